//
// Generated by NVIDIA NVVM Compiler
//
// Compiler Build ID: CL-36424714
// Cuda compilation tools, release 13.0, V13.0.88
// Based on NVVM 20.0.0
//

.version 9.0
.target sm_100
.address_size 64

	// .globl	linearreg_intercept_exclusive_prefix_y_yi_f64

.visible .entry linearreg_intercept_exclusive_prefix_y_yi_f64(
	.param .u64 .ptr .align 1 linearreg_intercept_exclusive_prefix_y_yi_f64_param_0,
	.param .u32 linearreg_intercept_exclusive_prefix_y_yi_f64_param_1,
	.param .u32 linearreg_intercept_exclusive_prefix_y_yi_f64_param_2,
	.param .u64 .ptr .align 1 linearreg_intercept_exclusive_prefix_y_yi_f64_param_3,
	.param .u64 .ptr .align 1 linearreg_intercept_exclusive_prefix_y_yi_f64_param_4
)
{
	.reg .pred 	%p<28>;
	.reg .b32 	%r<36>;
	.reg .b32 	%f<16>;
	.reg .b64 	%rd<35>;
	.reg .b64 	%fd<126>;

	ld.param.u64 	%rd19, [linearreg_intercept_exclusive_prefix_y_yi_f64_param_0];
	ld.param.u32 	%r22, [linearreg_intercept_exclusive_prefix_y_yi_f64_param_1];
	ld.param.u32 	%r23, [linearreg_intercept_exclusive_prefix_y_yi_f64_param_2];
	ld.param.u64 	%rd20, [linearreg_intercept_exclusive_prefix_y_yi_f64_param_3];
	ld.param.u64 	%rd21, [linearreg_intercept_exclusive_prefix_y_yi_f64_param_4];
	cvta.to.global.u64 	%rd1, %rd19;
	cvta.to.global.u64 	%rd2, %rd21;
	cvta.to.global.u64 	%rd3, %rd20;
	mov.u32 	%r24, %ctaid.x;
	mov.u32 	%r25, %ctaid.y;
	or.b32  	%r26, %r24, %r25;
	setp.ne.s32 	%p1, %r26, 0;
	@%p1 bra 	$L__BB0_43;
	mov.u32 	%r27, %tid.x;
	setp.ne.s32 	%p2, %r27, 0;
	setp.lt.s32 	%p3, %r22, 1;
	or.pred  	%p4, %p2, %p3;
	@%p4 bra 	$L__BB0_43;
	mov.b64 	%rd22, 0;
	st.global.u64 	[%rd3], %rd22;
	st.global.u64 	[%rd2], %rd22;
	add.s32 	%r29, %r22, -1;
	and.b32  	%r1, %r22, 7;
	setp.lt.u32 	%p5, %r29, 7;
	mov.f64 	%fd113, 0d0000000000000000;
	mov.b32 	%r34, 0;
	mov.f64 	%fd114, %fd113;
	@%p5 bra 	$L__BB0_21;
	and.b32  	%r34, %r22, 2147483640;
	add.s64 	%rd34, %rd1, 16;
	add.s64 	%rd33, %rd2, 32;
	add.s64 	%rd32, %rd3, 32;
	mov.b32 	%r32, 0;
	mov.f64 	%fd102, 0d0000000000000000;
	mov.f64 	%fd113, %fd102;
	mov.f64 	%fd114, %fd102;
$L__BB0_4:
	.pragma "nounroll";
	setp.gt.s32 	%p6, %r23, %r32;
	mov.f64 	%fd105, 0d0000000000000000;
	@%p6 bra 	$L__BB0_6;
	ld.global.nc.f32 	%f1, [%rd34+-16];
	cvt.f64.f32 	%fd105, %f1;
$L__BB0_6:
	add.f64 	%fd6, %fd114, %fd105;
	fma.rn.f64 	%fd7, %fd105, %fd102, %fd113;
	st.global.f64 	[%rd32+-24], %fd6;
	st.global.f64 	[%rd33+-24], %fd7;
	add.s32 	%r4, %r32, 1;
	setp.gt.s32 	%p7, %r23, %r4;
	mov.f64 	%fd106, 0d0000000000000000;
	@%p7 bra 	$L__BB0_8;
	ld.global.nc.f32 	%f2, [%rd34+-12];
	cvt.f64.f32 	%fd106, %f2;
$L__BB0_8:
	add.f64 	%fd10, %fd6, %fd106;
	cvt.rn.f64.u32 	%fd74, %r4;
	fma.rn.f64 	%fd11, %fd106, %fd74, %fd7;
	st.global.f64 	[%rd32+-16], %fd10;
	st.global.f64 	[%rd33+-16], %fd11;
	add.s32 	%r5, %r4, 1;
	setp.gt.s32 	%p8, %r23, %r5;
	mov.f64 	%fd107, 0d0000000000000000;
	@%p8 bra 	$L__BB0_10;
	ld.global.nc.f32 	%f3, [%rd34+-8];
	cvt.f64.f32 	%fd107, %f3;
$L__BB0_10:
	add.f64 	%fd14, %fd10, %fd107;
	cvt.rn.f64.u32 	%fd76, %r5;
	fma.rn.f64 	%fd15, %fd107, %fd76, %fd11;
	st.global.f64 	[%rd32+-8], %fd14;
	st.global.f64 	[%rd33+-8], %fd15;
	add.s32 	%r6, %r5, 1;
	setp.gt.s32 	%p9, %r23, %r6;
	mov.f64 	%fd108, 0d0000000000000000;
	@%p9 bra 	$L__BB0_12;
	ld.global.nc.f32 	%f4, [%rd34+-4];
	cvt.f64.f32 	%fd108, %f4;
$L__BB0_12:
	add.f64 	%fd18, %fd14, %fd108;
	cvt.rn.f64.u32 	%fd78, %r6;
	fma.rn.f64 	%fd19, %fd108, %fd78, %fd15;
	st.global.f64 	[%rd32], %fd18;
	st.global.f64 	[%rd33], %fd19;
	add.s32 	%r7, %r6, 1;
	setp.gt.s32 	%p10, %r23, %r7;
	mov.f64 	%fd109, 0d0000000000000000;
	@%p10 bra 	$L__BB0_14;
	ld.global.nc.f32 	%f5, [%rd34];
	cvt.f64.f32 	%fd109, %f5;
$L__BB0_14:
	add.f64 	%fd22, %fd18, %fd109;
	cvt.rn.f64.u32 	%fd80, %r7;
	fma.rn.f64 	%fd23, %fd109, %fd80, %fd19;
	st.global.f64 	[%rd32+8], %fd22;
	st.global.f64 	[%rd33+8], %fd23;
	add.s32 	%r8, %r7, 1;
	setp.gt.s32 	%p11, %r23, %r8;
	mov.f64 	%fd110, 0d0000000000000000;
	@%p11 bra 	$L__BB0_16;
	ld.global.nc.f32 	%f6, [%rd34+4];
	cvt.f64.f32 	%fd110, %f6;
$L__BB0_16:
	add.f64 	%fd26, %fd22, %fd110;
	cvt.rn.f64.u32 	%fd82, %r8;
	fma.rn.f64 	%fd27, %fd110, %fd82, %fd23;
	st.global.f64 	[%rd32+16], %fd26;
	st.global.f64 	[%rd33+16], %fd27;
	add.s32 	%r9, %r8, 1;
	setp.gt.s32 	%p12, %r23, %r9;
	mov.f64 	%fd111, 0d0000000000000000;
	@%p12 bra 	$L__BB0_18;
	ld.global.nc.f32 	%f7, [%rd34+8];
	cvt.f64.f32 	%fd111, %f7;
$L__BB0_18:
	add.f64 	%fd30, %fd26, %fd111;
	cvt.rn.f64.u32 	%fd84, %r9;
	fma.rn.f64 	%fd31, %fd111, %fd84, %fd27;
	st.global.f64 	[%rd32+24], %fd30;
	st.global.f64 	[%rd33+24], %fd31;
	add.s32 	%r10, %r9, 1;
	setp.gt.s32 	%p13, %r23, %r10;
	mov.f64 	%fd112, 0d0000000000000000;
	@%p13 bra 	$L__BB0_20;
	ld.global.nc.f32 	%f8, [%rd34+12];
	cvt.f64.f32 	%fd112, %f8;
$L__BB0_20:
	add.f64 	%fd114, %fd30, %fd112;
	cvt.rn.f64.u32 	%fd85, %r10;
	fma.rn.f64 	%fd113, %fd112, %fd85, %fd31;
	add.f64 	%fd102, %fd102, 0d4020000000000000;
	st.global.f64 	[%rd32+32], %fd114;
	st.global.f64 	[%rd33+32], %fd113;
	add.s64 	%rd34, %rd34, 32;
	add.s64 	%rd33, %rd33, 64;
	add.s64 	%rd32, %rd32, 64;
	add.s32 	%r32, %r10, 1;
	setp.ne.s32 	%p14, %r32, %r34;
	@%p14 bra 	$L__BB0_4;
$L__BB0_21:
	setp.eq.s32 	%p15, %r1, 0;
	@%p15 bra 	$L__BB0_43;
	and.b32  	%r13, %r22, 3;
	setp.lt.u32 	%p16, %r1, 4;
	@%p16 bra 	$L__BB0_32;
	setp.gt.s32 	%p17, %r23, %r34;
	mul.wide.u32 	%rd23, %r34, 4;
	add.s64 	%rd13, %rd1, %rd23;
	mov.f64 	%fd115, 0d0000000000000000;
	@%p17 bra 	$L__BB0_25;
	ld.global.nc.f32 	%f9, [%rd13];
	cvt.f64.f32 	%fd115, %f9;
$L__BB0_25:
	add.f64 	%fd41, %fd114, %fd115;
	cvt.rn.f64.u32 	%fd88, %r34;
	fma.rn.f64 	%fd42, %fd115, %fd88, %fd113;
	add.s32 	%r14, %r34, 1;
	mul.wide.u32 	%rd24, %r34, 8;
	add.s64 	%rd14, %rd3, %rd24;
	st.global.f64 	[%rd14+8], %fd41;
	add.s64 	%rd15, %rd2, %rd24;
	st.global.f64 	[%rd15+8], %fd42;
	setp.gt.s32 	%p18, %r23, %r14;
	mov.f64 	%fd116, 0d0000000000000000;
	@%p18 bra 	$L__BB0_27;
	ld.global.nc.f32 	%f10, [%rd13+4];
	cvt.f64.f32 	%fd116, %f10;
$L__BB0_27:
	add.f64 	%fd45, %fd41, %fd116;
	cvt.rn.f64.u32 	%fd90, %r14;
	fma.rn.f64 	%fd46, %fd116, %fd90, %fd42;
	add.s32 	%r15, %r34, 2;
	st.global.f64 	[%rd14+16], %fd45;
	st.global.f64 	[%rd15+16], %fd46;
	setp.gt.s32 	%p19, %r23, %r15;
	mov.f64 	%fd117, 0d0000000000000000;
	@%p19 bra 	$L__BB0_29;
	ld.global.nc.f32 	%f11, [%rd13+8];
	cvt.f64.f32 	%fd117, %f11;
$L__BB0_29:
	add.f64 	%fd49, %fd45, %fd117;
	cvt.rn.f64.u32 	%fd92, %r15;
	fma.rn.f64 	%fd50, %fd117, %fd92, %fd46;
	add.s32 	%r16, %r34, 3;
	st.global.f64 	[%rd14+24], %fd49;
	st.global.f64 	[%rd15+24], %fd50;
	setp.gt.s32 	%p20, %r23, %r16;
	mov.f64 	%fd118, 0d0000000000000000;
	@%p20 bra 	$L__BB0_31;
	ld.global.nc.f32 	%f12, [%rd13+12];
	cvt.f64.f32 	%fd118, %f12;
$L__BB0_31:
	add.f64 	%fd114, %fd49, %fd118;
	cvt.rn.f64.u32 	%fd93, %r16;
	fma.rn.f64 	%fd113, %fd118, %fd93, %fd50;
	add.s32 	%r34, %r34, 4;
	st.global.f64 	[%rd14+32], %fd114;
	st.global.f64 	[%rd15+32], %fd113;
$L__BB0_32:
	setp.eq.s32 	%p21, %r13, 0;
	@%p21 bra 	$L__BB0_43;
	setp.eq.s32 	%p22, %r13, 1;
	@%p22 bra 	$L__BB0_39;
	setp.gt.s32 	%p23, %r23, %r34;
	mul.wide.u32 	%rd25, %r34, 4;
	add.s64 	%rd16, %rd1, %rd25;
	mov.f64 	%fd121, 0d0000000000000000;
	@%p23 bra 	$L__BB0_36;
	ld.global.nc.f32 	%f13, [%rd16];
	cvt.f64.f32 	%fd121, %f13;
$L__BB0_36:
	add.f64 	%fd59, %fd114, %fd121;
	cvt.rn.f64.u32 	%fd96, %r34;
	fma.rn.f64 	%fd60, %fd121, %fd96, %fd113;
	add.s32 	%r19, %r34, 1;
	mul.wide.u32 	%rd26, %r34, 8;
	add.s64 	%rd17, %rd3, %rd26;
	st.global.f64 	[%rd17+8], %fd59;
	add.s64 	%rd18, %rd2, %rd26;
	st.global.f64 	[%rd18+8], %fd60;
	setp.gt.s32 	%p24, %r23, %r19;
	mov.f64 	%fd122, 0d0000000000000000;
	@%p24 bra 	$L__BB0_38;
	ld.global.nc.f32 	%f14, [%rd16+4];
	cvt.f64.f32 	%fd122, %f14;
$L__BB0_38:
	add.f64 	%fd114, %fd59, %fd122;
	cvt.rn.f64.u32 	%fd97, %r19;
	fma.rn.f64 	%fd113, %fd122, %fd97, %fd60;
	add.s32 	%r34, %r34, 2;
	st.global.f64 	[%rd17+16], %fd114;
	st.global.f64 	[%rd18+16], %fd113;
$L__BB0_39:
	and.b32  	%r31, %r22, 1;
	setp.eq.b32 	%p25, %r31, 1;
	not.pred 	%p26, %p25;
	@%p26 bra 	$L__BB0_43;
	setp.gt.s32 	%p27, %r23, %r34;
	mov.f64 	%fd125, 0d0000000000000000;
	@%p27 bra 	$L__BB0_42;
	mul.wide.u32 	%rd27, %r34, 4;
	add.s64 	%rd28, %rd1, %rd27;
	ld.global.nc.f32 	%f15, [%rd28];
	cvt.f64.f32 	%fd125, %f15;
$L__BB0_42:
	add.f64 	%fd99, %fd114, %fd125;
	cvt.rn.f64.u32 	%fd100, %r34;
	fma.rn.f64 	%fd101, %fd125, %fd100, %fd113;
	mul.wide.u32 	%rd29, %r34, 8;
	add.s64 	%rd30, %rd3, %rd29;
	st.global.f64 	[%rd30+8], %fd99;
	add.s64 	%rd31, %rd2, %rd29;
	st.global.f64 	[%rd31+8], %fd101;
$L__BB0_43:
	ret;

}
	// .globl	linearreg_intercept_batch_from_prefix_f64
.visible .entry linearreg_intercept_batch_from_prefix_f64(
	.param .u64 .ptr .align 1 linearreg_intercept_batch_from_prefix_f64_param_0,
	.param .u64 .ptr .align 1 linearreg_intercept_batch_from_prefix_f64_param_1,
	.param .u64 .ptr .align 1 linearreg_intercept_batch_from_prefix_f64_param_2,
	.param .u64 .ptr .align 1 linearreg_intercept_batch_from_prefix_f64_param_3,
	.param .u64 .ptr .align 1 linearreg_intercept_batch_from_prefix_f64_param_4,
	.param .u64 .ptr .align 1 linearreg_intercept_batch_from_prefix_f64_param_5,
	.param .u32 linearreg_intercept_batch_from_prefix_f64_param_6,
	.param .u32 linearreg_intercept_batch_from_prefix_f64_param_7,
	.param .u32 linearreg_intercept_batch_from_prefix_f64_param_8,
	.param .u64 .ptr .align 1 linearreg_intercept_batch_from_prefix_f64_param_9
)
.maxntid 256
.minnctapersm 2
{
	.reg .pred 	%p<44>;
	.reg .b32 	%r<160>;
	.reg .b32 	%f<44>;
	.reg .b64 	%rd<134>;
	.reg .b64 	%fd<89>;

	ld.param.u64 	%rd28, [linearreg_intercept_batch_from_prefix_f64_param_0];
	ld.param.u64 	%rd29, [linearreg_intercept_batch_from_prefix_f64_param_1];
	ld.param.u64 	%rd24, [linearreg_intercept_batch_from_prefix_f64_param_2];
	ld.param.u64 	%rd25, [linearreg_intercept_batch_from_prefix_f64_param_3];
	ld.param.u64 	%rd26, [linearreg_intercept_batch_from_prefix_f64_param_4];
	ld.param.u64 	%rd27, [linearreg_intercept_batch_from_prefix_f64_param_5];
	ld.param.u32 	%r63, [linearreg_intercept_batch_from_prefix_f64_param_6];
	ld.param.u32 	%r65, [linearreg_intercept_batch_from_prefix_f64_param_7];
	ld.param.u32 	%r64, [linearreg_intercept_batch_from_prefix_f64_param_8];
	ld.param.u64 	%rd30, [linearreg_intercept_batch_from_prefix_f64_param_9];
	cvta.to.global.u64 	%rd1, %rd29;
	cvta.to.global.u64 	%rd2, %rd28;
	cvta.to.global.u64 	%rd3, %rd30;
	mov.u32 	%r1, %ctaid.y;
	setp.ge.s32 	%p1, %r1, %r65;
	@%p1 bra 	$L__BB1_51;
	cvta.to.global.u64 	%rd31, %rd24;
	mul.wide.u32 	%rd32, %r1, 4;
	add.s64 	%rd33, %rd31, %rd32;
	ld.global.nc.u32 	%r66, [%rd33];
	cvt.u64.u32 	%rd6, %r66;
	mul.lo.s32 	%r2, %r63, %r1;
	mov.u32 	%r67, %ctaid.x;
	mov.u32 	%r68, %ntid.x;
	mov.u32 	%r69, %tid.x;
	mad.lo.s32 	%r143, %r67, %r68, %r69;
	mov.u32 	%r70, %nctaid.x;
	mul.lo.s32 	%r4, %r70, %r68;
	setp.lt.s32 	%p2, %r63, 1;
	@%p2 bra 	$L__BB1_51;
	setp.gt.u32 	%p3, %r63, %r64;
	@%p3 bra 	$L__BB1_10;
	setp.ge.u32 	%p4, %r143, %r63;
	@%p4 bra 	$L__BB1_51;
	add.s32 	%r71, %r143, %r4;
	max.s32 	%r72, %r63, %r71;
	setp.lt.s32 	%p5, %r71, %r63;
	selp.u32 	%r73, 1, 0, %p5;
	add.s32 	%r74, %r71, %r73;
	sub.s32 	%r75, %r72, %r74;
	div.u32 	%r76, %r75, %r4;
	add.s32 	%r5, %r76, %r73;
	and.b32  	%r77, %r5, 3;
	setp.eq.s32 	%p6, %r77, 3;
	@%p6 bra 	$L__BB1_7;
	add.s32 	%r78, %r143, %r2;
	mul.wide.u32 	%rd34, %r78, 4;
	add.s64 	%rd130, %rd3, %rd34;
	mul.wide.u32 	%rd8, %r4, 4;
	add.s32 	%r79, %r5, 1;
	and.b32  	%r80, %r79, 3;
	neg.s32 	%r141, %r80;
$L__BB1_6:
	.pragma "nounroll";
	mov.b32 	%r81, 2147483647;
	st.global.u32 	[%rd130], %r81;
	add.s32 	%r143, %r143, %r4;
	add.s64 	%rd130, %rd130, %rd8;
	add.s32 	%r141, %r141, 1;
	setp.ne.s32 	%p7, %r141, 0;
	@%p7 bra 	$L__BB1_6;
$L__BB1_7:
	setp.lt.u32 	%p8, %r5, 3;
	@%p8 bra 	$L__BB1_51;
	shl.b32 	%r87, %r4, 2;
$L__BB1_9:
	add.s32 	%r82, %r143, %r2;
	mul.wide.u32 	%rd35, %r82, 4;
	add.s64 	%rd36, %rd3, %rd35;
	mov.b32 	%r83, 2147483647;
	st.global.u32 	[%rd36], %r83;
	add.s32 	%r84, %r82, %r4;
	mul.wide.u32 	%rd37, %r84, 4;
	add.s64 	%rd38, %rd3, %rd37;
	st.global.u32 	[%rd38], %r83;
	add.s32 	%r85, %r84, %r4;
	mul.wide.u32 	%rd39, %r85, 4;
	add.s64 	%rd40, %rd3, %rd39;
	st.global.u32 	[%rd40], %r83;
	add.s32 	%r86, %r85, %r4;
	mul.wide.u32 	%rd41, %r86, 4;
	add.s64 	%rd42, %rd3, %rd41;
	st.global.u32 	[%rd42], %r83;
	add.s32 	%r143, %r87, %r143;
	setp.lt.s32 	%p9, %r143, %r63;
	@%p9 bra 	$L__BB1_9;
	bra.uni 	$L__BB1_51;
$L__BB1_10:
	cvt.u32.u64 	%r88, %rd6;
	setp.gt.s32 	%p10, %r88, 0;
	setp.le.s32 	%p11, %r88, %r63;
	sub.s32 	%r91, %r63, %r64;
	setp.ge.s32 	%p12, %r91, %r88;
	and.pred  	%p13, %p10, %p12;
	and.pred  	%p14, %p13, %p11;
	@%p14 bra 	$L__BB1_18;
	setp.ge.u32 	%p38, %r143, %r63;
	@%p38 bra 	$L__BB1_51;
	add.s32 	%r124, %r143, %r4;
	max.s32 	%r125, %r63, %r124;
	setp.lt.s32 	%p39, %r124, %r63;
	selp.u32 	%r126, 1, 0, %p39;
	add.s32 	%r127, %r124, %r126;
	sub.s32 	%r128, %r125, %r127;
	div.u32 	%r129, %r128, %r4;
	add.s32 	%r14, %r129, %r126;
	and.b32  	%r130, %r14, 3;
	setp.eq.s32 	%p40, %r130, 3;
	@%p40 bra 	$L__BB1_15;
	add.s32 	%r131, %r143, %r2;
	mul.wide.u32 	%rd121, %r131, 4;
	add.s64 	%rd131, %rd3, %rd121;
	mul.wide.u32 	%rd12, %r4, 4;
	add.s32 	%r132, %r14, 1;
	and.b32  	%r133, %r132, 3;
	neg.s32 	%r145, %r133;
$L__BB1_14:
	.pragma "nounroll";
	mov.b32 	%r134, 2147483647;
	st.global.u32 	[%rd131], %r134;
	add.s32 	%r143, %r143, %r4;
	add.s64 	%rd131, %rd131, %rd12;
	add.s32 	%r145, %r145, 1;
	setp.ne.s32 	%p41, %r145, 0;
	@%p41 bra 	$L__BB1_14;
$L__BB1_15:
	setp.lt.u32 	%p42, %r14, 3;
	@%p42 bra 	$L__BB1_51;
	shl.b32 	%r140, %r4, 2;
$L__BB1_17:
	add.s32 	%r135, %r143, %r2;
	mul.wide.u32 	%rd122, %r135, 4;
	add.s64 	%rd123, %rd3, %rd122;
	mov.b32 	%r136, 2147483647;
	st.global.u32 	[%rd123], %r136;
	add.s32 	%r137, %r135, %r4;
	mul.wide.u32 	%rd124, %r137, 4;
	add.s64 	%rd125, %rd3, %rd124;
	st.global.u32 	[%rd125], %r136;
	add.s32 	%r138, %r137, %r4;
	mul.wide.u32 	%rd126, %r138, 4;
	add.s64 	%rd127, %rd3, %rd126;
	st.global.u32 	[%rd127], %r136;
	add.s32 	%r139, %r138, %r4;
	mul.wide.u32 	%rd128, %r139, 4;
	add.s64 	%rd129, %rd3, %rd128;
	st.global.u32 	[%rd129], %r136;
	add.s32 	%r143, %r140, %r143;
	setp.lt.s32 	%p43, %r143, %r63;
	@%p43 bra 	$L__BB1_17;
	bra.uni 	$L__BB1_51;
$L__BB1_18:
	add.s32 	%r93, %r64, %r88;
	add.s32 	%r23, %r93, -1;
	setp.ne.s32 	%p15, %r88, 1;
	@%p15 bra 	$L__BB1_35;
	setp.ge.u32 	%p27, %r143, %r63;
	@%p27 bra 	$L__BB1_51;
	add.s32 	%r114, %r143, %r4;
	max.s32 	%r115, %r63, %r114;
	setp.lt.s32 	%p28, %r114, %r63;
	selp.u32 	%r116, 1, 0, %p28;
	add.s32 	%r117, %r114, %r116;
	sub.s32 	%r118, %r115, %r117;
	div.u32 	%r119, %r118, %r4;
	add.s32 	%r24, %r119, %r116;
	and.b32  	%r120, %r24, 3;
	setp.eq.s32 	%p29, %r120, 3;
	@%p29 bra 	$L__BB1_25;
	mul.wide.u32 	%rd101, %r143, 8;
	add.s64 	%rd102, %rd101, %rd2;
	add.s64 	%rd132, %rd102, 8;
	mul.wide.u32 	%rd16, %r4, 8;
	add.s32 	%r150, %r143, %r2;
	add.s32 	%r121, %r24, 1;
	and.b32  	%r122, %r121, 3;
	neg.s32 	%r149, %r122;
$L__BB1_22:
	.pragma "nounroll";
	setp.lt.s32 	%p30, %r143, %r23;
	mov.f32 	%f34, 0f7FFFFFFF;
	@%p30 bra 	$L__BB1_24;
	ld.global.nc.f64 	%fd74, [%rd132];
	ld.global.nc.f64 	%fd75, [%rd132+-8];
	sub.f64 	%fd76, %fd74, %fd75;
	cvt.rn.f32.f64 	%f34, %fd76;
$L__BB1_24:
	mul.wide.u32 	%rd103, %r150, 4;
	add.s64 	%rd104, %rd3, %rd103;
	st.global.f32 	[%rd104], %f34;
	add.s32 	%r143, %r143, %r4;
	add.s64 	%rd132, %rd132, %rd16;
	add.s32 	%r150, %r150, %r4;
	add.s32 	%r149, %r149, 1;
	setp.ne.s32 	%p31, %r149, 0;
	@%p31 bra 	$L__BB1_22;
$L__BB1_25:
	setp.lt.u32 	%p32, %r24, 3;
	@%p32 bra 	$L__BB1_51;
$L__BB1_26:
	setp.lt.s32 	%p33, %r143, %r23;
	mov.f32 	%f35, 0f7FFFFFFF;
	@%p33 bra 	$L__BB1_28;
	mul.wide.u32 	%rd105, %r143, 8;
	add.s64 	%rd106, %rd2, %rd105;
	ld.global.nc.f64 	%fd77, [%rd106+8];
	ld.global.nc.f64 	%fd78, [%rd106];
	sub.f64 	%fd79, %fd77, %fd78;
	cvt.rn.f32.f64 	%f35, %fd79;
$L__BB1_28:
	add.s32 	%r35, %r143, %r2;
	mul.wide.u32 	%rd107, %r35, 4;
	add.s64 	%rd108, %rd3, %rd107;
	st.global.f32 	[%rd108], %f35;
	add.s32 	%r36, %r143, %r4;
	setp.lt.s32 	%p34, %r36, %r23;
	mov.f32 	%f36, 0f7FFFFFFF;
	@%p34 bra 	$L__BB1_30;
	mul.wide.u32 	%rd109, %r36, 8;
	add.s64 	%rd110, %rd2, %rd109;
	ld.global.nc.f64 	%fd80, [%rd110+8];
	ld.global.nc.f64 	%fd81, [%rd110];
	sub.f64 	%fd82, %fd80, %fd81;
	cvt.rn.f32.f64 	%f36, %fd82;
$L__BB1_30:
	add.s32 	%r37, %r35, %r4;
	mul.wide.u32 	%rd111, %r37, 4;
	add.s64 	%rd112, %rd3, %rd111;
	st.global.f32 	[%rd112], %f36;
	add.s32 	%r38, %r36, %r4;
	setp.lt.s32 	%p35, %r38, %r23;
	mov.f32 	%f37, 0f7FFFFFFF;
	@%p35 bra 	$L__BB1_32;
	mul.wide.u32 	%rd113, %r38, 8;
	add.s64 	%rd114, %rd2, %rd113;
	ld.global.nc.f64 	%fd83, [%rd114+8];
	ld.global.nc.f64 	%fd84, [%rd114];
	sub.f64 	%fd85, %fd83, %fd84;
	cvt.rn.f32.f64 	%f37, %fd85;
$L__BB1_32:
	add.s32 	%r39, %r37, %r4;
	mul.wide.u32 	%rd115, %r39, 4;
	add.s64 	%rd116, %rd3, %rd115;
	st.global.f32 	[%rd116], %f37;
	add.s32 	%r40, %r38, %r4;
	setp.lt.s32 	%p36, %r40, %r23;
	mov.f32 	%f38, 0f7FFFFFFF;
	@%p36 bra 	$L__BB1_34;
	mul.wide.u32 	%rd117, %r40, 8;
	add.s64 	%rd118, %rd2, %rd117;
	ld.global.nc.f64 	%fd86, [%rd118+8];
	ld.global.nc.f64 	%fd87, [%rd118];
	sub.f64 	%fd88, %fd86, %fd87;
	cvt.rn.f32.f64 	%f38, %fd88;
$L__BB1_34:
	add.s32 	%r123, %r39, %r4;
	mul.wide.u32 	%rd119, %r123, 4;
	add.s64 	%rd120, %rd3, %rd119;
	st.global.f32 	[%rd120], %f38;
	add.s32 	%r143, %r40, %r4;
	setp.lt.s32 	%p37, %r143, %r63;
	@%p37 bra 	$L__BB1_26;
	bra.uni 	$L__BB1_51;
$L__BB1_35:
	cvt.rn.f64.u32 	%fd1, %r88;
	cvta.to.global.u64 	%rd44, %rd25;
	add.s64 	%rd46, %rd44, %rd32;
	ld.global.nc.f32 	%f21, [%rd46];
	cvt.f64.f32 	%fd2, %f21;
	cvta.to.global.u64 	%rd47, %rd26;
	add.s64 	%rd48, %rd47, %rd32;
	ld.global.nc.f32 	%f22, [%rd48];
	cvt.f64.f32 	%fd3, %f22;
	cvta.to.global.u64 	%rd49, %rd27;
	add.s64 	%rd50, %rd49, %rd32;
	ld.global.nc.f32 	%f23, [%rd50];
	cvt.f64.f32 	%fd4, %f23;
	mul.f64 	%fd7, %fd2, %fd4;
	mov.f64 	%fd8, 0d3FF0000000000000;
	sub.f64 	%fd5, %fd8, %fd7;
	setp.ge.u32 	%p16, %r143, %r63;
	@%p16 bra 	$L__BB1_51;
	neg.f64 	%fd6, %fd2;
	add.s32 	%r95, %r143, %r4;
	max.s32 	%r96, %r63, %r95;
	setp.lt.s32 	%p17, %r95, %r63;
	selp.u32 	%r97, 1, 0, %p17;
	add.s32 	%r98, %r95, %r97;
	sub.s32 	%r99, %r96, %r98;
	div.u32 	%r100, %r99, %r4;
	add.s32 	%r42, %r100, %r97;
	and.b32  	%r101, %r42, 3;
	setp.eq.s32 	%p18, %r101, 3;
	@%p18 bra 	$L__BB1_41;
	shl.b64 	%rd51, %rd6, 3;
	sub.s64 	%rd19, 8, %rd51;
	mul.wide.u32 	%rd52, %r143, 8;
	add.s64 	%rd133, %rd52, 8;
	mul.wide.u32 	%rd21, %r4, 8;
	add.s32 	%r156, %r143, %r2;
	sub.s32 	%r155, %r88, %r143;
	add.s32 	%r103, %r42, 1;
	and.b32  	%r104, %r103, 3;
	neg.s32 	%r154, %r104;
$L__BB1_38:
	.pragma "nounroll";
	setp.lt.s32 	%p19, %r143, %r23;
	mov.f32 	%f39, 0f7FFFFFFF;
	@%p19 bra 	$L__BB1_40;
	mul.wide.s32 	%rd53, %r143, 8;
	add.s64 	%rd54, %rd19, %rd53;
	add.s64 	%rd55, %rd2, %rd133;
	ld.global.nc.f64 	%fd9, [%rd55];
	add.s64 	%rd56, %rd2, %rd54;
	ld.global.nc.f64 	%fd10, [%rd56];
	sub.f64 	%fd11, %fd9, %fd10;
	add.s64 	%rd57, %rd1, %rd133;
	ld.global.nc.f64 	%fd12, [%rd57];
	add.s64 	%rd58, %rd1, %rd54;
	ld.global.nc.f64 	%fd13, [%rd58];
	sub.f64 	%fd14, %fd12, %fd13;
	cvt.rn.f64.s32 	%fd15, %r155;
	fma.rn.f64 	%fd16, %fd15, %fd11, %fd14;
	mul.f64 	%fd17, %fd11, %fd6;
	fma.rn.f64 	%fd18, %fd1, %fd16, %fd17;
	mul.f64 	%fd19, %fd18, %fd3;
	mul.f64 	%fd20, %fd5, %fd19;
	fma.rn.f64 	%fd21, %fd11, %fd4, %fd20;
	cvt.rn.f32.f64 	%f39, %fd21;
$L__BB1_40:
	mul.wide.u32 	%rd59, %r156, 4;
	add.s64 	%rd60, %rd3, %rd59;
	st.global.f32 	[%rd60], %f39;
	add.s32 	%r143, %r143, %r4;
	add.s64 	%rd133, %rd133, %rd21;
	add.s32 	%r156, %r156, %r4;
	sub.s32 	%r155, %r155, %r4;
	add.s32 	%r154, %r154, 1;
	setp.ne.s32 	%p20, %r154, 0;
	@%p20 bra 	$L__BB1_38;
$L__BB1_41:
	setp.lt.u32 	%p21, %r42, 3;
	@%p21 bra 	$L__BB1_51;
$L__BB1_42:
	setp.lt.s32 	%p22, %r143, %r23;
	mov.f32 	%f40, 0f7FFFFFFF;
	@%p22 bra 	$L__BB1_44;
	mul.wide.u32 	%rd61, %r143, 8;
	add.s64 	%rd62, %rd2, %rd61;
	ld.global.nc.f64 	%fd22, [%rd62+8];
	cvt.s64.s32 	%rd63, %r143;
	sub.s64 	%rd64, %rd63, %rd6;
	shl.b64 	%rd65, %rd64, 3;
	add.s64 	%rd66, %rd2, %rd65;
	ld.global.nc.f64 	%fd23, [%rd66+8];
	sub.f64 	%fd24, %fd22, %fd23;
	add.s64 	%rd67, %rd1, %rd61;
	ld.global.nc.f64 	%fd25, [%rd67+8];
	add.s64 	%rd68, %rd1, %rd65;
	ld.global.nc.f64 	%fd26, [%rd68+8];
	sub.f64 	%fd27, %fd25, %fd26;
	sub.s32 	%r106, %r88, %r143;
	cvt.rn.f64.s32 	%fd28, %r106;
	fma.rn.f64 	%fd29, %fd28, %fd24, %fd27;
	mul.f64 	%fd30, %fd24, %fd6;
	fma.rn.f64 	%fd31, %fd1, %fd29, %fd30;
	mul.f64 	%fd32, %fd31, %fd3;
	mul.f64 	%fd33, %fd5, %fd32;
	fma.rn.f64 	%fd34, %fd24, %fd4, %fd33;
	cvt.rn.f32.f64 	%f40, %fd34;
$L__BB1_44:
	add.s32 	%r56, %r143, %r2;
	mul.wide.u32 	%rd69, %r56, 4;
	add.s64 	%rd70, %rd3, %rd69;
	st.global.f32 	[%rd70], %f40;
	add.s32 	%r57, %r143, %r4;
	setp.lt.s32 	%p23, %r57, %r23;
	mov.f32 	%f41, 0f7FFFFFFF;
	@%p23 bra 	$L__BB1_46;
	mul.wide.u32 	%rd71, %r57, 8;
	add.s64 	%rd72, %rd2, %rd71;
	ld.global.nc.f64 	%fd35, [%rd72+8];
	cvt.s64.s32 	%rd73, %r57;
	sub.s64 	%rd74, %rd73, %rd6;
	shl.b64 	%rd75, %rd74, 3;
	add.s64 	%rd76, %rd2, %rd75;
	ld.global.nc.f64 	%fd36, [%rd76+8];
	sub.f64 	%fd37, %fd35, %fd36;
	add.s64 	%rd77, %rd1, %rd71;
	ld.global.nc.f64 	%fd38, [%rd77+8];
	add.s64 	%rd78, %rd1, %rd75;
	ld.global.nc.f64 	%fd39, [%rd78+8];
	sub.f64 	%fd40, %fd38, %fd39;
	sub.s32 	%r108, %r88, %r57;
	cvt.rn.f64.s32 	%fd41, %r108;
	fma.rn.f64 	%fd42, %fd41, %fd37, %fd40;
	mul.f64 	%fd43, %fd37, %fd6;
	fma.rn.f64 	%fd44, %fd1, %fd42, %fd43;
	mul.f64 	%fd45, %fd44, %fd3;
	mul.f64 	%fd46, %fd5, %fd45;
	fma.rn.f64 	%fd47, %fd37, %fd4, %fd46;
	cvt.rn.f32.f64 	%f41, %fd47;
$L__BB1_46:
	add.s32 	%r58, %r56, %r4;
	mul.wide.u32 	%rd79, %r58, 4;
	add.s64 	%rd80, %rd3, %rd79;
	st.global.f32 	[%rd80], %f41;
	add.s32 	%r59, %r57, %r4;
	setp.lt.s32 	%p24, %r59, %r23;
	mov.f32 	%f42, 0f7FFFFFFF;
	@%p24 bra 	$L__BB1_48;
	mul.wide.u32 	%rd81, %r59, 8;
	add.s64 	%rd82, %rd2, %rd81;
	ld.global.nc.f64 	%fd48, [%rd82+8];
	cvt.s64.s32 	%rd83, %r59;
	sub.s64 	%rd84, %rd83, %rd6;
	shl.b64 	%rd85, %rd84, 3;
	add.s64 	%rd86, %rd2, %rd85;
	ld.global.nc.f64 	%fd49, [%rd86+8];
	sub.f64 	%fd50, %fd48, %fd49;
	add.s64 	%rd87, %rd1, %rd81;
	ld.global.nc.f64 	%fd51, [%rd87+8];
	add.s64 	%rd88, %rd1, %rd85;
	ld.global.nc.f64 	%fd52, [%rd88+8];
	sub.f64 	%fd53, %fd51, %fd52;
	sub.s32 	%r110, %r88, %r59;
	cvt.rn.f64.s32 	%fd54, %r110;
	fma.rn.f64 	%fd55, %fd54, %fd50, %fd53;
	mul.f64 	%fd56, %fd50, %fd6;
	fma.rn.f64 	%fd57, %fd1, %fd55, %fd56;
	mul.f64 	%fd58, %fd57, %fd3;
	mul.f64 	%fd59, %fd5, %fd58;
	fma.rn.f64 	%fd60, %fd50, %fd4, %fd59;
	cvt.rn.f32.f64 	%f42, %fd60;
$L__BB1_48:
	add.s32 	%r60, %r58, %r4;
	mul.wide.u32 	%rd89, %r60, 4;
	add.s64 	%rd90, %rd3, %rd89;
	st.global.f32 	[%rd90], %f42;
	add.s32 	%r61, %r59, %r4;
	setp.lt.s32 	%p25, %r61, %r23;
	mov.f32 	%f43, 0f7FFFFFFF;
	@%p25 bra 	$L__BB1_50;
	mul.wide.u32 	%rd91, %r61, 8;
	add.s64 	%rd92, %rd2, %rd91;
	ld.global.nc.f64 	%fd61, [%rd92+8];
	cvt.s64.s32 	%rd93, %r61;
	sub.s64 	%rd94, %rd93, %rd6;
	shl.b64 	%rd95, %rd94, 3;
	add.s64 	%rd96, %rd2, %rd95;
	ld.global.nc.f64 	%fd62, [%rd96+8];
	sub.f64 	%fd63, %fd61, %fd62;
	add.s64 	%rd97, %rd1, %rd91;
	ld.global.nc.f64 	%fd64, [%rd97+8];
	add.s64 	%rd98, %rd1, %rd95;
	ld.global.nc.f64 	%fd65, [%rd98+8];
	sub.f64 	%fd66, %fd64, %fd65;
	sub.s32 	%r112, %r88, %r61;
	cvt.rn.f64.s32 	%fd67, %r112;
	fma.rn.f64 	%fd68, %fd67, %fd63, %fd66;
	mul.f64 	%fd69, %fd63, %fd6;
	fma.rn.f64 	%fd70, %fd1, %fd68, %fd69;
	mul.f64 	%fd71, %fd70, %fd3;
	mul.f64 	%fd72, %fd5, %fd71;
	fma.rn.f64 	%fd73, %fd63, %fd4, %fd72;
	cvt.rn.f32.f64 	%f43, %fd73;
$L__BB1_50:
	add.s32 	%r113, %r60, %r4;
	mul.wide.u32 	%rd99, %r113, 4;
	add.s64 	%rd100, %rd3, %rd99;
	st.global.f32 	[%rd100], %f43;
	add.s32 	%r143, %r61, %r4;
	setp.lt.s32 	%p26, %r143, %r63;
	@%p26 bra 	$L__BB1_42;
$L__BB1_51:
	ret;

}
	// .globl	linearreg_intercept_batch_f32
.visible .entry linearreg_intercept_batch_f32(
	.param .u64 .ptr .align 1 linearreg_intercept_batch_f32_param_0,
	.param .u64 .ptr .align 1 linearreg_intercept_batch_f32_param_1,
	.param .u64 .ptr .align 1 linearreg_intercept_batch_f32_param_2,
	.param .u64 .ptr .align 1 linearreg_intercept_batch_f32_param_3,
	.param .u64 .ptr .align 1 linearreg_intercept_batch_f32_param_4,
	.param .u32 linearreg_intercept_batch_f32_param_5,
	.param .u32 linearreg_intercept_batch_f32_param_6,
	.param .u32 linearreg_intercept_batch_f32_param_7,
	.param .u64 .ptr .align 1 linearreg_intercept_batch_f32_param_8
)
.maxntid 256
.minnctapersm 2
{
	.reg .pred 	%p<74>;
	.reg .b32 	%r<226>;
	.reg .b32 	%f<79>;
	.reg .b64 	%rd<122>;
	.reg .b64 	%fd<379>;

	ld.param.u64 	%rd12, [linearreg_intercept_batch_f32_param_0];
	ld.param.u64 	%rd13, [linearreg_intercept_batch_f32_param_1];
	ld.param.u64 	%rd14, [linearreg_intercept_batch_f32_param_2];
	ld.param.u64 	%rd15, [linearreg_intercept_batch_f32_param_3];
	ld.param.u64 	%rd16, [linearreg_intercept_batch_f32_param_4];
	ld.param.u32 	%r82, [linearreg_intercept_batch_f32_param_5];
	ld.param.u32 	%r83, [linearreg_intercept_batch_f32_param_6];
	ld.param.u32 	%r84, [linearreg_intercept_batch_f32_param_7];
	ld.param.u64 	%rd17, [linearreg_intercept_batch_f32_param_8];
	cvta.to.global.u64 	%rd1, %rd17;
	cvta.to.global.u64 	%rd2, %rd12;
	cvta.to.global.u64 	%rd3, %rd16;
	cvta.to.global.u64 	%rd4, %rd15;
	cvta.to.global.u64 	%rd5, %rd14;
	cvta.to.global.u64 	%rd6, %rd13;
	mov.u32 	%r85, %ntid.x;
	mov.u32 	%r86, %nctaid.x;
	mul.lo.s32 	%r1, %r85, %r86;
	mov.u32 	%r87, %ctaid.x;
	mov.u32 	%r88, %tid.x;
	mad.lo.s32 	%r198, %r87, %r85, %r88;
	setp.ge.s32 	%p2, %r198, %r83;
	@%p2 bra 	$L__BB2_87;
	setp.lt.s32 	%p3, %r84, 0;
	setp.le.s32 	%p4, %r82, %r84;
	or.pred  	%p1, %p3, %p4;
	sub.s32 	%r3, %r82, %r84;
	add.s32 	%r4, %r84, -1;
	setp.gt.s32 	%p5, %r82, 0;
	@%p5 bra 	$L__BB2_2;
	bra.uni 	$L__BB2_61;
$L__BB2_2:
	and.b32  	%r5, %r82, 7;
	add.s32 	%r6, %r5, -1;
	and.b32  	%r7, %r82, 3;
	add.s32 	%r8, %r7, -1;
	and.b32  	%r9, %r82, 2147483640;
	and.b32  	%r10, %r82, 1;
	add.s64 	%rd7, %rd1, 16;
$L__BB2_3:
	mul.lo.s32 	%r12, %r198, %r82;
	mul.wide.s32 	%rd59, %r198, 4;
	add.s64 	%rd60, %rd6, %rd59;
	ld.global.nc.u32 	%r13, [%rd60];
	setp.lt.s32 	%p30, %r13, 1;
	setp.gt.s32 	%p31, %r13, %r82;
	or.pred  	%p32, %p30, %p31;
	or.pred  	%p33, %p32, %p1;
	@%p33 bra 	$L__BB2_17;
	setp.lt.s32 	%p34, %r3, %r13;
	@%p34 bra 	$L__BB2_28;
	add.s32 	%r202, %r4, %r13;
	add.s64 	%rd62, %rd5, %rd59;
	ld.global.nc.f32 	%f1, [%rd62];
	add.s64 	%rd63, %rd4, %rd59;
	ld.global.nc.f32 	%f2, [%rd63];
	add.s64 	%rd64, %rd3, %rd59;
	ld.global.nc.f32 	%f42, [%rd64];
	cvt.f64.f32 	%fd1, %f42;
	setp.gt.s32 	%p35, %r202, 0;
	@%p35 bra 	$L__BB2_50;
$L__BB2_6:
	setp.eq.s32 	%p44, %r13, 1;
	@%p44 bra 	$L__BB2_14;
	add.s32 	%r19, %r13, -1;
	add.s32 	%r141, %r13, -2;
	and.b32  	%r20, %r19, 15;
	setp.lt.u32 	%p45, %r141, 15;
	mov.f64 	%fd342, 0d0000000000000000;
	mov.b32 	%r212, 0;
	mov.f64 	%fd341, %fd342;
	@%p45 bra 	$L__BB2_40;
	and.b32  	%r212, %r19, -16;
	mov.f64 	%fd342, 0d0000000000000000;
	mov.b32 	%r201, 0;
	bra.uni 	$L__BB2_39;
$L__BB2_9:
	setp.ge.s32 	%p54, %r202, %r82;
	@%p54 bra 	$L__BB2_16;
	cvt.rn.f64.u32 	%fd8, %r13;
	cvt.f64.f32 	%fd328, %f1;
	mul.wide.u32 	%rd95, %r202, 4;
	add.s64 	%rd96, %rd2, %rd95;
	ld.global.nc.f32 	%f74, [%rd96];
	cvt.f64.f32 	%fd346, %f74;
	neg.f64 	%fd10, %fd328;
	mul.f64 	%fd329, %fd328, %fd1;
	mov.f64 	%fd330, 0d3FF0000000000000;
	sub.f64 	%fd11, %fd330, %fd329;
	cvt.f64.f32 	%fd12, %f2;
$L__BB2_11:
	add.f64 	%fd331, %fd341, %fd346;
	fma.rn.f64 	%fd332, %fd346, %fd8, %fd342;
	mul.f64 	%fd333, %fd331, %fd10;
	fma.rn.f64 	%fd334, %fd8, %fd332, %fd333;
	mul.f64 	%fd335, %fd334, %fd12;
	mul.f64 	%fd336, %fd11, %fd335;
	fma.rn.f64 	%fd337, %fd331, %fd1, %fd336;
	cvt.rn.f32.f64 	%f75, %fd337;
	add.s32 	%r175, %r202, %r12;
	mul.wide.s32 	%rd97, %r175, 4;
	add.s64 	%rd98, %rd1, %rd97;
	st.global.f32 	[%rd98], %f75;
	sub.f64 	%fd342, %fd332, %fd331;
	sub.s32 	%r176, %r202, %r13;
	mul.wide.s32 	%rd99, %r176, 4;
	add.s64 	%rd8, %rd2, %rd99;
	ld.global.nc.f32 	%f76, [%rd8+4];
	cvt.f64.f32 	%fd338, %f76;
	sub.f64 	%fd341, %fd331, %fd338;
	add.s32 	%r202, %r202, 1;
	setp.ge.s32 	%p55, %r202, %r82;
	@%p55 bra 	$L__BB2_13;
	mul.wide.u32 	%rd100, %r13, 4;
	add.s64 	%rd101, %rd8, %rd100;
	ld.global.nc.f32 	%f77, [%rd101+4];
	cvt.f64.f32 	%fd346, %f77;
$L__BB2_13:
	setp.eq.s32 	%p56, %r202, %r82;
	@%p56 bra 	$L__BB2_16;
	bra.uni 	$L__BB2_11;
$L__BB2_14:
	setp.ge.s32 	%p57, %r202, %r82;
	@%p57 bra 	$L__BB2_16;
$L__BB2_15:
	mul.wide.s32 	%rd102, %r202, 4;
	add.s64 	%rd103, %rd2, %rd102;
	ld.global.nc.f32 	%f78, [%rd103];
	add.s32 	%r177, %r202, %r12;
	mul.wide.s32 	%rd104, %r177, 4;
	add.s64 	%rd105, %rd1, %rd104;
	st.global.f32 	[%rd105], %f78;
	add.s32 	%r202, %r202, 1;
	setp.eq.s32 	%p58, %r202, %r82;
	@%p58 bra 	$L__BB2_16;
	bra.uni 	$L__BB2_15;
$L__BB2_16:
	add.s32 	%r198, %r198, %r1;
	setp.lt.s32 	%p73, %r198, %r83;
	@%p73 bra 	$L__BB2_3;
	bra.uni 	$L__BB2_87;
$L__BB2_17:
	setp.lt.u32 	%p66, %r82, 8;
	mov.b32 	%r207, 0;
	@%p66 bra 	$L__BB2_20;
	mov.b32 	%r205, 0;
$L__BB2_19:
	.pragma "nounroll";
	add.s32 	%r190, %r205, %r12;
	mul.wide.s32 	%rd114, %r190, 4;
	add.s64 	%rd115, %rd1, %rd114;
	mov.b32 	%r191, 2147483647;
	st.global.u32 	[%rd115], %r191;
	st.global.u32 	[%rd115+4], %r191;
	st.global.u32 	[%rd115+8], %r191;
	st.global.u32 	[%rd115+12], %r191;
	st.global.u32 	[%rd115+16], %r191;
	st.global.u32 	[%rd115+20], %r191;
	st.global.u32 	[%rd115+24], %r191;
	st.global.u32 	[%rd115+28], %r191;
	add.s32 	%r205, %r205, 8;
	setp.eq.s32 	%p67, %r205, %r9;
	mov.u32 	%r207, %r9;
	@%p67 bra 	$L__BB2_20;
	bra.uni 	$L__BB2_19;
$L__BB2_20:
	setp.eq.s32 	%p68, %r5, 0;
	@%p68 bra 	$L__BB2_16;
	setp.lt.u32 	%p69, %r6, 3;
	@%p69 bra 	$L__BB2_23;
	add.s32 	%r192, %r207, %r12;
	mul.wide.s32 	%rd116, %r192, 4;
	add.s64 	%rd117, %rd1, %rd116;
	mov.b32 	%r193, 2147483647;
	st.global.u32 	[%rd117], %r193;
	st.global.u32 	[%rd117+4], %r193;
	st.global.u32 	[%rd117+8], %r193;
	st.global.u32 	[%rd117+12], %r193;
	add.s32 	%r207, %r207, 4;
$L__BB2_23:
	setp.eq.s32 	%p70, %r7, 0;
	@%p70 bra 	$L__BB2_16;
	setp.eq.s32 	%p71, %r8, 0;
	@%p71 bra 	$L__BB2_26;
	add.s32 	%r194, %r207, %r12;
	mul.wide.s32 	%rd118, %r194, 4;
	add.s64 	%rd119, %rd1, %rd118;
	mov.b32 	%r195, 2147483647;
	st.global.u32 	[%rd119], %r195;
	st.global.u32 	[%rd119+4], %r195;
	add.s32 	%r207, %r207, 2;
$L__BB2_26:
	setp.eq.s32 	%p72, %r10, 0;
	@%p72 bra 	$L__BB2_16;
	add.s32 	%r196, %r207, %r12;
	mul.wide.s32 	%rd120, %r196, 4;
	add.s64 	%rd121, %rd1, %rd120;
	mov.b32 	%r197, 2147483647;
	st.global.u32 	[%rd121], %r197;
	bra.uni 	$L__BB2_16;
$L__BB2_28:
	setp.lt.u32 	%p59, %r82, 8;
	mov.b32 	%r210, 0;
	@%p59 bra 	$L__BB2_31;
	mov.b32 	%r204, 0;
$L__BB2_30:
	.pragma "nounroll";
	add.s32 	%r180, %r204, %r12;
	mul.wide.s32 	%rd106, %r180, 4;
	add.s64 	%rd107, %rd1, %rd106;
	mov.b32 	%r181, 2147483647;
	st.global.u32 	[%rd107], %r181;
	st.global.u32 	[%rd107+4], %r181;
	st.global.u32 	[%rd107+8], %r181;
	st.global.u32 	[%rd107+12], %r181;
	st.global.u32 	[%rd107+16], %r181;
	st.global.u32 	[%rd107+20], %r181;
	st.global.u32 	[%rd107+24], %r181;
	st.global.u32 	[%rd107+28], %r181;
	add.s32 	%r204, %r204, 8;
	setp.eq.s32 	%p60, %r204, %r9;
	mov.u32 	%r210, %r9;
	@%p60 bra 	$L__BB2_31;
	bra.uni 	$L__BB2_30;
$L__BB2_31:
	setp.eq.s32 	%p61, %r5, 0;
	@%p61 bra 	$L__BB2_16;
	setp.lt.u32 	%p62, %r6, 3;
	@%p62 bra 	$L__BB2_34;
	add.s32 	%r182, %r210, %r12;
	mul.wide.s32 	%rd108, %r182, 4;
	add.s64 	%rd109, %rd1, %rd108;
	mov.b32 	%r183, 2147483647;
	st.global.u32 	[%rd109], %r183;
	st.global.u32 	[%rd109+4], %r183;
	st.global.u32 	[%rd109+8], %r183;
	st.global.u32 	[%rd109+12], %r183;
	add.s32 	%r210, %r210, 4;
$L__BB2_34:
	setp.eq.s32 	%p63, %r7, 0;
	@%p63 bra 	$L__BB2_16;
	setp.eq.s32 	%p64, %r8, 0;
	@%p64 bra 	$L__BB2_37;
	add.s32 	%r184, %r210, %r12;
	mul.wide.s32 	%rd110, %r184, 4;
	add.s64 	%rd111, %rd1, %rd110;
	mov.b32 	%r185, 2147483647;
	st.global.u32 	[%rd111], %r185;
	st.global.u32 	[%rd111+4], %r185;
	add.s32 	%r210, %r210, 2;
$L__BB2_37:
	setp.eq.s32 	%p65, %r10, 0;
	@%p65 bra 	$L__BB2_16;
	add.s32 	%r186, %r210, %r12;
	mul.wide.s32 	%rd112, %r186, 4;
	add.s64 	%rd113, %rd1, %rd112;
	mov.b32 	%r187, 2147483647;
	st.global.u32 	[%rd113], %r187;
	bra.uni 	$L__BB2_16;
$L__BB2_39:
	.pragma "nounroll";
	add.s32 	%r143, %r201, %r84;
	mul.wide.u32 	%rd73, %r143, 4;
	add.s64 	%rd74, %rd2, %rd73;
	ld.global.nc.f32 	%f43, [%rd74];
	cvt.f64.f32 	%fd214, %f43;
	add.s32 	%r144, %r201, 1;
	cvt.rn.f64.u32 	%fd215, %r144;
	add.f64 	%fd216, %fd341, %fd214;
	fma.rn.f64 	%fd217, %fd214, %fd215, %fd342;
	ld.global.nc.f32 	%f44, [%rd74+4];
	cvt.f64.f32 	%fd218, %f44;
	add.s32 	%r145, %r201, 2;
	cvt.rn.f64.u32 	%fd219, %r145;
	add.f64 	%fd220, %fd216, %fd218;
	fma.rn.f64 	%fd221, %fd218, %fd219, %fd217;
	ld.global.nc.f32 	%f45, [%rd74+8];
	cvt.f64.f32 	%fd222, %f45;
	add.s32 	%r146, %r201, 3;
	cvt.rn.f64.u32 	%fd223, %r146;
	add.f64 	%fd224, %fd220, %fd222;
	fma.rn.f64 	%fd225, %fd222, %fd223, %fd221;
	ld.global.nc.f32 	%f46, [%rd74+12];
	cvt.f64.f32 	%fd226, %f46;
	add.s32 	%r147, %r201, 4;
	cvt.rn.f64.u32 	%fd227, %r147;
	add.f64 	%fd228, %fd224, %fd226;
	fma.rn.f64 	%fd229, %fd226, %fd227, %fd225;
	ld.global.nc.f32 	%f47, [%rd74+16];
	cvt.f64.f32 	%fd230, %f47;
	add.s32 	%r148, %r201, 5;
	cvt.rn.f64.u32 	%fd231, %r148;
	add.f64 	%fd232, %fd228, %fd230;
	fma.rn.f64 	%fd233, %fd230, %fd231, %fd229;
	ld.global.nc.f32 	%f48, [%rd74+20];
	cvt.f64.f32 	%fd234, %f48;
	add.s32 	%r149, %r201, 6;
	cvt.rn.f64.u32 	%fd235, %r149;
	add.f64 	%fd236, %fd232, %fd234;
	fma.rn.f64 	%fd237, %fd234, %fd235, %fd233;
	ld.global.nc.f32 	%f49, [%rd74+24];
	cvt.f64.f32 	%fd238, %f49;
	add.s32 	%r150, %r201, 7;
	cvt.rn.f64.u32 	%fd239, %r150;
	add.f64 	%fd240, %fd236, %fd238;
	fma.rn.f64 	%fd241, %fd238, %fd239, %fd237;
	ld.global.nc.f32 	%f50, [%rd74+28];
	cvt.f64.f32 	%fd242, %f50;
	add.s32 	%r151, %r201, 8;
	cvt.rn.f64.u32 	%fd243, %r151;
	add.f64 	%fd244, %fd240, %fd242;
	fma.rn.f64 	%fd245, %fd242, %fd243, %fd241;
	ld.global.nc.f32 	%f51, [%rd74+32];
	cvt.f64.f32 	%fd246, %f51;
	add.s32 	%r152, %r201, 9;
	cvt.rn.f64.u32 	%fd247, %r152;
	add.f64 	%fd248, %fd244, %fd246;
	fma.rn.f64 	%fd249, %fd246, %fd247, %fd245;
	ld.global.nc.f32 	%f52, [%rd74+36];
	cvt.f64.f32 	%fd250, %f52;
	add.s32 	%r153, %r201, 10;
	cvt.rn.f64.u32 	%fd251, %r153;
	add.f64 	%fd252, %fd248, %fd250;
	fma.rn.f64 	%fd253, %fd250, %fd251, %fd249;
	ld.global.nc.f32 	%f53, [%rd74+40];
	cvt.f64.f32 	%fd254, %f53;
	add.s32 	%r154, %r201, 11;
	cvt.rn.f64.u32 	%fd255, %r154;
	add.f64 	%fd256, %fd252, %fd254;
	fma.rn.f64 	%fd257, %fd254, %fd255, %fd253;
	ld.global.nc.f32 	%f54, [%rd74+44];
	cvt.f64.f32 	%fd258, %f54;
	add.s32 	%r155, %r201, 12;
	cvt.rn.f64.u32 	%fd259, %r155;
	add.f64 	%fd260, %fd256, %fd258;
	fma.rn.f64 	%fd261, %fd258, %fd259, %fd257;
	ld.global.nc.f32 	%f55, [%rd74+48];
	cvt.f64.f32 	%fd262, %f55;
	add.s32 	%r156, %r201, 13;
	cvt.rn.f64.u32 	%fd263, %r156;
	add.f64 	%fd264, %fd260, %fd262;
	fma.rn.f64 	%fd265, %fd262, %fd263, %fd261;
	ld.global.nc.f32 	%f56, [%rd74+52];
	cvt.f64.f32 	%fd266, %f56;
	add.s32 	%r157, %r201, 14;
	cvt.rn.f64.u32 	%fd267, %r157;
	add.f64 	%fd268, %fd264, %fd266;
	fma.rn.f64 	%fd269, %fd266, %fd267, %fd265;
	ld.global.nc.f32 	%f57, [%rd74+56];
	cvt.f64.f32 	%fd270, %f57;
	add.s32 	%r158, %r201, 15;
	cvt.rn.f64.u32 	%fd271, %r158;
	add.f64 	%fd272, %fd268, %fd270;
	fma.rn.f64 	%fd273, %fd270, %fd271, %fd269;
	ld.global.nc.f32 	%f58, [%rd74+60];
	cvt.f64.f32 	%fd274, %f58;
	add.s32 	%r201, %r201, 16;
	cvt.rn.f64.u32 	%fd275, %r201;
	add.f64 	%fd341, %fd272, %fd274;
	fma.rn.f64 	%fd342, %fd274, %fd275, %fd273;
	setp.eq.s32 	%p46, %r201, %r212;
	@%p46 bra 	$L__BB2_40;
	bra.uni 	$L__BB2_39;
$L__BB2_40:
	setp.eq.s32 	%p47, %r20, 0;
	@%p47 bra 	$L__BB2_9;
	and.b32  	%r44, %r19, 7;
	setp.lt.u32 	%p48, %r20, 8;
	@%p48 bra 	$L__BB2_43;
	add.s32 	%r159, %r212, %r84;
	mul.wide.u32 	%rd75, %r159, 4;
	add.s64 	%rd76, %rd2, %rd75;
	ld.global.nc.f32 	%f59, [%rd76];
	cvt.f64.f32 	%fd277, %f59;
	add.s32 	%r160, %r212, 1;
	cvt.rn.f64.u32 	%fd278, %r160;
	add.f64 	%fd279, %fd341, %fd277;
	fma.rn.f64 	%fd280, %fd277, %fd278, %fd342;
	cvt.u64.u32 	%rd77, %r84;
	cvt.u64.u32 	%rd78, %r212;
	add.s64 	%rd79, %rd78, %rd77;
	shl.b64 	%rd80, %rd79, 2;
	add.s64 	%rd81, %rd2, %rd80;
	ld.global.nc.f32 	%f60, [%rd81+4];
	cvt.f64.f32 	%fd281, %f60;
	add.s32 	%r161, %r212, 2;
	cvt.rn.f64.u32 	%fd282, %r161;
	add.f64 	%fd283, %fd279, %fd281;
	fma.rn.f64 	%fd284, %fd281, %fd282, %fd280;
	ld.global.nc.f32 	%f61, [%rd81+8];
	cvt.f64.f32 	%fd285, %f61;
	add.s32 	%r162, %r212, 3;
	cvt.rn.f64.u32 	%fd286, %r162;
	add.f64 	%fd287, %fd283, %fd285;
	fma.rn.f64 	%fd288, %fd285, %fd286, %fd284;
	ld.global.nc.f32 	%f62, [%rd81+12];
	cvt.f64.f32 	%fd289, %f62;
	add.s32 	%r163, %r212, 4;
	cvt.rn.f64.u32 	%fd290, %r163;
	add.f64 	%fd291, %fd287, %fd289;
	fma.rn.f64 	%fd292, %fd289, %fd290, %fd288;
	ld.global.nc.f32 	%f63, [%rd81+16];
	cvt.f64.f32 	%fd293, %f63;
	add.s32 	%r164, %r212, 5;
	cvt.rn.f64.u32 	%fd294, %r164;
	add.f64 	%fd295, %fd291, %fd293;
	fma.rn.f64 	%fd296, %fd293, %fd294, %fd292;
	ld.global.nc.f32 	%f64, [%rd81+20];
	cvt.f64.f32 	%fd297, %f64;
	add.s32 	%r165, %r212, 6;
	cvt.rn.f64.u32 	%fd298, %r165;
	add.f64 	%fd299, %fd295, %fd297;
	fma.rn.f64 	%fd300, %fd297, %fd298, %fd296;
	ld.global.nc.f32 	%f65, [%rd81+24];
	cvt.f64.f32 	%fd301, %f65;
	add.s32 	%r166, %r212, 7;
	cvt.rn.f64.u32 	%fd302, %r166;
	add.f64 	%fd303, %fd299, %fd301;
	fma.rn.f64 	%fd304, %fd301, %fd302, %fd300;
	ld.global.nc.f32 	%f66, [%rd81+28];
	cvt.f64.f32 	%fd305, %f66;
	add.s32 	%r212, %r212, 8;
	cvt.rn.f64.u32 	%fd306, %r212;
	add.f64 	%fd341, %fd303, %fd305;
	fma.rn.f64 	%fd342, %fd305, %fd306, %fd304;
$L__BB2_43:
	setp.eq.s32 	%p49, %r44, 0;
	@%p49 bra 	$L__BB2_9;
	and.b32  	%r47, %r19, 3;
	setp.lt.u32 	%p50, %r44, 4;
	@%p50 bra 	$L__BB2_46;
	add.s32 	%r167, %r212, %r84;
	mul.wide.u32 	%rd82, %r167, 4;
	add.s64 	%rd83, %rd2, %rd82;
	ld.global.nc.f32 	%f67, [%rd83];
	cvt.f64.f32 	%fd308, %f67;
	add.s32 	%r168, %r212, 1;
	cvt.rn.f64.u32 	%fd309, %r168;
	add.f64 	%fd310, %fd341, %fd308;
	fma.rn.f64 	%fd311, %fd308, %fd309, %fd342;
	cvt.u64.u32 	%rd84, %r84;
	cvt.u64.u32 	%rd85, %r212;
	add.s64 	%rd86, %rd85, %rd84;
	shl.b64 	%rd87, %rd86, 2;
	add.s64 	%rd88, %rd2, %rd87;
	ld.global.nc.f32 	%f68, [%rd88+4];
	cvt.f64.f32 	%fd312, %f68;
	add.s32 	%r169, %r212, 2;
	cvt.rn.f64.u32 	%fd313, %r169;
	add.f64 	%fd314, %fd310, %fd312;
	fma.rn.f64 	%fd315, %fd312, %fd313, %fd311;
	ld.global.nc.f32 	%f69, [%rd88+8];
	cvt.f64.f32 	%fd316, %f69;
	add.s32 	%r170, %r212, 3;
	cvt.rn.f64.u32 	%fd317, %r170;
	add.f64 	%fd318, %fd314, %fd316;
	fma.rn.f64 	%fd319, %fd316, %fd317, %fd315;
	ld.global.nc.f32 	%f70, [%rd88+12];
	cvt.f64.f32 	%fd320, %f70;
	add.s32 	%r212, %r212, 4;
	cvt.rn.f64.u32 	%fd321, %r212;
	add.f64 	%fd341, %fd318, %fd320;
	fma.rn.f64 	%fd342, %fd320, %fd321, %fd319;
$L__BB2_46:
	setp.eq.s32 	%p51, %r47, 0;
	@%p51 bra 	$L__BB2_9;
	add.s32 	%r171, %r212, %r84;
	mul.wide.u32 	%rd89, %r171, 4;
	add.s64 	%rd90, %rd2, %rd89;
	ld.global.nc.f32 	%f71, [%rd90];
	cvt.f64.f32 	%fd322, %f71;
	add.s32 	%r172, %r212, 1;
	cvt.rn.f64.u32 	%fd323, %r172;
	add.f64 	%fd341, %fd341, %fd322;
	fma.rn.f64 	%fd342, %fd322, %fd323, %fd342;
	setp.eq.s32 	%p52, %r47, 1;
	@%p52 bra 	$L__BB2_9;
	cvt.u64.u32 	%rd91, %r84;
	cvt.u64.u32 	%rd92, %r212;
	add.s64 	%rd93, %rd92, %rd91;
	shl.b64 	%rd94, %rd93, 2;
	add.s64 	%rd9, %rd2, %rd94;
	ld.global.nc.f32 	%f72, [%rd9+4];
	cvt.f64.f32 	%fd324, %f72;
	add.s32 	%r173, %r212, 2;
	cvt.rn.f64.u32 	%fd325, %r173;
	add.f64 	%fd341, %fd341, %fd324;
	fma.rn.f64 	%fd342, %fd324, %fd325, %fd342;
	setp.eq.s32 	%p53, %r47, 2;
	@%p53 bra 	$L__BB2_9;
	ld.global.nc.f32 	%f73, [%rd9+8];
	cvt.f64.f32 	%fd326, %f73;
	add.s32 	%r174, %r212, 3;
	cvt.rn.f64.u32 	%fd327, %r174;
	add.f64 	%fd341, %fd341, %fd326;
	fma.rn.f64 	%fd342, %fd326, %fd327, %fd342;
	bra.uni 	$L__BB2_9;
$L__BB2_50:
	and.b32  	%r50, %r202, 7;
	setp.lt.u32 	%p36, %r202, 8;
	mov.b32 	%r215, 0;
	@%p36 bra 	$L__BB2_53;
	and.b32  	%r215, %r202, 2147483640;
	neg.s32 	%r200, %r215;
	mov.u32 	%r199, %r12;
$L__BB2_52:
	.pragma "nounroll";
	mul.wide.s32 	%rd65, %r199, 4;
	add.s64 	%rd66, %rd7, %rd65;
	mov.b32 	%r132, 2147483647;
	st.global.u32 	[%rd66+-16], %r132;
	st.global.u32 	[%rd66+-12], %r132;
	st.global.u32 	[%rd66+-8], %r132;
	st.global.u32 	[%rd66+-4], %r132;
	st.global.u32 	[%rd66], %r132;
	st.global.u32 	[%rd66+4], %r132;
	st.global.u32 	[%rd66+8], %r132;
	st.global.u32 	[%rd66+12], %r132;
	add.s32 	%r200, %r200, 8;
	add.s32 	%r199, %r199, 8;
	setp.eq.s32 	%p37, %r200, 0;
	@%p37 bra 	$L__BB2_53;
	bra.uni 	$L__BB2_52;
$L__BB2_53:
	setp.eq.s32 	%p38, %r50, 0;
	@%p38 bra 	$L__BB2_6;
	and.b32  	%r54, %r202, 3;
	setp.lt.u32 	%p39, %r50, 4;
	@%p39 bra 	$L__BB2_56;
	add.s32 	%r133, %r215, %r12;
	mul.wide.s32 	%rd67, %r133, 4;
	add.s64 	%rd68, %rd1, %rd67;
	mov.b32 	%r134, 2147483647;
	st.global.u32 	[%rd68], %r134;
	st.global.u32 	[%rd68+4], %r134;
	st.global.u32 	[%rd68+8], %r134;
	st.global.u32 	[%rd68+12], %r134;
	add.s32 	%r215, %r215, 4;
$L__BB2_56:
	setp.eq.s32 	%p40, %r54, 0;
	@%p40 bra 	$L__BB2_6;
	setp.eq.s32 	%p41, %r54, 1;
	@%p41 bra 	$L__BB2_59;
	add.s32 	%r135, %r215, %r12;
	mul.wide.s32 	%rd69, %r135, 4;
	add.s64 	%rd70, %rd1, %rd69;
	mov.b32 	%r136, 2147483647;
	st.global.u32 	[%rd70], %r136;
	st.global.u32 	[%rd70+4], %r136;
	add.s32 	%r215, %r215, 2;
$L__BB2_59:
	and.b32  	%r137, %r202, 1;
	setp.eq.b32 	%p42, %r137, 1;
	not.pred 	%p43, %p42;
	@%p43 bra 	$L__BB2_6;
	add.s32 	%r138, %r215, %r12;
	mul.wide.s32 	%rd71, %r138, 4;
	add.s64 	%rd72, %rd1, %rd71;
	mov.b32 	%r139, 2147483647;
	st.global.u32 	[%rd72], %r139;
	bra.uni 	$L__BB2_6;
$L__BB2_61:
	mul.lo.s32 	%r60, %r198, %r82;
	mul.wide.s32 	%rd18, %r198, 4;
	add.s64 	%rd19, %rd6, %rd18;
	ld.global.nc.u32 	%r89, [%rd19];
	setp.lt.s32 	%p6, %r89, 1;
	setp.gt.s32 	%p7, %r89, %r82;
	or.pred  	%p8, %p6, %p7;
	or.pred  	%p9, %p8, %p1;
	setp.lt.s32 	%p10, %r3, %r89;
	or.pred  	%p11, %p9, %p10;
	@%p11 bra 	$L__BB2_86;
	add.s32 	%r220, %r4, %r89;
	add.s64 	%rd21, %rd5, %rd18;
	ld.global.nc.f32 	%f3, [%rd21];
	add.s64 	%rd22, %rd4, %rd18;
	ld.global.nc.f32 	%f4, [%rd22];
	add.s64 	%rd23, %rd3, %rd18;
	ld.global.nc.f32 	%f5, [%rd23];
	cvt.f64.f32 	%fd42, %f5;
	setp.lt.s32 	%p12, %r220, 1;
	@%p12 bra 	$L__BB2_65;
	mov.b32 	%r219, 0;
$L__BB2_64:
	.pragma "nounroll";
	add.s32 	%r91, %r219, %r60;
	mul.wide.s32 	%rd24, %r91, 4;
	add.s64 	%rd25, %rd1, %rd24;
	mov.b32 	%r92, 2147483647;
	st.global.u32 	[%rd25], %r92;
	st.global.u32 	[%rd25+4], %r92;
	st.global.u32 	[%rd25+8], %r92;
	st.global.u32 	[%rd25+12], %r92;
	st.global.u32 	[%rd25+16], %r92;
	st.global.u32 	[%rd25+20], %r92;
	st.global.u32 	[%rd25+24], %r92;
	st.global.u32 	[%rd25+28], %r92;
	add.s32 	%r219, %r219, 8;
	setp.ne.s32 	%p13, %r219, %r220;
	@%p13 bra 	$L__BB2_64;
$L__BB2_65:
	setp.eq.s32 	%p14, %r89, 1;
	@%p14 bra 	$L__BB2_84;
	add.s32 	%r65, %r89, -1;
	add.s32 	%r94, %r89, -2;
	and.b32  	%r66, %r65, 15;
	setp.lt.u32 	%p15, %r94, 15;
	mov.f64 	%fd374, 0d0000000000000000;
	mov.b32 	%r222, 0;
	mov.f64 	%fd373, %fd374;
	@%p15 bra 	$L__BB2_69;
	and.b32  	%r222, %r65, -16;
	mov.f64 	%fd374, 0d0000000000000000;
	mov.b32 	%r221, 0;
$L__BB2_68:
	.pragma "nounroll";
	add.s32 	%r96, %r221, %r84;
	mul.wide.u32 	%rd26, %r96, 4;
	add.s64 	%rd27, %rd2, %rd26;
	ld.global.nc.f32 	%f6, [%rd27];
	cvt.f64.f32 	%fd86, %f6;
	add.s32 	%r97, %r221, 1;
	cvt.rn.f64.u32 	%fd87, %r97;
	add.f64 	%fd88, %fd373, %fd86;
	fma.rn.f64 	%fd89, %fd86, %fd87, %fd374;
	ld.global.nc.f32 	%f7, [%rd27+4];
	cvt.f64.f32 	%fd90, %f7;
	add.s32 	%r98, %r221, 2;
	cvt.rn.f64.u32 	%fd91, %r98;
	add.f64 	%fd92, %fd88, %fd90;
	fma.rn.f64 	%fd93, %fd90, %fd91, %fd89;
	ld.global.nc.f32 	%f8, [%rd27+8];
	cvt.f64.f32 	%fd94, %f8;
	add.s32 	%r99, %r221, 3;
	cvt.rn.f64.u32 	%fd95, %r99;
	add.f64 	%fd96, %fd92, %fd94;
	fma.rn.f64 	%fd97, %fd94, %fd95, %fd93;
	ld.global.nc.f32 	%f9, [%rd27+12];
	cvt.f64.f32 	%fd98, %f9;
	add.s32 	%r100, %r221, 4;
	cvt.rn.f64.u32 	%fd99, %r100;
	add.f64 	%fd100, %fd96, %fd98;
	fma.rn.f64 	%fd101, %fd98, %fd99, %fd97;
	ld.global.nc.f32 	%f10, [%rd27+16];
	cvt.f64.f32 	%fd102, %f10;
	add.s32 	%r101, %r221, 5;
	cvt.rn.f64.u32 	%fd103, %r101;
	add.f64 	%fd104, %fd100, %fd102;
	fma.rn.f64 	%fd105, %fd102, %fd103, %fd101;
	ld.global.nc.f32 	%f11, [%rd27+20];
	cvt.f64.f32 	%fd106, %f11;
	add.s32 	%r102, %r221, 6;
	cvt.rn.f64.u32 	%fd107, %r102;
	add.f64 	%fd108, %fd104, %fd106;
	fma.rn.f64 	%fd109, %fd106, %fd107, %fd105;
	ld.global.nc.f32 	%f12, [%rd27+24];
	cvt.f64.f32 	%fd110, %f12;
	add.s32 	%r103, %r221, 7;
	cvt.rn.f64.u32 	%fd111, %r103;
	add.f64 	%fd112, %fd108, %fd110;
	fma.rn.f64 	%fd113, %fd110, %fd111, %fd109;
	ld.global.nc.f32 	%f13, [%rd27+28];
	cvt.f64.f32 	%fd114, %f13;
	add.s32 	%r104, %r221, 8;
	cvt.rn.f64.u32 	%fd115, %r104;
	add.f64 	%fd116, %fd112, %fd114;
	fma.rn.f64 	%fd117, %fd114, %fd115, %fd113;
	ld.global.nc.f32 	%f14, [%rd27+32];
	cvt.f64.f32 	%fd118, %f14;
	add.s32 	%r105, %r221, 9;
	cvt.rn.f64.u32 	%fd119, %r105;
	add.f64 	%fd120, %fd116, %fd118;
	fma.rn.f64 	%fd121, %fd118, %fd119, %fd117;
	ld.global.nc.f32 	%f15, [%rd27+36];
	cvt.f64.f32 	%fd122, %f15;
	add.s32 	%r106, %r221, 10;
	cvt.rn.f64.u32 	%fd123, %r106;
	add.f64 	%fd124, %fd120, %fd122;
	fma.rn.f64 	%fd125, %fd122, %fd123, %fd121;
	ld.global.nc.f32 	%f16, [%rd27+40];
	cvt.f64.f32 	%fd126, %f16;
	add.s32 	%r107, %r221, 11;
	cvt.rn.f64.u32 	%fd127, %r107;
	add.f64 	%fd128, %fd124, %fd126;
	fma.rn.f64 	%fd129, %fd126, %fd127, %fd125;
	ld.global.nc.f32 	%f17, [%rd27+44];
	cvt.f64.f32 	%fd130, %f17;
	add.s32 	%r108, %r221, 12;
	cvt.rn.f64.u32 	%fd131, %r108;
	add.f64 	%fd132, %fd128, %fd130;
	fma.rn.f64 	%fd133, %fd130, %fd131, %fd129;
	ld.global.nc.f32 	%f18, [%rd27+48];
	cvt.f64.f32 	%fd134, %f18;
	add.s32 	%r109, %r221, 13;
	cvt.rn.f64.u32 	%fd135, %r109;
	add.f64 	%fd136, %fd132, %fd134;
	fma.rn.f64 	%fd137, %fd134, %fd135, %fd133;
	ld.global.nc.f32 	%f19, [%rd27+52];
	cvt.f64.f32 	%fd138, %f19;
	add.s32 	%r110, %r221, 14;
	cvt.rn.f64.u32 	%fd139, %r110;
	add.f64 	%fd140, %fd136, %fd138;
	fma.rn.f64 	%fd141, %fd138, %fd139, %fd137;
	ld.global.nc.f32 	%f20, [%rd27+56];
	cvt.f64.f32 	%fd142, %f20;
	add.s32 	%r111, %r221, 15;
	cvt.rn.f64.u32 	%fd143, %r111;
	add.f64 	%fd144, %fd140, %fd142;
	fma.rn.f64 	%fd145, %fd142, %fd143, %fd141;
	ld.global.nc.f32 	%f21, [%rd27+60];
	cvt.f64.f32 	%fd146, %f21;
	add.s32 	%r221, %r221, 16;
	cvt.rn.f64.u32 	%fd147, %r221;
	add.f64 	%fd373, %fd144, %fd146;
	fma.rn.f64 	%fd374, %fd146, %fd147, %fd145;
	setp.ne.s32 	%p16, %r221, %r222;
	@%p16 bra 	$L__BB2_68;
$L__BB2_69:
	setp.eq.s32 	%p17, %r66, 0;
	@%p17 bra 	$L__BB2_79;
	and.b32  	%r73, %r65, 7;
	setp.lt.u32 	%p18, %r66, 8;
	@%p18 bra 	$L__BB2_72;
	add.s32 	%r112, %r222, %r84;
	mul.wide.u32 	%rd28, %r112, 4;
	add.s64 	%rd29, %rd2, %rd28;
	ld.global.nc.f32 	%f22, [%rd29];
	cvt.f64.f32 	%fd149, %f22;
	add.s32 	%r113, %r222, 1;
	cvt.rn.f64.u32 	%fd150, %r113;
	add.f64 	%fd151, %fd373, %fd149;
	fma.rn.f64 	%fd152, %fd149, %fd150, %fd374;
	cvt.u64.u32 	%rd30, %r84;
	cvt.u64.u32 	%rd31, %r222;
	add.s64 	%rd32, %rd31, %rd30;
	shl.b64 	%rd33, %rd32, 2;
	add.s64 	%rd34, %rd2, %rd33;
	ld.global.nc.f32 	%f23, [%rd34+4];
	cvt.f64.f32 	%fd153, %f23;
	add.s32 	%r114, %r222, 2;
	cvt.rn.f64.u32 	%fd154, %r114;
	add.f64 	%fd155, %fd151, %fd153;
	fma.rn.f64 	%fd156, %fd153, %fd154, %fd152;
	ld.global.nc.f32 	%f24, [%rd34+8];
	cvt.f64.f32 	%fd157, %f24;
	add.s32 	%r115, %r222, 3;
	cvt.rn.f64.u32 	%fd158, %r115;
	add.f64 	%fd159, %fd155, %fd157;
	fma.rn.f64 	%fd160, %fd157, %fd158, %fd156;
	ld.global.nc.f32 	%f25, [%rd34+12];
	cvt.f64.f32 	%fd161, %f25;
	add.s32 	%r116, %r222, 4;
	cvt.rn.f64.u32 	%fd162, %r116;
	add.f64 	%fd163, %fd159, %fd161;
	fma.rn.f64 	%fd164, %fd161, %fd162, %fd160;
	ld.global.nc.f32 	%f26, [%rd34+16];
	cvt.f64.f32 	%fd165, %f26;
	add.s32 	%r117, %r222, 5;
	cvt.rn.f64.u32 	%fd166, %r117;
	add.f64 	%fd167, %fd163, %fd165;
	fma.rn.f64 	%fd168, %fd165, %fd166, %fd164;
	ld.global.nc.f32 	%f27, [%rd34+20];
	cvt.f64.f32 	%fd169, %f27;
	add.s32 	%r118, %r222, 6;
	cvt.rn.f64.u32 	%fd170, %r118;
	add.f64 	%fd171, %fd167, %fd169;
	fma.rn.f64 	%fd172, %fd169, %fd170, %fd168;
	ld.global.nc.f32 	%f28, [%rd34+24];
	cvt.f64.f32 	%fd173, %f28;
	add.s32 	%r119, %r222, 7;
	cvt.rn.f64.u32 	%fd174, %r119;
	add.f64 	%fd175, %fd171, %fd173;
	fma.rn.f64 	%fd176, %fd173, %fd174, %fd172;
	ld.global.nc.f32 	%f29, [%rd34+28];
	cvt.f64.f32 	%fd177, %f29;
	add.s32 	%r222, %r222, 8;
	cvt.rn.f64.u32 	%fd178, %r222;
	add.f64 	%fd373, %fd175, %fd177;
	fma.rn.f64 	%fd374, %fd177, %fd178, %fd176;
$L__BB2_72:
	setp.eq.s32 	%p19, %r73, 0;
	@%p19 bra 	$L__BB2_79;
	and.b32  	%r76, %r65, 3;
	setp.lt.u32 	%p20, %r73, 4;
	@%p20 bra 	$L__BB2_75;
	add.s32 	%r120, %r222, %r84;
	mul.wide.u32 	%rd35, %r120, 4;
	add.s64 	%rd36, %rd2, %rd35;
	ld.global.nc.f32 	%f30, [%rd36];
	cvt.f64.f32 	%fd180, %f30;
	add.s32 	%r121, %r222, 1;
	cvt.rn.f64.u32 	%fd181, %r121;
	add.f64 	%fd182, %fd373, %fd180;
	fma.rn.f64 	%fd183, %fd180, %fd181, %fd374;
	cvt.u64.u32 	%rd37, %r84;
	cvt.u64.u32 	%rd38, %r222;
	add.s64 	%rd39, %rd38, %rd37;
	shl.b64 	%rd40, %rd39, 2;
	add.s64 	%rd41, %rd2, %rd40;
	ld.global.nc.f32 	%f31, [%rd41+4];
	cvt.f64.f32 	%fd184, %f31;
	add.s32 	%r122, %r222, 2;
	cvt.rn.f64.u32 	%fd185, %r122;
	add.f64 	%fd186, %fd182, %fd184;
	fma.rn.f64 	%fd187, %fd184, %fd185, %fd183;
	ld.global.nc.f32 	%f32, [%rd41+8];
	cvt.f64.f32 	%fd188, %f32;
	add.s32 	%r123, %r222, 3;
	cvt.rn.f64.u32 	%fd189, %r123;
	add.f64 	%fd190, %fd186, %fd188;
	fma.rn.f64 	%fd191, %fd188, %fd189, %fd187;
	ld.global.nc.f32 	%f33, [%rd41+12];
	cvt.f64.f32 	%fd192, %f33;
	add.s32 	%r222, %r222, 4;
	cvt.rn.f64.u32 	%fd193, %r222;
	add.f64 	%fd373, %fd190, %fd192;
	fma.rn.f64 	%fd374, %fd192, %fd193, %fd191;
$L__BB2_75:
	setp.eq.s32 	%p21, %r76, 0;
	@%p21 bra 	$L__BB2_79;
	add.s32 	%r124, %r222, %r84;
	mul.wide.u32 	%rd42, %r124, 4;
	add.s64 	%rd43, %rd2, %rd42;
	ld.global.nc.f32 	%f34, [%rd43];
	cvt.f64.f32 	%fd194, %f34;
	add.s32 	%r125, %r222, 1;
	cvt.rn.f64.u32 	%fd195, %r125;
	add.f64 	%fd373, %fd373, %fd194;
	fma.rn.f64 	%fd374, %fd194, %fd195, %fd374;
	setp.eq.s32 	%p22, %r76, 1;
	@%p22 bra 	$L__BB2_79;
	cvt.u64.u32 	%rd44, %r84;
	cvt.u64.u32 	%rd45, %r222;
	add.s64 	%rd46, %rd45, %rd44;
	shl.b64 	%rd47, %rd46, 2;
	add.s64 	%rd10, %rd2, %rd47;
	ld.global.nc.f32 	%f35, [%rd10+4];
	cvt.f64.f32 	%fd196, %f35;
	add.s32 	%r126, %r222, 2;
	cvt.rn.f64.u32 	%fd197, %r126;
	add.f64 	%fd373, %fd373, %fd196;
	fma.rn.f64 	%fd374, %fd196, %fd197, %fd374;
	setp.eq.s32 	%p23, %r76, 2;
	@%p23 bra 	$L__BB2_79;
	ld.global.nc.f32 	%f36, [%rd10+8];
	cvt.f64.f32 	%fd198, %f36;
	add.s32 	%r127, %r222, 3;
	cvt.rn.f64.u32 	%fd199, %r127;
	add.f64 	%fd373, %fd373, %fd198;
	fma.rn.f64 	%fd374, %fd198, %fd199, %fd374;
$L__BB2_79:
	setp.ge.s32 	%p24, %r220, %r82;
	@%p24 bra 	$L__BB2_86;
	cvt.rn.f64.u32 	%fd71, %r89;
	cvt.f64.f32 	%fd200, %f3;
	mul.wide.u32 	%rd48, %r220, 4;
	add.s64 	%rd49, %rd2, %rd48;
	ld.global.nc.f32 	%f37, [%rd49];
	cvt.f64.f32 	%fd378, %f37;
	neg.f64 	%fd73, %fd200;
	mul.f64 	%fd201, %fd200, %fd42;
	mov.f64 	%fd202, 0d3FF0000000000000;
	sub.f64 	%fd74, %fd202, %fd201;
	cvt.f64.f32 	%fd75, %f4;
$L__BB2_81:
	add.f64 	%fd203, %fd373, %fd378;
	fma.rn.f64 	%fd204, %fd378, %fd71, %fd374;
	mul.f64 	%fd205, %fd203, %fd73;
	fma.rn.f64 	%fd206, %fd71, %fd204, %fd205;
	mul.f64 	%fd207, %fd206, %fd75;
	mul.f64 	%fd208, %fd74, %fd207;
	fma.rn.f64 	%fd209, %fd203, %fd42, %fd208;
	cvt.rn.f32.f64 	%f38, %fd209;
	add.s32 	%r128, %r220, %r60;
	mul.wide.s32 	%rd50, %r128, 4;
	add.s64 	%rd51, %rd1, %rd50;
	st.global.f32 	[%rd51], %f38;
	sub.f64 	%fd374, %fd204, %fd203;
	sub.s32 	%r129, %r220, %r89;
	mul.wide.s32 	%rd52, %r129, 4;
	add.s64 	%rd11, %rd2, %rd52;
	ld.global.nc.f32 	%f39, [%rd11+4];
	cvt.f64.f32 	%fd210, %f39;
	sub.f64 	%fd373, %fd203, %fd210;
	add.s32 	%r220, %r220, 1;
	setp.ge.s32 	%p25, %r220, %r82;
	@%p25 bra 	$L__BB2_83;
	mul.wide.u32 	%rd53, %r89, 4;
	add.s64 	%rd54, %rd11, %rd53;
	ld.global.nc.f32 	%f40, [%rd54+4];
	cvt.f64.f32 	%fd378, %f40;
$L__BB2_83:
	setp.ne.s32 	%p26, %r220, %r82;
	@%p26 bra 	$L__BB2_81;
	bra.uni 	$L__BB2_86;
$L__BB2_84:
	setp.ge.s32 	%p27, %r220, %r82;
	@%p27 bra 	$L__BB2_86;
$L__BB2_85:
	mul.wide.s32 	%rd55, %r220, 4;
	add.s64 	%rd56, %rd2, %rd55;
	ld.global.nc.f32 	%f41, [%rd56];
	add.s32 	%r130, %r220, %r60;
	mul.wide.s32 	%rd57, %r130, 4;
	add.s64 	%rd58, %rd1, %rd57;
	st.global.f32 	[%rd58], %f41;
	add.s32 	%r220, %r220, 1;
	setp.eq.s32 	%p28, %r220, %r82;
	@%p28 bra 	$L__BB2_86;
	bra.uni 	$L__BB2_85;
$L__BB2_86:
	add.s32 	%r198, %r198, %r1;
	setp.lt.s32 	%p29, %r198, %r83;
	@%p29 bra 	$L__BB2_61;
$L__BB2_87:
	ret;

}
	// .globl	linearreg_intercept_many_series_one_param_f32
.visible .entry linearreg_intercept_many_series_one_param_f32(
	.param .u64 .ptr .align 1 linearreg_intercept_many_series_one_param_f32_param_0,
	.param .u64 .ptr .align 1 linearreg_intercept_many_series_one_param_f32_param_1,
	.param .u32 linearreg_intercept_many_series_one_param_f32_param_2,
	.param .u32 linearreg_intercept_many_series_one_param_f32_param_3,
	.param .u32 linearreg_intercept_many_series_one_param_f32_param_4,
	.param .f32 linearreg_intercept_many_series_one_param_f32_param_5,
	.param .f32 linearreg_intercept_many_series_one_param_f32_param_6,
	.param .f32 linearreg_intercept_many_series_one_param_f32_param_7,
	.param .u64 .ptr .align 1 linearreg_intercept_many_series_one_param_f32_param_8
)
.maxntid 256
.minnctapersm 2
{
	.reg .pred 	%p<150>;
	.reg .b32 	%r<442>;
	.reg .b32 	%f<49>;
	.reg .b64 	%rd<350>;
	.reg .b64 	%fd<232>;

	ld.param.u64 	%rd7, [linearreg_intercept_many_series_one_param_f32_param_0];
	ld.param.u64 	%rd8, [linearreg_intercept_many_series_one_param_f32_param_1];
	ld.param.u32 	%r183, [linearreg_intercept_many_series_one_param_f32_param_2];
	ld.param.u32 	%r184, [linearreg_intercept_many_series_one_param_f32_param_3];
	ld.param.u32 	%r185, [linearreg_intercept_many_series_one_param_f32_param_4];
	ld.param.f32 	%f1, [linearreg_intercept_many_series_one_param_f32_param_5];
	ld.param.f32 	%f2, [linearreg_intercept_many_series_one_param_f32_param_6];
	ld.param.f32 	%f3, [linearreg_intercept_many_series_one_param_f32_param_7];
	ld.param.u64 	%rd9, [linearreg_intercept_many_series_one_param_f32_param_8];
	cvta.to.global.u64 	%rd1, %rd9;
	cvta.to.global.u64 	%rd2, %rd7;
	cvta.to.global.u64 	%rd3, %rd8;
	mov.u32 	%r186, %ntid.x;
	mov.u32 	%r187, %nctaid.x;
	mul.lo.s32 	%r1, %r186, %r187;
	cvt.rn.f64.s32 	%fd1, %r185;
	cvt.f64.f32 	%fd2, %f1;
	cvt.f64.f32 	%fd3, %f2;
	cvt.f64.f32 	%fd4, %f3;
	mul.f64 	%fd59, %fd2, %fd4;
	mov.f64 	%fd60, 0d3FF0000000000000;
	sub.f64 	%fd5, %fd60, %fd59;
	mov.u32 	%r188, %ctaid.x;
	mov.u32 	%r189, %tid.x;
	mad.lo.s32 	%r2, %r188, %r186, %r189;
	setp.ge.s32 	%p1, %r2, %r183;
	@%p1 bra 	$L__BB3_197;
	setp.gt.s32 	%p2, %r185, 0;
	setp.le.s32 	%p3, %r185, %r184;
	add.s32 	%r3, %r185, -1;
	neg.f64 	%fd6, %fd2;
	and.pred  	%p4, %p2, %p3;
	@%p4 bra 	$L__BB3_16;
	setp.lt.s32 	%p141, %r184, 1;
	@%p141 bra 	$L__BB3_197;
	add.s32 	%r4, %r184, -1;
	and.b32  	%r5, %r184, 7;
	add.s32 	%r6, %r5, -1;
	and.b32  	%r7, %r184, 3;
	and.b32  	%r8, %r184, 2147483640;
	and.b32  	%r9, %r184, 1;
	neg.s32 	%r10, %r8;
	shl.b32 	%r11, %r183, 3;
	mul.wide.s32 	%rd346, %r183, 4;
$L__BB3_4:
	setp.lt.u32 	%p142, %r4, 7;
	mov.b32 	%r382, 0;
	@%p142 bra 	$L__BB3_7;
	mov.u32 	%r379, %r2;
	mov.u32 	%r380, %r10;
$L__BB3_6:
	.pragma "nounroll";
	mul.wide.s32 	%rd328, %r379, 4;
	add.s64 	%rd329, %rd1, %rd328;
	mov.b32 	%r371, 2147483647;
	st.global.u32 	[%rd329], %r371;
	add.s64 	%rd331, %rd329, %rd346;
	st.global.u32 	[%rd331], %r371;
	add.s64 	%rd332, %rd331, %rd346;
	st.global.u32 	[%rd332], %r371;
	add.s64 	%rd333, %rd332, %rd346;
	st.global.u32 	[%rd333], %r371;
	add.s64 	%rd334, %rd333, %rd346;
	st.global.u32 	[%rd334], %r371;
	add.s64 	%rd335, %rd334, %rd346;
	st.global.u32 	[%rd335], %r371;
	add.s64 	%rd336, %rd335, %rd346;
	st.global.u32 	[%rd336], %r371;
	add.s64 	%rd337, %rd336, %rd346;
	st.global.u32 	[%rd337], %r371;
	add.s32 	%r380, %r380, 8;
	add.s32 	%r379, %r379, %r11;
	setp.ne.s32 	%p143, %r380, 0;
	mov.u32 	%r382, %r8;
	@%p143 bra 	$L__BB3_6;
$L__BB3_7:
	setp.eq.s32 	%p144, %r5, 0;
	@%p144 bra 	$L__BB3_15;
	setp.lt.u32 	%p145, %r6, 3;
	@%p145 bra 	$L__BB3_10;
	mad.lo.s32 	%r372, %r382, %r183, %r2;
	mul.wide.s32 	%rd338, %r372, 4;
	add.s64 	%rd339, %rd1, %rd338;
	mov.b32 	%r373, 2147483647;
	st.global.u32 	[%rd339], %r373;
	add.s64 	%rd341, %rd339, %rd346;
	st.global.u32 	[%rd341], %r373;
	add.s64 	%rd342, %rd341, %rd346;
	st.global.u32 	[%rd342], %r373;
	add.s64 	%rd343, %rd342, %rd346;
	st.global.u32 	[%rd343], %r373;
	add.s32 	%r382, %r382, 4;
$L__BB3_10:
	setp.eq.s32 	%p146, %r7, 0;
	@%p146 bra 	$L__BB3_15;
	setp.eq.s32 	%p147, %r7, 1;
	@%p147 bra 	$L__BB3_13;
	mad.lo.s32 	%r374, %r382, %r183, %r2;
	mul.wide.s32 	%rd344, %r374, 4;
	add.s64 	%rd345, %rd1, %rd344;
	mov.b32 	%r375, 2147483647;
	st.global.u32 	[%rd345], %r375;
	add.s64 	%rd347, %rd345, %rd346;
	st.global.u32 	[%rd347], %r375;
	add.s32 	%r382, %r382, 2;
$L__BB3_13:
	setp.eq.s32 	%p148, %r9, 0;
	@%p148 bra 	$L__BB3_15;
	mad.lo.s32 	%r376, %r382, %r183, %r2;
	mul.wide.s32 	%rd348, %r376, 4;
	add.s64 	%rd349, %rd1, %rd348;
	mov.b32 	%r377, 2147483647;
	st.global.u32 	[%rd349], %r377;
$L__BB3_15:
	add.s32 	%r2, %r2, %r1;
	setp.lt.s32 	%p149, %r2, %r183;
	@%p149 bra 	$L__BB3_4;
	bra.uni 	$L__BB3_197;
$L__BB3_16:
	setp.ne.s32 	%p5, %r185, 1;
	@%p5 bra 	$L__BB3_74;
	setp.gt.s32 	%p97, %r184, 0;
	@%p97 bra 	$L__BB3_18;
	bra.uni 	$L__BB3_58;
$L__BB3_18:
	add.s32 	%r23, %r184, -1;
	and.b32  	%r24, %r184, 7;
	add.s32 	%r25, %r24, -1;
	and.b32  	%r26, %r184, 3;
	add.s32 	%r27, %r26, -1;
	and.b32  	%r28, %r184, 2147483640;
	and.b32  	%r29, %r184, 1;
	mul.wide.s32 	%rd321, %r183, 4;
$L__BB3_19:
	mul.wide.s32 	%rd257, %r2, 4;
	add.s64 	%rd258, %rd3, %rd257;
	ld.global.nc.u32 	%r31, [%rd258];
	setp.ge.u32 	%p113, %r31, %r184;
	@%p113 bra 	$L__BB3_25;
	setp.le.s32 	%p121, %r184, %r31;
	@%p121 bra 	$L__BB3_36;
	add.s32 	%r386, %r3, %r31;
	setp.gt.s32 	%p129, %r386, 0;
	@%p129 bra 	$L__BB3_47;
$L__BB3_22:
	setp.ge.s32 	%p138, %r386, %r184;
	@%p138 bra 	$L__BB3_24;
$L__BB3_23:
	mad.lo.s32 	%r369, %r386, %r183, %r2;
	mul.wide.s32 	%rd325, %r369, 4;
	add.s64 	%rd326, %rd2, %rd325;
	ld.global.nc.f32 	%f48, [%rd326];
	add.s64 	%rd327, %rd1, %rd325;
	st.global.f32 	[%rd327], %f48;
	add.s32 	%r386, %r386, 1;
	setp.eq.s32 	%p139, %r386, %r184;
	@%p139 bra 	$L__BB3_24;
	bra.uni 	$L__BB3_23;
$L__BB3_24:
	add.s32 	%r2, %r2, %r1;
	setp.lt.s32 	%p140, %r2, %r183;
	@%p140 bra 	$L__BB3_19;
	bra.uni 	$L__BB3_197;
$L__BB3_25:
	setp.lt.u32 	%p114, %r23, 7;
	mov.b32 	%r390, 0;
	@%p114 bra 	$L__BB3_28;
	mov.b32 	%r388, 0;
$L__BB3_27:
	.pragma "nounroll";
	mad.lo.s32 	%r339, %r388, %r183, %r2;
	mul.wide.s32 	%rd259, %r339, 4;
	add.s64 	%rd260, %rd1, %rd259;
	mov.b32 	%r340, 2147483647;
	st.global.u32 	[%rd260], %r340;
	add.s64 	%rd262, %rd260, %rd321;
	st.global.u32 	[%rd262], %r340;
	add.s64 	%rd263, %rd262, %rd321;
	st.global.u32 	[%rd263], %r340;
	add.s64 	%rd264, %rd263, %rd321;
	st.global.u32 	[%rd264], %r340;
	add.s64 	%rd265, %rd264, %rd321;
	st.global.u32 	[%rd265], %r340;
	add.s64 	%rd266, %rd265, %rd321;
	st.global.u32 	[%rd266], %r340;
	add.s64 	%rd267, %rd266, %rd321;
	st.global.u32 	[%rd267], %r340;
	add.s64 	%rd268, %rd267, %rd321;
	st.global.u32 	[%rd268], %r340;
	add.s32 	%r388, %r388, 8;
	setp.eq.s32 	%p115, %r388, %r28;
	mov.u32 	%r390, %r28;
	@%p115 bra 	$L__BB3_28;
	bra.uni 	$L__BB3_27;
$L__BB3_28:
	setp.eq.s32 	%p116, %r24, 0;
	@%p116 bra 	$L__BB3_24;
	setp.lt.u32 	%p117, %r25, 3;
	@%p117 bra 	$L__BB3_31;
	mad.lo.s32 	%r341, %r390, %r183, %r2;
	mul.wide.s32 	%rd269, %r341, 4;
	add.s64 	%rd270, %rd1, %rd269;
	mov.b32 	%r342, 2147483647;
	st.global.u32 	[%rd270], %r342;
	add.s64 	%rd272, %rd270, %rd321;
	st.global.u32 	[%rd272], %r342;
	add.s64 	%rd273, %rd272, %rd321;
	st.global.u32 	[%rd273], %r342;
	add.s64 	%rd274, %rd273, %rd321;
	st.global.u32 	[%rd274], %r342;
	add.s32 	%r390, %r390, 4;
$L__BB3_31:
	setp.eq.s32 	%p118, %r26, 0;
	@%p118 bra 	$L__BB3_24;
	setp.eq.s32 	%p119, %r27, 0;
	@%p119 bra 	$L__BB3_34;
	mad.lo.s32 	%r343, %r390, %r183, %r2;
	mul.wide.s32 	%rd275, %r343, 4;
	add.s64 	%rd276, %rd1, %rd275;
	mov.b32 	%r344, 2147483647;
	st.global.u32 	[%rd276], %r344;
	add.s64 	%rd278, %rd276, %rd321;
	st.global.u32 	[%rd278], %r344;
	add.s32 	%r390, %r390, 2;
$L__BB3_34:
	setp.eq.s32 	%p120, %r29, 0;
	@%p120 bra 	$L__BB3_24;
	mad.lo.s32 	%r345, %r390, %r183, %r2;
	mul.wide.s32 	%rd279, %r345, 4;
	add.s64 	%rd280, %rd1, %rd279;
	mov.b32 	%r346, 2147483647;
	st.global.u32 	[%rd280], %r346;
	bra.uni 	$L__BB3_24;
$L__BB3_36:
	setp.lt.u32 	%p122, %r23, 7;
	mov.b32 	%r393, 0;
	@%p122 bra 	$L__BB3_39;
	mov.b32 	%r387, 0;
$L__BB3_38:
	.pragma "nounroll";
	mad.lo.s32 	%r349, %r387, %r183, %r2;
	mul.wide.s32 	%rd281, %r349, 4;
	add.s64 	%rd282, %rd1, %rd281;
	mov.b32 	%r350, 2147483647;
	st.global.u32 	[%rd282], %r350;
	add.s64 	%rd284, %rd282, %rd321;
	st.global.u32 	[%rd284], %r350;
	add.s64 	%rd285, %rd284, %rd321;
	st.global.u32 	[%rd285], %r350;
	add.s64 	%rd286, %rd285, %rd321;
	st.global.u32 	[%rd286], %r350;
	add.s64 	%rd287, %rd286, %rd321;
	st.global.u32 	[%rd287], %r350;
	add.s64 	%rd288, %rd287, %rd321;
	st.global.u32 	[%rd288], %r350;
	add.s64 	%rd289, %rd288, %rd321;
	st.global.u32 	[%rd289], %r350;
	add.s64 	%rd290, %rd289, %rd321;
	st.global.u32 	[%rd290], %r350;
	add.s32 	%r387, %r387, 8;
	setp.eq.s32 	%p123, %r387, %r28;
	mov.u32 	%r393, %r28;
	@%p123 bra 	$L__BB3_39;
	bra.uni 	$L__BB3_38;
$L__BB3_39:
	setp.eq.s32 	%p124, %r24, 0;
	@%p124 bra 	$L__BB3_24;
	setp.lt.u32 	%p125, %r25, 3;
	@%p125 bra 	$L__BB3_42;
	mad.lo.s32 	%r351, %r393, %r183, %r2;
	mul.wide.s32 	%rd291, %r351, 4;
	add.s64 	%rd292, %rd1, %rd291;
	mov.b32 	%r352, 2147483647;
	st.global.u32 	[%rd292], %r352;
	add.s64 	%rd294, %rd292, %rd321;
	st.global.u32 	[%rd294], %r352;
	add.s64 	%rd295, %rd294, %rd321;
	st.global.u32 	[%rd295], %r352;
	add.s64 	%rd296, %rd295, %rd321;
	st.global.u32 	[%rd296], %r352;
	add.s32 	%r393, %r393, 4;
$L__BB3_42:
	setp.eq.s32 	%p126, %r26, 0;
	@%p126 bra 	$L__BB3_24;
	setp.eq.s32 	%p127, %r27, 0;
	@%p127 bra 	$L__BB3_45;
	mad.lo.s32 	%r353, %r393, %r183, %r2;
	mul.wide.s32 	%rd297, %r353, 4;
	add.s64 	%rd298, %rd1, %rd297;
	mov.b32 	%r354, 2147483647;
	st.global.u32 	[%rd298], %r354;
	add.s64 	%rd300, %rd298, %rd321;
	st.global.u32 	[%rd300], %r354;
	add.s32 	%r393, %r393, 2;
$L__BB3_45:
	setp.eq.s32 	%p128, %r29, 0;
	@%p128 bra 	$L__BB3_24;
	mad.lo.s32 	%r355, %r393, %r183, %r2;
	mul.wide.s32 	%rd301, %r355, 4;
	add.s64 	%rd302, %rd1, %rd301;
	mov.b32 	%r356, 2147483647;
	st.global.u32 	[%rd302], %r356;
	bra.uni 	$L__BB3_24;
$L__BB3_47:
	add.s32 	%r358, %r31, -1;
	and.b32  	%r52, %r31, 7;
	setp.lt.u32 	%p130, %r358, 7;
	mov.b32 	%r395, 0;
	@%p130 bra 	$L__BB3_50;
	sub.s32 	%r395, %r386, %r52;
	mov.b32 	%r385, 0;
$L__BB3_49:
	.pragma "nounroll";
	mad.lo.s32 	%r360, %r385, %r183, %r2;
	mul.wide.s32 	%rd303, %r360, 4;
	add.s64 	%rd304, %rd1, %rd303;
	mov.b32 	%r361, 2147483647;
	st.global.u32 	[%rd304], %r361;
	add.s64 	%rd306, %rd304, %rd321;
	st.global.u32 	[%rd306], %r361;
	add.s64 	%rd307, %rd306, %rd321;
	st.global.u32 	[%rd307], %r361;
	add.s64 	%rd308, %rd307, %rd321;
	st.global.u32 	[%rd308], %r361;
	add.s64 	%rd309, %rd308, %rd321;
	st.global.u32 	[%rd309], %r361;
	add.s64 	%rd310, %rd309, %rd321;
	st.global.u32 	[%rd310], %r361;
	add.s64 	%rd311, %rd310, %rd321;
	st.global.u32 	[%rd311], %r361;
	add.s64 	%rd312, %rd311, %rd321;
	st.global.u32 	[%rd312], %r361;
	add.s32 	%r385, %r385, 8;
	setp.eq.s32 	%p131, %r385, %r395;
	@%p131 bra 	$L__BB3_50;
	bra.uni 	$L__BB3_49;
$L__BB3_50:
	setp.eq.s32 	%p132, %r52, 0;
	@%p132 bra 	$L__BB3_22;
	and.b32  	%r55, %r31, 3;
	setp.lt.u32 	%p133, %r52, 4;
	@%p133 bra 	$L__BB3_53;
	mad.lo.s32 	%r362, %r395, %r183, %r2;
	mul.wide.s32 	%rd313, %r362, 4;
	add.s64 	%rd314, %rd1, %rd313;
	mov.b32 	%r363, 2147483647;
	st.global.u32 	[%rd314], %r363;
	add.s64 	%rd316, %rd314, %rd321;
	st.global.u32 	[%rd316], %r363;
	add.s64 	%rd317, %rd316, %rd321;
	st.global.u32 	[%rd317], %r363;
	add.s64 	%rd318, %rd317, %rd321;
	st.global.u32 	[%rd318], %r363;
	add.s32 	%r395, %r395, 4;
$L__BB3_53:
	setp.eq.s32 	%p134, %r55, 0;
	@%p134 bra 	$L__BB3_22;
	setp.eq.s32 	%p135, %r55, 1;
	@%p135 bra 	$L__BB3_56;
	mad.lo.s32 	%r364, %r395, %r183, %r2;
	mul.wide.s32 	%rd319, %r364, 4;
	add.s64 	%rd320, %rd1, %rd319;
	mov.b32 	%r365, 2147483647;
	st.global.u32 	[%rd320], %r365;
	add.s64 	%rd322, %rd320, %rd321;
	st.global.u32 	[%rd322], %r365;
	add.s32 	%r395, %r395, 2;
$L__BB3_56:
	and.b32  	%r366, %r31, 1;
	setp.eq.b32 	%p136, %r366, 1;
	not.pred 	%p137, %p136;
	@%p137 bra 	$L__BB3_22;
	mad.lo.s32 	%r367, %r395, %r183, %r2;
	mul.wide.s32 	%rd323, %r367, 4;
	add.s64 	%rd324, %rd1, %rd323;
	mov.b32 	%r368, 2147483647;
	st.global.u32 	[%rd324], %r368;
	bra.uni 	$L__BB3_22;
$L__BB3_58:
	mul.wide.s32 	%rd230, %r2, 4;
	add.s64 	%rd231, %rd3, %rd230;
	ld.global.nc.u32 	%r61, [%rd231];
	setp.lt.s32 	%p98, %r61, 0;
	setp.ge.s32 	%p99, %r61, %r184;
	or.pred  	%p100, %p98, %p99;
	@%p100 bra 	$L__BB3_62;
	add.s32 	%r400, %r3, %r61;
	setp.gt.s32 	%p101, %r400, 0;
	@%p101 bra 	$L__BB3_63;
$L__BB3_60:
	setp.ge.s32 	%p110, %r400, %r184;
	@%p110 bra 	$L__BB3_62;
$L__BB3_61:
	mad.lo.s32 	%r336, %r400, %r183, %r2;
	mul.wide.s32 	%rd254, %r336, 4;
	add.s64 	%rd255, %rd2, %rd254;
	ld.global.nc.f32 	%f47, [%rd255];
	add.s64 	%rd256, %rd1, %rd254;
	st.global.f32 	[%rd256], %f47;
	add.s32 	%r400, %r400, 1;
	setp.ne.s32 	%p111, %r400, %r184;
	@%p111 bra 	$L__BB3_61;
$L__BB3_62:
	add.s32 	%r2, %r2, %r1;
	setp.lt.s32 	%p112, %r2, %r183;
	@%p112 bra 	$L__BB3_58;
	bra.uni 	$L__BB3_197;
$L__BB3_63:
	add.s32 	%r325, %r61, -1;
	and.b32  	%r68, %r61, 7;
	setp.lt.u32 	%p102, %r325, 7;
	mov.b32 	%r401, 0;
	@%p102 bra 	$L__BB3_66;
	sub.s32 	%r401, %r400, %r68;
	mov.b32 	%r399, 0;
$L__BB3_65:
	.pragma "nounroll";
	mad.lo.s32 	%r327, %r399, %r183, %r2;
	mul.wide.s32 	%rd232, %r327, 4;
	add.s64 	%rd233, %rd1, %rd232;
	mov.b32 	%r328, 2147483647;
	st.global.u32 	[%rd233], %r328;
	mul.wide.s32 	%rd234, %r183, 4;
	add.s64 	%rd235, %rd233, %rd234;
	st.global.u32 	[%rd235], %r328;
	add.s64 	%rd236, %rd235, %rd234;
	st.global.u32 	[%rd236], %r328;
	add.s64 	%rd237, %rd236, %rd234;
	st.global.u32 	[%rd237], %r328;
	add.s64 	%rd238, %rd237, %rd234;
	st.global.u32 	[%rd238], %r328;
	add.s64 	%rd239, %rd238, %rd234;
	st.global.u32 	[%rd239], %r328;
	add.s64 	%rd240, %rd239, %rd234;
	st.global.u32 	[%rd240], %r328;
	add.s64 	%rd241, %rd240, %rd234;
	st.global.u32 	[%rd241], %r328;
	add.s32 	%r399, %r399, 8;
	setp.eq.s32 	%p103, %r399, %r401;
	@%p103 bra 	$L__BB3_66;
	bra.uni 	$L__BB3_65;
$L__BB3_66:
	setp.eq.s32 	%p104, %r68, 0;
	@%p104 bra 	$L__BB3_60;
	and.b32  	%r71, %r61, 3;
	setp.lt.u32 	%p105, %r68, 4;
	@%p105 bra 	$L__BB3_69;
	mad.lo.s32 	%r329, %r401, %r183, %r2;
	mul.wide.s32 	%rd242, %r329, 4;
	add.s64 	%rd243, %rd1, %rd242;
	mov.b32 	%r330, 2147483647;
	st.global.u32 	[%rd243], %r330;
	mul.wide.s32 	%rd244, %r183, 4;
	add.s64 	%rd245, %rd243, %rd244;
	st.global.u32 	[%rd245], %r330;
	add.s64 	%rd246, %rd245, %rd244;
	st.global.u32 	[%rd246], %r330;
	add.s64 	%rd247, %rd246, %rd244;
	st.global.u32 	[%rd247], %r330;
	add.s32 	%r401, %r401, 4;
$L__BB3_69:
	setp.eq.s32 	%p106, %r71, 0;
	@%p106 bra 	$L__BB3_60;
	setp.eq.s32 	%p107, %r71, 1;
	@%p107 bra 	$L__BB3_72;
	mad.lo.s32 	%r331, %r401, %r183, %r2;
	mul.wide.s32 	%rd248, %r331, 4;
	add.s64 	%rd249, %rd1, %rd248;
	mov.b32 	%r332, 2147483647;
	st.global.u32 	[%rd249], %r332;
	mul.wide.s32 	%rd250, %r183, 4;
	add.s64 	%rd251, %rd249, %rd250;
	st.global.u32 	[%rd251], %r332;
	add.s32 	%r401, %r401, 2;
$L__BB3_72:
	and.b32  	%r333, %r61, 1;
	setp.eq.b32 	%p108, %r333, 1;
	not.pred 	%p109, %p108;
	@%p109 bra 	$L__BB3_60;
	mad.lo.s32 	%r334, %r401, %r183, %r2;
	mul.wide.s32 	%rd252, %r334, 4;
	add.s64 	%rd253, %rd1, %rd252;
	mov.b32 	%r335, 2147483647;
	st.global.u32 	[%rd253], %r335;
	bra.uni 	$L__BB3_60;
$L__BB3_74:
	setp.lt.s32 	%p6, %r185, 2;
	@%p6 bra 	$L__BB3_133;
	add.s32 	%r76, %r185, -2;
	add.s32 	%r245, %r185, 15;
	and.b32  	%r246, %r245, 15;
	add.s32 	%r77, %r246, -1;
	add.s32 	%r247, %r185, 7;
	and.b32  	%r248, %r247, 7;
	add.s32 	%r78, %r248, -1;
	add.s32 	%r79, %r184, -1;
	and.b32  	%r80, %r184, 7;
	add.s32 	%r81, %r80, -1;
	and.b32  	%r82, %r184, 3;
	add.s32 	%r83, %r82, -1;
	and.b32  	%r84, %r3, 15;
	and.b32  	%r85, %r3, -16;
	and.b32  	%r86, %r245, 7;
	and.b32  	%r87, %r247, 3;
	and.b32  	%r88, %r184, 2147483640;
	and.b32  	%r89, %r184, 1;
	mul.wide.s32 	%rd226, %r183, 4;
$L__BB3_76:
	mul.wide.s32 	%rd118, %r2, 4;
	add.s64 	%rd119, %rd3, %rd118;
	ld.global.nc.u32 	%r91, [%rd119];
	setp.lt.s32 	%p55, %r91, 0;
	setp.le.s32 	%p56, %r184, %r91;
	or.pred  	%p57, %p55, %p56;
	@%p57 bra 	$L__BB3_87;
	sub.s32 	%r249, %r184, %r91;
	setp.lt.s32 	%p58, %r249, %r185;
	@%p58 bra 	$L__BB3_85;
	add.s32 	%r407, %r3, %r91;
	setp.gt.s32 	%p59, %r407, 0;
	@%p59 bra 	$L__BB3_122;
$L__BB3_79:
	setp.lt.u32 	%p68, %r76, 15;
	mov.f64 	%fd223, 0d0000000000000000;
	mov.b32 	%r417, 0;
	mov.f64 	%fd222, %fd223;
	@%p68 bra 	$L__BB3_111;
	mov.f64 	%fd223, 0d0000000000000000;
	mov.b32 	%r406, 0;
	bra.uni 	$L__BB3_110;
$L__BB3_81:
	mad.lo.s32 	%r299, %r407, %r183, %r2;
	mul.wide.s32 	%rd178, %r299, 4;
	add.s64 	%rd179, %rd2, %rd178;
	ld.global.nc.f32 	%f43, [%rd179];
	cvt.f64.f32 	%fd209, %f43;
$L__BB3_82:
	add.f64 	%fd196, %fd222, %fd209;
	fma.rn.f64 	%fd197, %fd209, %fd1, %fd223;
	mul.f64 	%fd198, %fd196, %fd6;
	fma.rn.f64 	%fd199, %fd1, %fd197, %fd198;
	mul.f64 	%fd200, %fd199, %fd3;
	mul.f64 	%fd201, %fd5, %fd200;
	fma.rn.f64 	%fd202, %fd196, %fd4, %fd201;
	cvt.rn.f32.f64 	%f44, %fd202;
	mad.lo.s32 	%r98, %r407, %r183, %r2;
	mul.wide.s32 	%rd180, %r98, 4;
	add.s64 	%rd181, %rd1, %rd180;
	st.global.f32 	[%rd181], %f44;
	sub.f64 	%fd223, %fd197, %fd196;
	sub.s32 	%r300, %r407, %r185;
	mad.lo.s32 	%r301, %r183, %r300, %r183;
	add.s32 	%r302, %r301, %r2;
	mul.wide.s32 	%rd182, %r302, 4;
	add.s64 	%rd183, %rd2, %rd182;
	ld.global.nc.f32 	%f45, [%rd183];
	cvt.f64.f32 	%fd203, %f45;
	sub.f64 	%fd222, %fd196, %fd203;
	add.s32 	%r407, %r407, 1;
	setp.ge.s32 	%p78, %r407, %r184;
	@%p78 bra 	$L__BB3_84;
	add.s32 	%r303, %r98, %r183;
	mul.wide.s32 	%rd184, %r303, 4;
	add.s64 	%rd185, %rd2, %rd184;
	ld.global.nc.f32 	%f46, [%rd185];
	cvt.f64.f32 	%fd209, %f46;
$L__BB3_84:
	setp.eq.s32 	%p79, %r407, %r184;
	@%p79 bra 	$L__BB3_86;
	bra.uni 	$L__BB3_82;
$L__BB3_85:
	setp.gt.s32 	%p80, %r184, 0;
	@%p80 bra 	$L__BB3_99;
$L__BB3_86:
	add.s32 	%r2, %r2, %r1;
	setp.lt.s32 	%p96, %r2, %r183;
	@%p96 bra 	$L__BB3_76;
	bra.uni 	$L__BB3_197;
$L__BB3_87:
	setp.gt.s32 	%p88, %r184, 0;
	@%p88 bra 	$L__BB3_88;
	bra.uni 	$L__BB3_86;
$L__BB3_88:
	setp.lt.u32 	%p89, %r79, 7;
	mov.b32 	%r411, 0;
	@%p89 bra 	$L__BB3_91;
	mov.b32 	%r409, 0;
$L__BB3_90:
	.pragma "nounroll";
	mad.lo.s32 	%r316, %r409, %r183, %r2;
	mul.wide.s32 	%rd208, %r316, 4;
	add.s64 	%rd209, %rd1, %rd208;
	mov.b32 	%r317, 2147483647;
	st.global.u32 	[%rd209], %r317;
	add.s64 	%rd211, %rd209, %rd226;
	st.global.u32 	[%rd211], %r317;
	add.s64 	%rd212, %rd211, %rd226;
	st.global.u32 	[%rd212], %r317;
	add.s64 	%rd213, %rd212, %rd226;
	st.global.u32 	[%rd213], %r317;
	add.s64 	%rd214, %rd213, %rd226;
	st.global.u32 	[%rd214], %r317;
	add.s64 	%rd215, %rd214, %rd226;
	st.global.u32 	[%rd215], %r317;
	add.s64 	%rd216, %rd215, %rd226;
	st.global.u32 	[%rd216], %r317;
	add.s64 	%rd217, %rd216, %rd226;
	st.global.u32 	[%rd217], %r317;
	add.s32 	%r409, %r409, 8;
	setp.eq.s32 	%p90, %r409, %r88;
	mov.u32 	%r411, %r88;
	@%p90 bra 	$L__BB3_91;
	bra.uni 	$L__BB3_90;
$L__BB3_91:
	setp.eq.s32 	%p91, %r80, 0;
	@%p91 bra 	$L__BB3_86;
	setp.lt.u32 	%p92, %r81, 3;
	@%p92 bra 	$L__BB3_94;
	mad.lo.s32 	%r318, %r411, %r183, %r2;
	mul.wide.s32 	%rd218, %r318, 4;
	add.s64 	%rd219, %rd1, %rd218;
	mov.b32 	%r319, 2147483647;
	st.global.u32 	[%rd219], %r319;
	add.s64 	%rd221, %rd219, %rd226;
	st.global.u32 	[%rd221], %r319;
	add.s64 	%rd222, %rd221, %rd226;
	st.global.u32 	[%rd222], %r319;
	add.s64 	%rd223, %rd222, %rd226;
	st.global.u32 	[%rd223], %r319;
	add.s32 	%r411, %r411, 4;
$L__BB3_94:
	setp.eq.s32 	%p93, %r82, 0;
	@%p93 bra 	$L__BB3_86;
	setp.eq.s32 	%p94, %r83, 0;
	@%p94 bra 	$L__BB3_97;
	mad.lo.s32 	%r320, %r411, %r183, %r2;
	mul.wide.s32 	%rd224, %r320, 4;
	add.s64 	%rd225, %rd1, %rd224;
	mov.b32 	%r321, 2147483647;
	st.global.u32 	[%rd225], %r321;
	add.s64 	%rd227, %rd225, %rd226;
	st.global.u32 	[%rd227], %r321;
	add.s32 	%r411, %r411, 2;
$L__BB3_97:
	setp.eq.s32 	%p95, %r89, 0;
	@%p95 bra 	$L__BB3_86;
	mad.lo.s32 	%r322, %r411, %r183, %r2;
	mul.wide.s32 	%rd228, %r322, 4;
	add.s64 	%rd229, %rd1, %rd228;
	mov.b32 	%r323, 2147483647;
	st.global.u32 	[%rd229], %r323;
	bra.uni 	$L__BB3_86;
$L__BB3_99:
	setp.lt.u32 	%p81, %r79, 7;
	mov.b32 	%r414, 0;
	@%p81 bra 	$L__BB3_102;
	mov.b32 	%r408, 0;
$L__BB3_101:
	.pragma "nounroll";
	mad.lo.s32 	%r306, %r408, %r183, %r2;
	mul.wide.s32 	%rd186, %r306, 4;
	add.s64 	%rd187, %rd1, %rd186;
	mov.b32 	%r307, 2147483647;
	st.global.u32 	[%rd187], %r307;
	add.s64 	%rd189, %rd187, %rd226;
	st.global.u32 	[%rd189], %r307;
	add.s64 	%rd190, %rd189, %rd226;
	st.global.u32 	[%rd190], %r307;
	add.s64 	%rd191, %rd190, %rd226;
	st.global.u32 	[%rd191], %r307;
	add.s64 	%rd192, %rd191, %rd226;
	st.global.u32 	[%rd192], %r307;
	add.s64 	%rd193, %rd192, %rd226;
	st.global.u32 	[%rd193], %r307;
	add.s64 	%rd194, %rd193, %rd226;
	st.global.u32 	[%rd194], %r307;
	add.s64 	%rd195, %rd194, %rd226;
	st.global.u32 	[%rd195], %r307;
	add.s32 	%r408, %r408, 8;
	setp.eq.s32 	%p82, %r408, %r88;
	mov.u32 	%r414, %r88;
	@%p82 bra 	$L__BB3_102;
	bra.uni 	$L__BB3_101;
$L__BB3_102:
	setp.eq.s32 	%p83, %r80, 0;
	@%p83 bra 	$L__BB3_86;
	setp.lt.u32 	%p84, %r81, 3;
	@%p84 bra 	$L__BB3_105;
	mad.lo.s32 	%r308, %r414, %r183, %r2;
	mul.wide.s32 	%rd196, %r308, 4;
	add.s64 	%rd197, %rd1, %rd196;
	mov.b32 	%r309, 2147483647;
	st.global.u32 	[%rd197], %r309;
	add.s64 	%rd199, %rd197, %rd226;
	st.global.u32 	[%rd199], %r309;
	add.s64 	%rd200, %rd199, %rd226;
	st.global.u32 	[%rd200], %r309;
	add.s64 	%rd201, %rd200, %rd226;
	st.global.u32 	[%rd201], %r309;
	add.s32 	%r414, %r414, 4;
$L__BB3_105:
	setp.eq.s32 	%p85, %r82, 0;
	@%p85 bra 	$L__BB3_86;
	setp.eq.s32 	%p86, %r83, 0;
	@%p86 bra 	$L__BB3_108;
	mad.lo.s32 	%r310, %r414, %r183, %r2;
	mul.wide.s32 	%rd202, %r310, 4;
	add.s64 	%rd203, %rd1, %rd202;
	mov.b32 	%r311, 2147483647;
	st.global.u32 	[%rd203], %r311;
	add.s64 	%rd205, %rd203, %rd226;
	st.global.u32 	[%rd205], %r311;
	add.s32 	%r414, %r414, 2;
$L__BB3_108:
	setp.eq.s32 	%p87, %r89, 0;
	@%p87 bra 	$L__BB3_86;
	mad.lo.s32 	%r312, %r414, %r183, %r2;
	mul.wide.s32 	%rd206, %r312, 4;
	add.s64 	%rd207, %rd1, %rd206;
	mov.b32 	%r313, 2147483647;
	st.global.u32 	[%rd207], %r313;
	bra.uni 	$L__BB3_86;
$L__BB3_110:
	.pragma "nounroll";
	add.s32 	%r263, %r406, %r91;
	mad.lo.s32 	%r264, %r263, %r183, %r2;
	mul.wide.s32 	%rd142, %r264, 4;
	add.s64 	%rd143, %rd2, %rd142;
	ld.global.nc.f32 	%f12, [%rd143];
	cvt.f64.f32 	%fd82, %f12;
	add.s32 	%r265, %r406, 1;
	cvt.rn.f64.u32 	%fd83, %r265;
	add.f64 	%fd84, %fd222, %fd82;
	fma.rn.f64 	%fd85, %fd82, %fd83, %fd223;
	add.s64 	%rd145, %rd143, %rd226;
	ld.global.nc.f32 	%f13, [%rd145];
	cvt.f64.f32 	%fd86, %f13;
	add.s32 	%r266, %r406, 2;
	cvt.rn.f64.u32 	%fd87, %r266;
	add.f64 	%fd88, %fd84, %fd86;
	fma.rn.f64 	%fd89, %fd86, %fd87, %fd85;
	add.s64 	%rd146, %rd145, %rd226;
	ld.global.nc.f32 	%f14, [%rd146];
	cvt.f64.f32 	%fd90, %f14;
	add.s32 	%r267, %r406, 3;
	cvt.rn.f64.u32 	%fd91, %r267;
	add.f64 	%fd92, %fd88, %fd90;
	fma.rn.f64 	%fd93, %fd90, %fd91, %fd89;
	add.s64 	%rd147, %rd146, %rd226;
	ld.global.nc.f32 	%f15, [%rd147];
	cvt.f64.f32 	%fd94, %f15;
	add.s32 	%r268, %r406, 4;
	cvt.rn.f64.u32 	%fd95, %r268;
	add.f64 	%fd96, %fd92, %fd94;
	fma.rn.f64 	%fd97, %fd94, %fd95, %fd93;
	add.s64 	%rd148, %rd147, %rd226;
	ld.global.nc.f32 	%f16, [%rd148];
	cvt.f64.f32 	%fd98, %f16;
	add.s32 	%r269, %r406, 5;
	cvt.rn.f64.u32 	%fd99, %r269;
	add.f64 	%fd100, %fd96, %fd98;
	fma.rn.f64 	%fd101, %fd98, %fd99, %fd97;
	add.s64 	%rd149, %rd148, %rd226;
	ld.global.nc.f32 	%f17, [%rd149];
	cvt.f64.f32 	%fd102, %f17;
	add.s32 	%r270, %r406, 6;
	cvt.rn.f64.u32 	%fd103, %r270;
	add.f64 	%fd104, %fd100, %fd102;
	fma.rn.f64 	%fd105, %fd102, %fd103, %fd101;
	add.s64 	%rd150, %rd149, %rd226;
	ld.global.nc.f32 	%f18, [%rd150];
	cvt.f64.f32 	%fd106, %f18;
	add.s32 	%r271, %r406, 7;
	cvt.rn.f64.u32 	%fd107, %r271;
	add.f64 	%fd108, %fd104, %fd106;
	fma.rn.f64 	%fd109, %fd106, %fd107, %fd105;
	add.s64 	%rd151, %rd150, %rd226;
	ld.global.nc.f32 	%f19, [%rd151];
	cvt.f64.f32 	%fd110, %f19;
	add.s32 	%r272, %r406, 8;
	cvt.rn.f64.u32 	%fd111, %r272;
	add.f64 	%fd112, %fd108, %fd110;
	fma.rn.f64 	%fd113, %fd110, %fd111, %fd109;
	add.s64 	%rd152, %rd151, %rd226;
	ld.global.nc.f32 	%f20, [%rd152];
	cvt.f64.f32 	%fd114, %f20;
	add.s32 	%r273, %r406, 9;
	cvt.rn.f64.u32 	%fd115, %r273;
	add.f64 	%fd116, %fd112, %fd114;
	fma.rn.f64 	%fd117, %fd114, %fd115, %fd113;
	add.s64 	%rd153, %rd152, %rd226;
	ld.global.nc.f32 	%f21, [%rd153];
	cvt.f64.f32 	%fd118, %f21;
	add.s32 	%r274, %r406, 10;
	cvt.rn.f64.u32 	%fd119, %r274;
	add.f64 	%fd120, %fd116, %fd118;
	fma.rn.f64 	%fd121, %fd118, %fd119, %fd117;
	add.s64 	%rd154, %rd153, %rd226;
	ld.global.nc.f32 	%f22, [%rd154];
	cvt.f64.f32 	%fd122, %f22;
	add.s32 	%r275, %r406, 11;
	cvt.rn.f64.u32 	%fd123, %r275;
	add.f64 	%fd124, %fd120, %fd122;
	fma.rn.f64 	%fd125, %fd122, %fd123, %fd121;
	add.s64 	%rd155, %rd154, %rd226;
	ld.global.nc.f32 	%f23, [%rd155];
	cvt.f64.f32 	%fd126, %f23;
	add.s32 	%r276, %r406, 12;
	cvt.rn.f64.u32 	%fd127, %r276;
	add.f64 	%fd128, %fd124, %fd126;
	fma.rn.f64 	%fd129, %fd126, %fd127, %fd125;
	add.s64 	%rd156, %rd155, %rd226;
	ld.global.nc.f32 	%f24, [%rd156];
	cvt.f64.f32 	%fd130, %f24;
	add.s32 	%r277, %r406, 13;
	cvt.rn.f64.u32 	%fd131, %r277;
	add.f64 	%fd132, %fd128, %fd130;
	fma.rn.f64 	%fd133, %fd130, %fd131, %fd129;
	add.s64 	%rd157, %rd156, %rd226;
	ld.global.nc.f32 	%f25, [%rd157];
	cvt.f64.f32 	%fd134, %f25;
	add.s32 	%r278, %r406, 14;
	cvt.rn.f64.u32 	%fd135, %r278;
	add.f64 	%fd136, %fd132, %fd134;
	fma.rn.f64 	%fd137, %fd134, %fd135, %fd133;
	add.s64 	%rd158, %rd157, %rd226;
	ld.global.nc.f32 	%f26, [%rd158];
	cvt.f64.f32 	%fd138, %f26;
	add.s32 	%r279, %r406, 15;
	cvt.rn.f64.u32 	%fd139, %r279;
	add.f64 	%fd140, %fd136, %fd138;
	fma.rn.f64 	%fd141, %fd138, %fd139, %fd137;
	add.s64 	%rd159, %rd158, %rd226;
	ld.global.nc.f32 	%f27, [%rd159];
	cvt.f64.f32 	%fd142, %f27;
	add.s32 	%r406, %r406, 16;
	cvt.rn.f64.u32 	%fd143, %r406;
	add.f64 	%fd222, %fd140, %fd142;
	fma.rn.f64 	%fd223, %fd142, %fd143, %fd141;
	setp.eq.s32 	%p69, %r406, %r85;
	mov.u32 	%r417, %r85;
	@%p69 bra 	$L__BB3_111;
	bra.uni 	$L__BB3_110;
$L__BB3_111:
	setp.eq.s32 	%p70, %r84, 0;
	@%p70 bra 	$L__BB3_121;
	setp.lt.u32 	%p71, %r77, 7;
	@%p71 bra 	$L__BB3_114;
	add.s32 	%r280, %r417, %r91;
	mad.lo.s32 	%r281, %r280, %r183, %r2;
	mul.wide.s32 	%rd160, %r281, 4;
	add.s64 	%rd161, %rd2, %rd160;
	ld.global.nc.f32 	%f28, [%rd161];
	cvt.f64.f32 	%fd145, %f28;
	add.s32 	%r282, %r417, 1;
	cvt.rn.f64.u32 	%fd146, %r282;
	add.f64 	%fd147, %fd222, %fd145;
	fma.rn.f64 	%fd148, %fd145, %fd146, %fd223;
	add.s64 	%rd163, %rd161, %rd226;
	ld.global.nc.f32 	%f29, [%rd163];
	cvt.f64.f32 	%fd149, %f29;
	add.s32 	%r283, %r417, 2;
	cvt.rn.f64.u32 	%fd150, %r283;
	add.f64 	%fd151, %fd147, %fd149;
	fma.rn.f64 	%fd152, %fd149, %fd150, %fd148;
	add.s64 	%rd164, %rd163, %rd226;
	ld.global.nc.f32 	%f30, [%rd164];
	cvt.f64.f32 	%fd153, %f30;
	add.s32 	%r284, %r417, 3;
	cvt.rn.f64.u32 	%fd154, %r284;
	add.f64 	%fd155, %fd151, %fd153;
	fma.rn.f64 	%fd156, %fd153, %fd154, %fd152;
	add.s64 	%rd165, %rd164, %rd226;
	ld.global.nc.f32 	%f31, [%rd165];
	cvt.f64.f32 	%fd157, %f31;
	add.s32 	%r285, %r417, 4;
	cvt.rn.f64.u32 	%fd158, %r285;
	add.f64 	%fd159, %fd155, %fd157;
	fma.rn.f64 	%fd160, %fd157, %fd158, %fd156;
	add.s64 	%rd166, %rd165, %rd226;
	ld.global.nc.f32 	%f32, [%rd166];
	cvt.f64.f32 	%fd161, %f32;
	add.s32 	%r286, %r417, 5;
	cvt.rn.f64.u32 	%fd162, %r286;
	add.f64 	%fd163, %fd159, %fd161;
	fma.rn.f64 	%fd164, %fd161, %fd162, %fd160;
	add.s64 	%rd167, %rd166, %rd226;
	ld.global.nc.f32 	%f33, [%rd167];
	cvt.f64.f32 	%fd165, %f33;
	add.s32 	%r287, %r417, 6;
	cvt.rn.f64.u32 	%fd166, %r287;
	add.f64 	%fd167, %fd163, %fd165;
	fma.rn.f64 	%fd168, %fd165, %fd166, %fd164;
	add.s64 	%rd168, %rd167, %rd226;
	ld.global.nc.f32 	%f34, [%rd168];
	cvt.f64.f32 	%fd169, %f34;
	add.s32 	%r288, %r417, 7;
	cvt.rn.f64.u32 	%fd170, %r288;
	add.f64 	%fd171, %fd167, %fd169;
	fma.rn.f64 	%fd172, %fd169, %fd170, %fd168;
	add.s64 	%rd169, %rd168, %rd226;
	ld.global.nc.f32 	%f35, [%rd169];
	cvt.f64.f32 	%fd173, %f35;
	add.s32 	%r417, %r417, 8;
	cvt.rn.f64.u32 	%fd174, %r417;
	add.f64 	%fd222, %fd171, %fd173;
	fma.rn.f64 	%fd223, %fd173, %fd174, %fd172;
$L__BB3_114:
	setp.eq.s32 	%p72, %r86, 0;
	@%p72 bra 	$L__BB3_121;
	setp.lt.u32 	%p73, %r78, 3;
	@%p73 bra 	$L__BB3_117;
	add.s32 	%r289, %r417, %r91;
	mad.lo.s32 	%r290, %r289, %r183, %r2;
	mul.wide.s32 	%rd170, %r290, 4;
	add.s64 	%rd171, %rd2, %rd170;
	ld.global.nc.f32 	%f36, [%rd171];
	cvt.f64.f32 	%fd176, %f36;
	add.s32 	%r291, %r417, 1;
	cvt.rn.f64.u32 	%fd177, %r291;
	add.f64 	%fd178, %fd222, %fd176;
	fma.rn.f64 	%fd179, %fd176, %fd177, %fd223;
	add.s64 	%rd173, %rd171, %rd226;
	ld.global.nc.f32 	%f37, [%rd173];
	cvt.f64.f32 	%fd180, %f37;
	add.s32 	%r292, %r417, 2;
	cvt.rn.f64.u32 	%fd181, %r292;
	add.f64 	%fd182, %fd178, %fd180;
	fma.rn.f64 	%fd183, %fd180, %fd181, %fd179;
	add.s64 	%rd174, %rd173, %rd226;
	ld.global.nc.f32 	%f38, [%rd174];
	cvt.f64.f32 	%fd184, %f38;
	add.s32 	%r293, %r417, 3;
	cvt.rn.f64.u32 	%fd185, %r293;
	add.f64 	%fd186, %fd182, %fd184;
	fma.rn.f64 	%fd187, %fd184, %fd185, %fd183;
	add.s64 	%rd175, %rd174, %rd226;
	ld.global.nc.f32 	%f39, [%rd175];
	cvt.f64.f32 	%fd188, %f39;
	add.s32 	%r417, %r417, 4;
	cvt.rn.f64.u32 	%fd189, %r417;
	add.f64 	%fd222, %fd186, %fd188;
	fma.rn.f64 	%fd223, %fd188, %fd189, %fd187;
$L__BB3_117:
	setp.eq.s32 	%p74, %r87, 0;
	@%p74 bra 	$L__BB3_121;
	setp.eq.s32 	%p75, %r87, 1;
	add.s32 	%r294, %r417, %r91;
	mad.lo.s32 	%r295, %r294, %r183, %r2;
	mul.wide.s32 	%rd176, %r295, 4;
	add.s64 	%rd4, %rd2, %rd176;
	ld.global.nc.f32 	%f40, [%rd4];
	cvt.f64.f32 	%fd190, %f40;
	add.s32 	%r296, %r417, 1;
	cvt.rn.f64.u32 	%fd191, %r296;
	add.f64 	%fd222, %fd222, %fd190;
	fma.rn.f64 	%fd223, %fd190, %fd191, %fd223;
	@%p75 bra 	$L__BB3_121;
	setp.eq.s32 	%p76, %r87, 2;
	add.s64 	%rd6, %rd4, %rd226;
	ld.global.nc.f32 	%f41, [%rd6];
	cvt.f64.f32 	%fd192, %f41;
	add.s32 	%r297, %r417, 2;
	cvt.rn.f64.u32 	%fd193, %r297;
	add.f64 	%fd222, %fd222, %fd192;
	fma.rn.f64 	%fd223, %fd192, %fd193, %fd223;
	@%p76 bra 	$L__BB3_121;
	add.s64 	%rd177, %rd6, %rd226;
	ld.global.nc.f32 	%f42, [%rd177];
	cvt.f64.f32 	%fd194, %f42;
	add.s32 	%r298, %r417, 3;
	cvt.rn.f64.u32 	%fd195, %r298;
	add.f64 	%fd222, %fd222, %fd194;
	fma.rn.f64 	%fd223, %fd194, %fd195, %fd223;
$L__BB3_121:
	setp.lt.s32 	%p77, %r407, %r184;
	@%p77 bra 	$L__BB3_81;
	bra.uni 	$L__BB3_86;
$L__BB3_122:
	and.b32  	%r120, %r407, 7;
	setp.lt.u32 	%p60, %r407, 8;
	mov.b32 	%r419, 0;
	@%p60 bra 	$L__BB3_125;
	and.b32  	%r419, %r407, 2147483640;
	mov.b32 	%r405, 0;
$L__BB3_124:
	.pragma "nounroll";
	mad.lo.s32 	%r252, %r405, %r183, %r2;
	mul.wide.s32 	%rd120, %r252, 4;
	add.s64 	%rd121, %rd1, %rd120;
	mov.b32 	%r253, 2147483647;
	st.global.u32 	[%rd121], %r253;
	add.s64 	%rd123, %rd121, %rd226;
	st.global.u32 	[%rd123], %r253;
	add.s64 	%rd124, %rd123, %rd226;
	st.global.u32 	[%rd124], %r253;
	add.s64 	%rd125, %rd124, %rd226;
	st.global.u32 	[%rd125], %r253;
	add.s64 	%rd126, %rd125, %rd226;
	st.global.u32 	[%rd126], %r253;
	add.s64 	%rd127, %rd126, %rd226;
	st.global.u32 	[%rd127], %r253;
	add.s64 	%rd128, %rd127, %rd226;
	st.global.u32 	[%rd128], %r253;
	add.s64 	%rd129, %rd128, %rd226;
	st.global.u32 	[%rd129], %r253;
	add.s32 	%r405, %r405, 8;
	setp.eq.s32 	%p61, %r405, %r419;
	@%p61 bra 	$L__BB3_125;
	bra.uni 	$L__BB3_124;
$L__BB3_125:
	setp.eq.s32 	%p62, %r120, 0;
	@%p62 bra 	$L__BB3_79;
	and.b32  	%r123, %r407, 3;
	setp.lt.u32 	%p63, %r120, 4;
	@%p63 bra 	$L__BB3_128;
	mad.lo.s32 	%r254, %r419, %r183, %r2;
	mul.wide.s32 	%rd130, %r254, 4;
	add.s64 	%rd131, %rd1, %rd130;
	mov.b32 	%r255, 2147483647;
	st.global.u32 	[%rd131], %r255;
	add.s64 	%rd133, %rd131, %rd226;
	st.global.u32 	[%rd133], %r255;
	add.s64 	%rd134, %rd133, %rd226;
	st.global.u32 	[%rd134], %r255;
	add.s64 	%rd135, %rd134, %rd226;
	st.global.u32 	[%rd135], %r255;
	add.s32 	%r419, %r419, 4;
$L__BB3_128:
	setp.eq.s32 	%p64, %r123, 0;
	@%p64 bra 	$L__BB3_79;
	setp.eq.s32 	%p65, %r123, 1;
	@%p65 bra 	$L__BB3_131;
	mad.lo.s32 	%r256, %r419, %r183, %r2;
	mul.wide.s32 	%rd136, %r256, 4;
	add.s64 	%rd137, %rd1, %rd136;
	mov.b32 	%r257, 2147483647;
	st.global.u32 	[%rd137], %r257;
	add.s64 	%rd139, %rd137, %rd226;
	st.global.u32 	[%rd139], %r257;
	add.s32 	%r419, %r419, 2;
$L__BB3_131:
	and.b32  	%r258, %r407, 1;
	setp.eq.b32 	%p66, %r258, 1;
	not.pred 	%p67, %p66;
	@%p67 bra 	$L__BB3_79;
	mad.lo.s32 	%r259, %r419, %r183, %r2;
	mul.wide.s32 	%rd140, %r259, 4;
	add.s64 	%rd141, %rd1, %rd140;
	mov.b32 	%r260, 2147483647;
	st.global.u32 	[%rd141], %r260;
	bra.uni 	$L__BB3_79;
$L__BB3_133:
	setp.lt.s32 	%p7, %r184, 1;
	@%p7 bra 	$L__BB3_177;
	add.s32 	%r128, %r184, -1;
	and.b32  	%r129, %r184, 7;
	add.s32 	%r130, %r129, -1;
	and.b32  	%r131, %r184, 3;
	add.s32 	%r132, %r131, -1;
	and.b32  	%r133, %r184, 2147483640;
	and.b32  	%r134, %r184, 1;
	mul.wide.s32 	%rd114, %r183, 4;
$L__BB3_135:
	mul.wide.s32 	%rd42, %r2, 4;
	add.s64 	%rd43, %rd3, %rd42;
	ld.global.nc.u32 	%r136, [%rd43];
	setp.le.u32 	%p26, %r184, %r136;
	@%p26 bra 	$L__BB3_144;
	sub.s32 	%r218, %r184, %r136;
	setp.lt.s32 	%p34, %r218, %r185;
	@%p34 bra 	$L__BB3_155;
	add.s32 	%r424, %r3, %r136;
	setp.gt.s32 	%p35, %r424, 0;
	@%p35 bra 	$L__BB3_166;
$L__BB3_138:
	setp.ge.s32 	%p44, %r424, %r184;
	@%p44 bra 	$L__BB3_143;
	mad.lo.s32 	%r230, %r424, %r183, %r2;
	mul.wide.s32 	%rd88, %r230, 4;
	add.s64 	%rd89, %rd2, %rd88;
	ld.global.nc.f32 	%f8, [%rd89];
	cvt.f64.f32 	%fd227, %f8;
	mov.f64 	%fd225, 0d0000000000000000;
	mov.f64 	%fd226, %fd225;
$L__BB3_140:
	add.f64 	%fd71, %fd226, %fd227;
	fma.rn.f64 	%fd72, %fd227, %fd1, %fd225;
	mul.f64 	%fd73, %fd71, %fd6;
	fma.rn.f64 	%fd74, %fd1, %fd72, %fd73;
	mul.f64 	%fd75, %fd74, %fd3;
	mul.f64 	%fd76, %fd5, %fd75;
	fma.rn.f64 	%fd77, %fd71, %fd4, %fd76;
	cvt.rn.f32.f64 	%f9, %fd77;
	mad.lo.s32 	%r141, %r424, %r183, %r2;
	mul.wide.s32 	%rd90, %r141, 4;
	add.s64 	%rd91, %rd1, %rd90;
	st.global.f32 	[%rd91], %f9;
	sub.f64 	%fd225, %fd72, %fd71;
	sub.s32 	%r231, %r424, %r185;
	mad.lo.s32 	%r232, %r183, %r231, %r183;
	add.s32 	%r233, %r232, %r2;
	mul.wide.s32 	%rd92, %r233, 4;
	add.s64 	%rd93, %rd2, %rd92;
	ld.global.nc.f32 	%f10, [%rd93];
	cvt.f64.f32 	%fd78, %f10;
	sub.f64 	%fd226, %fd71, %fd78;
	add.s32 	%r424, %r424, 1;
	setp.ge.s32 	%p45, %r424, %r184;
	@%p45 bra 	$L__BB3_142;
	add.s32 	%r234, %r141, %r183;
	mul.wide.s32 	%rd94, %r234, 4;
	add.s64 	%rd95, %rd2, %rd94;
	ld.global.nc.f32 	%f11, [%rd95];
	cvt.f64.f32 	%fd227, %f11;
$L__BB3_142:
	setp.eq.s32 	%p46, %r424, %r184;
	@%p46 bra 	$L__BB3_143;
	bra.uni 	$L__BB3_140;
$L__BB3_143:
	add.s32 	%r2, %r2, %r1;
	setp.lt.s32 	%p54, %r2, %r183;
	@%p54 bra 	$L__BB3_135;
	bra.uni 	$L__BB3_197;
$L__BB3_144:
	setp.lt.u32 	%p27, %r128, 7;
	mov.b32 	%r428, 0;
	@%p27 bra 	$L__BB3_147;
	mov.b32 	%r426, 0;
$L__BB3_146:
	.pragma "nounroll";
	mad.lo.s32 	%r210, %r426, %r183, %r2;
	mul.wide.s32 	%rd44, %r210, 4;
	add.s64 	%rd45, %rd1, %rd44;
	mov.b32 	%r211, 2147483647;
	st.global.u32 	[%rd45], %r211;
	add.s64 	%rd47, %rd45, %rd114;
	st.global.u32 	[%rd47], %r211;
	add.s64 	%rd48, %rd47, %rd114;
	st.global.u32 	[%rd48], %r211;
	add.s64 	%rd49, %rd48, %rd114;
	st.global.u32 	[%rd49], %r211;
	add.s64 	%rd50, %rd49, %rd114;
	st.global.u32 	[%rd50], %r211;
	add.s64 	%rd51, %rd50, %rd114;
	st.global.u32 	[%rd51], %r211;
	add.s64 	%rd52, %rd51, %rd114;
	st.global.u32 	[%rd52], %r211;
	add.s64 	%rd53, %rd52, %rd114;
	st.global.u32 	[%rd53], %r211;
	add.s32 	%r426, %r426, 8;
	setp.eq.s32 	%p28, %r426, %r133;
	mov.u32 	%r428, %r133;
	@%p28 bra 	$L__BB3_147;
	bra.uni 	$L__BB3_146;
$L__BB3_147:
	setp.eq.s32 	%p29, %r129, 0;
	@%p29 bra 	$L__BB3_143;
	setp.lt.u32 	%p30, %r130, 3;
	@%p30 bra 	$L__BB3_150;
	mad.lo.s32 	%r212, %r428, %r183, %r2;
	mul.wide.s32 	%rd54, %r212, 4;
	add.s64 	%rd55, %rd1, %rd54;
	mov.b32 	%r213, 2147483647;
	st.global.u32 	[%rd55], %r213;
	add.s64 	%rd57, %rd55, %rd114;
	st.global.u32 	[%rd57], %r213;
	add.s64 	%rd58, %rd57, %rd114;
	st.global.u32 	[%rd58], %r213;
	add.s64 	%rd59, %rd58, %rd114;
	st.global.u32 	[%rd59], %r213;
	add.s32 	%r428, %r428, 4;
$L__BB3_150:
	setp.eq.s32 	%p31, %r131, 0;
	@%p31 bra 	$L__BB3_143;
	setp.eq.s32 	%p32, %r132, 0;
	@%p32 bra 	$L__BB3_153;
	mad.lo.s32 	%r214, %r428, %r183, %r2;
	mul.wide.s32 	%rd60, %r214, 4;
	add.s64 	%rd61, %rd1, %rd60;
	mov.b32 	%r215, 2147483647;
	st.global.u32 	[%rd61], %r215;
	add.s64 	%rd63, %rd61, %rd114;
	st.global.u32 	[%rd63], %r215;
	add.s32 	%r428, %r428, 2;
$L__BB3_153:
	setp.eq.s32 	%p33, %r134, 0;
	@%p33 bra 	$L__BB3_143;
	mad.lo.s32 	%r216, %r428, %r183, %r2;
	mul.wide.s32 	%rd64, %r216, 4;
	add.s64 	%rd65, %rd1, %rd64;
	mov.b32 	%r217, 2147483647;
	st.global.u32 	[%rd65], %r217;
	bra.uni 	$L__BB3_143;
$L__BB3_155:
	setp.lt.u32 	%p47, %r128, 7;
	mov.b32 	%r431, 0;
	@%p47 bra 	$L__BB3_158;
	mov.b32 	%r425, 0;
$L__BB3_157:
	.pragma "nounroll";
	mad.lo.s32 	%r237, %r425, %r183, %r2;
	mul.wide.s32 	%rd96, %r237, 4;
	add.s64 	%rd97, %rd1, %rd96;
	mov.b32 	%r238, 2147483647;
	st.global.u32 	[%rd97], %r238;
	add.s64 	%rd99, %rd97, %rd114;
	st.global.u32 	[%rd99], %r238;
	add.s64 	%rd100, %rd99, %rd114;
	st.global.u32 	[%rd100], %r238;
	add.s64 	%rd101, %rd100, %rd114;
	st.global.u32 	[%rd101], %r238;
	add.s64 	%rd102, %rd101, %rd114;
	st.global.u32 	[%rd102], %r238;
	add.s64 	%rd103, %rd102, %rd114;
	st.global.u32 	[%rd103], %r238;
	add.s64 	%rd104, %rd103, %rd114;
	st.global.u32 	[%rd104], %r238;
	add.s64 	%rd105, %rd104, %rd114;
	st.global.u32 	[%rd105], %r238;
	add.s32 	%r425, %r425, 8;
	setp.eq.s32 	%p48, %r425, %r133;
	mov.u32 	%r431, %r133;
	@%p48 bra 	$L__BB3_158;
	bra.uni 	$L__BB3_157;
$L__BB3_158:
	setp.eq.s32 	%p49, %r129, 0;
	@%p49 bra 	$L__BB3_143;
	setp.lt.u32 	%p50, %r130, 3;
	@%p50 bra 	$L__BB3_161;
	mad.lo.s32 	%r239, %r431, %r183, %r2;
	mul.wide.s32 	%rd106, %r239, 4;
	add.s64 	%rd107, %rd1, %rd106;
	mov.b32 	%r240, 2147483647;
	st.global.u32 	[%rd107], %r240;
	add.s64 	%rd109, %rd107, %rd114;
	st.global.u32 	[%rd109], %r240;
	add.s64 	%rd110, %rd109, %rd114;
	st.global.u32 	[%rd110], %r240;
	add.s64 	%rd111, %rd110, %rd114;
	st.global.u32 	[%rd111], %r240;
	add.s32 	%r431, %r431, 4;
$L__BB3_161:
	setp.eq.s32 	%p51, %r131, 0;
	@%p51 bra 	$L__BB3_143;
	setp.eq.s32 	%p52, %r132, 0;
	@%p52 bra 	$L__BB3_164;
	mad.lo.s32 	%r241, %r431, %r183, %r2;
	mul.wide.s32 	%rd112, %r241, 4;
	add.s64 	%rd113, %rd1, %rd112;
	mov.b32 	%r242, 2147483647;
	st.global.u32 	[%rd113], %r242;
	add.s64 	%rd115, %rd113, %rd114;
	st.global.u32 	[%rd115], %r242;
	add.s32 	%r431, %r431, 2;
$L__BB3_164:
	setp.eq.s32 	%p53, %r134, 0;
	@%p53 bra 	$L__BB3_143;
	mad.lo.s32 	%r243, %r431, %r183, %r2;
	mul.wide.s32 	%rd116, %r243, 4;
	add.s64 	%rd117, %rd1, %rd116;
	mov.b32 	%r244, 2147483647;
	st.global.u32 	[%rd117], %r244;
	bra.uni 	$L__BB3_143;
$L__BB3_166:
	and.b32  	%r158, %r424, 7;
	setp.lt.u32 	%p36, %r424, 8;
	mov.b32 	%r433, 0;
	@%p36 bra 	$L__BB3_169;
	and.b32  	%r433, %r424, 2147483640;
	mov.b32 	%r423, 0;
$L__BB3_168:
	.pragma "nounroll";
	mad.lo.s32 	%r221, %r423, %r183, %r2;
	mul.wide.s32 	%rd66, %r221, 4;
	add.s64 	%rd67, %rd1, %rd66;
	mov.b32 	%r222, 2147483647;
	st.global.u32 	[%rd67], %r222;
	add.s64 	%rd69, %rd67, %rd114;
	st.global.u32 	[%rd69], %r222;
	add.s64 	%rd70, %rd69, %rd114;
	st.global.u32 	[%rd70], %r222;
	add.s64 	%rd71, %rd70, %rd114;
	st.global.u32 	[%rd71], %r222;
	add.s64 	%rd72, %rd71, %rd114;
	st.global.u32 	[%rd72], %r222;
	add.s64 	%rd73, %rd72, %rd114;
	st.global.u32 	[%rd73], %r222;
	add.s64 	%rd74, %rd73, %rd114;
	st.global.u32 	[%rd74], %r222;
	add.s64 	%rd75, %rd74, %rd114;
	st.global.u32 	[%rd75], %r222;
	add.s32 	%r423, %r423, 8;
	setp.eq.s32 	%p37, %r423, %r433;
	@%p37 bra 	$L__BB3_169;
	bra.uni 	$L__BB3_168;
$L__BB3_169:
	setp.eq.s32 	%p38, %r158, 0;
	@%p38 bra 	$L__BB3_138;
	and.b32  	%r161, %r424, 3;
	setp.lt.u32 	%p39, %r158, 4;
	@%p39 bra 	$L__BB3_172;
	mad.lo.s32 	%r223, %r433, %r183, %r2;
	mul.wide.s32 	%rd76, %r223, 4;
	add.s64 	%rd77, %rd1, %rd76;
	mov.b32 	%r224, 2147483647;
	st.global.u32 	[%rd77], %r224;
	add.s64 	%rd79, %rd77, %rd114;
	st.global.u32 	[%rd79], %r224;
	add.s64 	%rd80, %rd79, %rd114;
	st.global.u32 	[%rd80], %r224;
	add.s64 	%rd81, %rd80, %rd114;
	st.global.u32 	[%rd81], %r224;
	add.s32 	%r433, %r433, 4;
$L__BB3_172:
	setp.eq.s32 	%p40, %r161, 0;
	@%p40 bra 	$L__BB3_138;
	setp.eq.s32 	%p41, %r161, 1;
	@%p41 bra 	$L__BB3_175;
	mad.lo.s32 	%r225, %r433, %r183, %r2;
	mul.wide.s32 	%rd82, %r225, 4;
	add.s64 	%rd83, %rd1, %rd82;
	mov.b32 	%r226, 2147483647;
	st.global.u32 	[%rd83], %r226;
	add.s64 	%rd85, %rd83, %rd114;
	st.global.u32 	[%rd85], %r226;
	add.s32 	%r433, %r433, 2;
$L__BB3_175:
	and.b32  	%r227, %r424, 1;
	setp.eq.b32 	%p42, %r227, 1;
	not.pred 	%p43, %p42;
	@%p43 bra 	$L__BB3_138;
	mad.lo.s32 	%r228, %r433, %r183, %r2;
	mul.wide.s32 	%rd86, %r228, 4;
	add.s64 	%rd87, %rd1, %rd86;
	mov.b32 	%r229, 2147483647;
	st.global.u32 	[%rd87], %r229;
	bra.uni 	$L__BB3_138;
$L__BB3_177:
	mul.wide.s32 	%rd30, %r183, 4;
$L__BB3_178:
	mul.wide.s32 	%rd10, %r2, 4;
	add.s64 	%rd11, %rd3, %rd10;
	ld.global.nc.u32 	%r190, [%rd11];
	setp.lt.s32 	%p8, %r190, 0;
	setp.le.s32 	%p9, %r184, %r190;
	sub.s32 	%r191, %r184, %r190;
	setp.lt.s32 	%p10, %r191, %r185;
	or.pred  	%p11, %p8, %p10;
	or.pred  	%p12, %p11, %p9;
	@%p12 bra 	$L__BB3_196;
	add.s32 	%r441, %r3, %r190;
	setp.lt.s32 	%p13, %r441, 1;
	@%p13 bra 	$L__BB3_191;
	and.b32  	%r169, %r441, 7;
	setp.lt.u32 	%p14, %r441, 8;
	mov.b32 	%r439, 0;
	@%p14 bra 	$L__BB3_183;
	and.b32  	%r439, %r441, 2147483640;
	mov.b32 	%r437, 0;
$L__BB3_182:
	.pragma "nounroll";
	mad.lo.s32 	%r194, %r437, %r183, %r2;
	mul.wide.s32 	%rd12, %r194, 4;
	add.s64 	%rd13, %rd1, %rd12;
	mov.b32 	%r195, 2147483647;
	st.global.u32 	[%rd13], %r195;
	add.s64 	%rd15, %rd13, %rd30;
	st.global.u32 	[%rd15], %r195;
	add.s64 	%rd16, %rd15, %rd30;
	st.global.u32 	[%rd16], %r195;
	add.s64 	%rd17, %rd16, %rd30;
	st.global.u32 	[%rd17], %r195;
	add.s64 	%rd18, %rd17, %rd30;
	st.global.u32 	[%rd18], %r195;
	add.s64 	%rd19, %rd18, %rd30;
	st.global.u32 	[%rd19], %r195;
	add.s64 	%rd20, %rd19, %rd30;
	st.global.u32 	[%rd20], %r195;
	add.s64 	%rd21, %rd20, %rd30;
	st.global.u32 	[%rd21], %r195;
	add.s32 	%r437, %r437, 8;
	setp.ne.s32 	%p15, %r437, %r439;
	@%p15 bra 	$L__BB3_182;
$L__BB3_183:
	setp.eq.s32 	%p16, %r169, 0;
	@%p16 bra 	$L__BB3_191;
	and.b32  	%r174, %r441, 3;
	setp.lt.u32 	%p17, %r169, 4;
	@%p17 bra 	$L__BB3_186;
	mad.lo.s32 	%r196, %r439, %r183, %r2;
	mul.wide.s32 	%rd22, %r196, 4;
	add.s64 	%rd23, %rd1, %rd22;
	mov.b32 	%r197, 2147483647;
	st.global.u32 	[%rd23], %r197;
	add.s64 	%rd25, %rd23, %rd30;
	st.global.u32 	[%rd25], %r197;
	add.s64 	%rd26, %rd25, %rd30;
	st.global.u32 	[%rd26], %r197;
	add.s64 	%rd27, %rd26, %rd30;
	st.global.u32 	[%rd27], %r197;
	add.s32 	%r439, %r439, 4;
$L__BB3_186:
	setp.eq.s32 	%p18, %r174, 0;
	@%p18 bra 	$L__BB3_191;
	setp.eq.s32 	%p19, %r174, 1;
	@%p19 bra 	$L__BB3_189;
	mad.lo.s32 	%r198, %r439, %r183, %r2;
	mul.wide.s32 	%rd28, %r198, 4;
	add.s64 	%rd29, %rd1, %rd28;
	mov.b32 	%r199, 2147483647;
	st.global.u32 	[%rd29], %r199;
	add.s64 	%rd31, %rd29, %rd30;
	st.global.u32 	[%rd31], %r199;
	add.s32 	%r439, %r439, 2;
$L__BB3_189:
	and.b32  	%r200, %r441, 1;
	setp.eq.b32 	%p20, %r200, 1;
	not.pred 	%p21, %p20;
	@%p21 bra 	$L__BB3_191;
	mad.lo.s32 	%r201, %r439, %r183, %r2;
	mul.wide.s32 	%rd32, %r201, 4;
	add.s64 	%rd33, %rd1, %rd32;
	mov.b32 	%r202, 2147483647;
	st.global.u32 	[%rd33], %r202;
$L__BB3_191:
	setp.ge.s32 	%p22, %r441, %r184;
	@%p22 bra 	$L__BB3_196;
	mad.lo.s32 	%r203, %r441, %r183, %r2;
	mul.wide.s32 	%rd34, %r203, 4;
	add.s64 	%rd35, %rd2, %rd34;
	ld.global.nc.f32 	%f4, [%rd35];
	cvt.f64.f32 	%fd231, %f4;
	mov.f64 	%fd229, 0d0000000000000000;
	mov.f64 	%fd230, %fd229;
$L__BB3_193:
	add.f64 	%fd62, %fd230, %fd231;
	fma.rn.f64 	%fd63, %fd231, %fd1, %fd229;
	mul.f64 	%fd64, %fd62, %fd6;
	fma.rn.f64 	%fd65, %fd1, %fd63, %fd64;
	mul.f64 	%fd66, %fd65, %fd3;
	mul.f64 	%fd67, %fd5, %fd66;
	fma.rn.f64 	%fd68, %fd62, %fd4, %fd67;
	cvt.rn.f32.f64 	%f5, %fd68;
	mad.lo.s32 	%r180, %r441, %r183, %r2;
	mul.wide.s32 	%rd36, %r180, 4;
	add.s64 	%rd37, %rd1, %rd36;
	st.global.f32 	[%rd37], %f5;
	sub.f64 	%fd229, %fd63, %fd62;
	sub.s32 	%r204, %r441, %r185;
	mad.lo.s32 	%r205, %r183, %r204, %r183;
	add.s32 	%r206, %r205, %r2;
	mul.wide.s32 	%rd38, %r206, 4;
	add.s64 	%rd39, %rd2, %rd38;
	ld.global.nc.f32 	%f6, [%rd39];
	cvt.f64.f32 	%fd69, %f6;
	sub.f64 	%fd230, %fd62, %fd69;
	add.s32 	%r441, %r441, 1;
	setp.ge.s32 	%p23, %r441, %r184;
	@%p23 bra 	$L__BB3_195;
	add.s32 	%r207, %r180, %r183;
	mul.wide.s32 	%rd40, %r207, 4;
	add.s64 	%rd41, %rd2, %rd40;
	ld.global.nc.f32 	%f7, [%rd41];
	cvt.f64.f32 	%fd231, %f7;
$L__BB3_195:
	setp.ne.s32 	%p24, %r441, %r184;
	@%p24 bra 	$L__BB3_193;
$L__BB3_196:
	add.s32 	%r2, %r2, %r1;
	setp.lt.s32 	%p25, %r2, %r183;
	@%p25 bra 	$L__BB3_178;
$L__BB3_197:
	ret;

}


// ===== COMPILED SASS (sm_100) =====

	.target	sm_100

	.elftype	@"ET_EXEC"


//--------------------- .note.nv.tkinfo           --------------------------
	.section	.note.nv.tkinfo,"",@"SHT_NOTE"
	.sectionflags	@"SHF_NOTE_NV_TKINFO"
	.tkinfo
        /*0018*/ 	.word	0x00000002
        /*0030*/ 	.string	""
        /*0030*/ 	.string	"ptxas"
        /*0030*/ 	.string	"Cuda compilation tools, release 13.0, V13.0.88"
        /*0030*/ 	.string	"Build cuda_13.0.r13.0/compiler.36424714_0"
        /*0030*/ 	.string	"-arch sm_100 -m 64 "



//--------------------- .note.nv.cuinfo           --------------------------
	.section	.note.nv.cuinfo,"",@"SHT_NOTE"
	.sectionflags	@"SHF_NOTE_NV_CUINFO"
        /*0018*/ 	.short	0x0002
        /*001a*/ 	.short	0x0064
        /*001c*/ 	.short	0x0082
	.zero		2


//--------------------- .nv.info                  --------------------------
	.section	.nv.info,"",@"SHT_CUDA_INFO"
	.align	4


	//----- nvinfo : EIATTR_REGCOUNT
	.align		4
        /*0000*/ 	.byte	0x04, 0x2f
        /*0002*/ 	.short	(.L_1 - .L_0)
	.align		4
.L_0:
        /*0004*/ 	.word	index@(linearreg_intercept_exclusive_prefix_y_yi_f64)
        /*0008*/ 	.word	0x00000022


	//----- nvinfo : EIATTR_FRAME_SIZE
	.align		4
.L_1:
        /*000c*/ 	.byte	0x04, 0x11
        /*000e*/ 	.short	(.L_3 - .L_2)
	.align		4
.L_2:
        /*0010*/ 	.word	index@(linearreg_intercept_exclusive_prefix_y_yi_f64)
        /*0014*/ 	.word	0x00000000


	//----- nvinfo : EIATTR_REGCOUNT
	.align		4
.L_3:
        /*0018*/ 	.byte	0x04, 0x2f
        /*001a*/ 	.short	(.L_5 - .L_4)
	.align		4
.L_4:
        /*001c*/ 	.word	index@(linearreg_intercept_batch_from_prefix_f64)
        /*0020*/ 	.word	0x00000028


	//----- nvinfo : EIATTR_FRAME_SIZE
	.align		4
.L_5:
        /*0024*/ 	.byte	0x04, 0x11
        /*0026*/ 	.short	(.L_7 - .L_6)
	.align		4
.L_6:
        /*0028*/ 	.word	index@(linearreg_intercept_batch_from_prefix_f64)
        /*002c*/ 	.word	0x00000000


	//----- nvinfo : EIATTR_REGCOUNT
	.align		4
.L_7:
        /*0030*/ 	.byte	0x04, 0x2f
        /*0032*/ 	.short	(.L_9 - .L_8)
	.align		4
.L_8:
        /*0034*/ 	.word	index@(linearreg_intercept_batch_f32)
        /*0038*/ 	.word	0x00000048


	//----- nvinfo : EIATTR_FRAME_SIZE
	.align		4
.L_9:
        /*003c*/ 	.byte	0x04, 0x11
        /*003e*/ 	.short	(.L_11 - .L_10)
	.align		4
.L_10:
        /*0040*/ 	.word	index@(linearreg_intercept_batch_f32)
        /*0044*/ 	.word	0x00000000


	//----- nvinfo : EIATTR_REGCOUNT
	.align		4
.L_11:
        /*0048*/ 	.byte	0x04, 0x2f
        /*004a*/ 	.short	(.L_13 - .L_12)
	.align		4
.L_12:
        /*004c*/ 	.word	index@(linearreg_intercept_many_series_one_param_f32)
        /*0050*/ 	.word	0x00000055


	//----- nvinfo : EIATTR_FRAME_SIZE
	.align		4
.L_13:
        /*0054*/ 	.byte	0x04, 0x11
        /*0056*/ 	.short	(.L_15 - .L_14)
	.align		4
.L_14:
        /*0058*/ 	.word	index@(linearreg_intercept_many_series_one_param_f32)
        /*005c*/ 	.word	0x00000000


	//----- nvinfo : EIATTR_MIN_STACK_SIZE
	.align		4
.L_15:
        /*0060*/ 	.byte	0x04, 0x12
        /*0062*/ 	.short	(.L_17 - .L_16)
	.align		4
.L_16:
        /*0064*/ 	.word	index@(linearreg_intercept_many_series_one_param_f32)
        /*0068*/ 	.word	0x00000000


	//----- nvinfo : EIATTR_MIN_STACK_SIZE
	.align		4
.L_17:
        /*006c*/ 	.byte	0x04, 0x12
        /*006e*/ 	.short	(.L_19 - .L_18)
	.align		4
.L_18:
        /*0070*/ 	.word	index@(linearreg_intercept_batch_f32)
        /*0074*/ 	.word	0x00000000


	//----- nvinfo : EIATTR_MIN_STACK_SIZE
	.align		4
.L_19:
        /*0078*/ 	.byte	0x04, 0x12
        /*007a*/ 	.short	(.L_21 - .L_20)
	.align		4
.L_20:
        /*007c*/ 	.word	index@(linearreg_intercept_batch_from_prefix_f64)
        /*0080*/ 	.word	0x00000000


	//----- nvinfo : EIATTR_MIN_STACK_SIZE
	.align		4
.L_21:
        /*0084*/ 	.byte	0x04, 0x12
        /*0086*/ 	.short	(.L_23 - .L_22)
	.align		4
.L_22:
        /*0088*/ 	.word	index@(linearreg_intercept_exclusive_prefix_y_yi_f64)
        /*008c*/ 	.word	0x00000000
.L_23:


//--------------------- .nv.compat                --------------------------
	.section	.nv.compat,"",@"SHT_CUDA_COMPAT_INFO"
	.align	4
        /*0000*/ 	.byte	0x02, 0x09, 0x00, 0x00, 0x02, 0x02, 0x01, 0x00, 0x02, 0x05, 0x05, 0x00, 0x03, 0x07, 0x01, 0x01
        /*0010*/ 	.byte	0x02, 0x03, 0x00, 0x00, 0x02, 0x06, 0x01, 0x00, 0x04, 0x0b, 0x08, 0x00, 0x01, 0x00, 0x00, 0x00
        /*0020*/ 	.byte	0x00, 0x00, 0x00, 0x00


//--------------------- .nv.info.linearreg_intercept_many_series_one_param_f32 --------------------------
	.section	.nv.info.linearreg_intercept_many_series_one_param_f32,"",@"SHT_CUDA_INFO"
	.sectionflags	@""
	.align	4


	//----- nvinfo : EIATTR_CUDA_API_VERSION
	.align		4
        /*0000*/ 	.byte	0x04, 0x37
        /*0002*/ 	.short	(.L_25 - .L_24)
.L_24:
        /*0004*/ 	.word	0x00000082


	//----- nvinfo : EIATTR_KPARAM_INFO
	.align		4
.L_25:
        /*0008*/ 	.byte	0x04, 0x17
        /*000a*/ 	.short	(.L_27 - .L_26)
.L_26:
        /*000c*/ 	.word	0x00000000
        /*0010*/ 	.short	0x0008
        /*0012*/ 	.short	0x0028
        /*0014*/ 	.byte	0x00, 0xf5, 0x21, 0x00


	//----- nvinfo : EIATTR_KPARAM_INFO
	.align		4
.L_27:
        /*0018*/ 	.byte	0x04, 0x17
        /*001a*/ 	.short	(.L_29 - .L_28)
.L_28:
        /*001c*/ 	.word	0x00000000
        /*0020*/ 	.short	0x0007
        /*0022*/ 	.short	0x0024
        /*0024*/ 	.byte	0x00, 0xf0, 0x11, 0x00


	//----- nvinfo : EIATTR_KPARAM_INFO
	.align		4
.L_29:
        /*0028*/ 	.byte	0x04, 0x17
        /*002a*/ 	.short	(.L_31 - .L_30)
.L_30:
        /*002c*/ 	.word	0x00000000
        /*0030*/ 	.short	0x0006
        /*0032*/ 	.short	0x0020
        /*0034*/ 	.byte	0x00, 0xf0, 0x11, 0x00


	//----- nvinfo : EIATTR_KPARAM_INFO
	.align		4
.L_31:
        /*0038*/ 	.byte	0x04, 0x17
        /*003a*/ 	.short	(.L_33 - .L_32)
.L_32:
        /*003c*/ 	.word	0x00000000
        /*0040*/ 	.short	0x0005
        /*0042*/ 	.short	0x001c
        /*0044*/ 	.byte	0x00, 0xf0, 0x11, 0x00


	//----- nvinfo : EIATTR_KPARAM_INFO
	.align		4
.L_33:
        /*0048*/ 	.byte	0x04, 0x17
        /*004a*/ 	.short	(.L_35 - .L_34)
.L_34:
        /*004c*/ 	.word	0x00000000
        /*0050*/ 	.short	0x0004
        /*0052*/ 	.short	0x0018
        /*0054*/ 	.byte	0x00, 0xf0, 0x11, 0x00


	//----- nvinfo : EIATTR_KPARAM_INFO
	.align		4
.L_35:
        /*0058*/ 	.byte	0x04, 0x17
        /*005a*/ 	.short	(.L_37 - .L_36)
.L_36:
        /*005c*/ 	.word	0x00000000
        /*0060*/ 	.short	0x0003
        /*0062*/ 	.short	0x0014
        /*0064*/ 	.byte	0x00, 0xf0, 0x11, 0x00


	//----- nvinfo : EIATTR_KPARAM_INFO
	.align		4
.L_37:
        /*0068*/ 	.byte	0x04, 0x17
        /*006a*/ 	.short	(.L_39 - .L_38)
.L_38:
        /*006c*/ 	.word	0x00000000
        /*0070*/ 	.short	0x0002
        /*0072*/ 	.short	0x0010
        /*0074*/ 	.byte	0x00, 0xf0, 0x11, 0x00


	//----- nvinfo : EIATTR_KPARAM_INFO
	.align		4
.L_39:
        /*0078*/ 	.byte	0x04, 0x17
        /*007a*/ 	.short	(.L_41 - .L_40)
.L_40:
        /*007c*/ 	.word	0x00000000
        /*0080*/ 	.short	0x0001
        /*0082*/ 	.short	0x0008
        /*0084*/ 	.byte	0x00, 0xf5, 0x21, 0x00


	//----- nvinfo : EIATTR_KPARAM_INFO
	.align		4
.L_41:
        /*0088*/ 	.byte	0x04, 0x17
        /*008a*/ 	.short	(.L_43 - .L_42)
.L_42:
        /*008c*/ 	.word	0x00000000
        /*0090*/ 	.short	0x0000
        /*0092*/ 	.short	0x0000
        /*0094*/ 	.byte	0x00, 0xf5, 0x21, 0x00


	//----- nvinfo : EIATTR_SPARSE_MMA_MASK
	.align		4
.L_43:
        /*0098*/ 	.byte	0x03, 0x50
        /*009a*/ 	.short	0x0000


	//----- nvinfo : EIATTR_MAXREG_COUNT
	.align		4
        /*009c*/ 	.byte	0x03, 0x1b
        /*009e*/ 	.short	0x0080


	//----- nvinfo : EIATTR_MERCURY_ISA_VERSION
	.align		4
        /*00a0*/ 	.byte	0x03, 0x5f
        /*00a2*/ 	.short	0x0101


	//----- nvinfo : EIATTR_VRC_CTA_INIT_COUNT
	.align		4
        /*00a4*/ 	.byte	0x02, 0x4a
	.zero		1
	.zero		1


	//----- nvinfo : EIATTR_EXIT_INSTR_OFFSETS
	.align		4
        /*00a8*/ 	.byte	0x04, 0x1c
        /*00aa*/ 	.short	(.L_45 - .L_44)


	//   ....[0]....
.L_44:
        /*00ac*/ 	.word	0x00000090


	//   ....[1]....
        /*00b0*/ 	.word	0x00000150


	//   ....[2]....
        /*00b4*/ 	.word	0x00000630


	//   ....[3]....
        /*00b8*/ 	.word	0x00000d30


	//   ....[4]....
        /*00bc*/ 	.word	0x00001d50


	//   ....[5]....
        /*00c0*/ 	.word	0x00003fe0


	//   ....[6]....
        /*00c4*/ 	.word	0x00005170


	//   ....[7]....
        /*00c8*/ 	.word	0x00005a00


	//----- nvinfo : EIATTR_MAX_THREADS
	.align		4
.L_45:
        /*00cc*/ 	.byte	0x04, 0x05
        /*00ce*/ 	.short	(.L_47 - .L_46)
.L_46:
        /*00d0*/ 	.word	0x00000100
        /*00d4*/ 	.word	0x00000001
        /*00d8*/ 	.word	0x00000001


	//----- nvinfo : EIATTR_CRS_STACK_SIZE
	.align		4
.L_47:
        /*00dc*/ 	.byte	0x04, 0x1e
        /*00de*/ 	.short	(.L_49 - .L_48)
.L_48:
        /*00e0*/ 	.word	0x00000000


	//----- nvinfo : EIATTR_CBANK_PARAM_SIZE
	.align		4
.L_49:
        /*00e4*/ 	.byte	0x03, 0x19
        /*00e6*/ 	.short	0x0030


	//----- nvinfo : EIATTR_PARAM_CBANK
	.align		4
        /*00e8*/ 	.byte	0x04, 0x0a
        /*00ea*/ 	.short	(.L_51 - .L_50)
	.align		4
.L_50:
        /*00ec*/ 	.word	index@(.nv.constant0.linearreg_intercept_many_series_one_param_f32)
        /*00f0*/ 	.short	0x0380
        /*00f2*/ 	.short	0x0030


	//----- nvinfo : EIATTR_SW_WAR
	.align		4
.L_51:
        /*00f4*/ 	.byte	0x04, 0x36
        /*00f6*/ 	.short	(.L_53 - .L_52)
.L_52:
        /*00f8*/ 	.word	0x00000008
.L_53:


//--------------------- .nv.info.linearreg_intercept_batch_f32 --------------------------
	.section	.nv.info.linearreg_intercept_batch_f32,"",@"SHT_CUDA_INFO"
	.sectionflags	@""
	.align	4


	//----- nvinfo : EIATTR_CUDA_API_VERSION
	.align		4
        /*0000*/ 	.byte	0x04, 0x37
        /*0002*/ 	.short	(.L_55 - .L_54)
.L_54:
        /*0004*/ 	.word	0x00000082


	//----- nvinfo : EIATTR_KPARAM_INFO
	.align		4
.L_55:
        /*0008*/ 	.byte	0x04, 0x17
        /*000a*/ 	.short	(.L_57 - .L_56)
.L_56:
        /*000c*/ 	.word	0x00000000
        /*0010*/ 	.short	0x0008
        /*0012*/ 	.short	0x0038
        /*0014*/ 	.byte	0x00, 0xf5, 0x21, 0x00


	//----- nvinfo : EIATTR_KPARAM_INFO
	.align		4
.L_57:
        /*0018*/ 	.byte	0x04, 0x17
        /*001a*/ 	.short	(.L_59 - .L_58)
.L_58:
        /*001c*/ 	.word	0x00000000
        /*0020*/ 	.short	0x0007
        /*0022*/ 	.short	0x0030
        /*0024*/ 	.byte	0x00, 0xf0, 0x11, 0x00


	//----- nvinfo : EIATTR_KPARAM_INFO
	.align		4
.L_59:
        /*0028*/ 	.byte	0x04, 0x17
        /*002a*/ 	.short	(.L_61 - .L_60)
.L_60:
        /*002c*/ 	.word	0x00000000
        /*0030*/ 	.short	0x0006
        /*0032*/ 	.short	0x002c
        /*0034*/ 	.byte	0x00, 0xf0, 0x11, 0x00


	//----- nvinfo : EIATTR_KPARAM_INFO
	.align		4
.L_61:
        /*0038*/ 	.byte	0x04, 0x17
        /*003a*/ 	.short	(.L_63 - .L_62)
.L_62:
        /*003c*/ 	.word	0x00000000
        /*0040*/ 	.short	0x0005
        /*0042*/ 	.short	0x0028
        /*0044*/ 	.byte	0x00, 0xf0, 0x11, 0x00


	//----- nvinfo : EIATTR_KPARAM_INFO
	.align		4
.L_63:
        /*0048*/ 	.byte	0x04, 0x17
        /*004a*/ 	.short	(.L_65 - .L_64)
.L_64:
        /*004c*/ 	.word	0x00000000
        /*0050*/ 	.short	0x0004
        /*0052*/ 	.short	0x0020
        /*0054*/ 	.byte	0x00, 0xf5, 0x21, 0x00


	//----- nvinfo : EIATTR_KPARAM_INFO
	.align		4
.L_65:
        /*0058*/ 	.byte	0x04, 0x17
        /*005a*/ 	.short	(.L_67 - .L_66)
.L_66:
        /*005c*/ 	.word	0x00000000
        /*0060*/ 	.short	0x0003
        /*0062*/ 	.short	0x0018
        /*0064*/ 	.byte	0x00, 0xf5, 0x21, 0x00


	//----- nvinfo : EIATTR_KPARAM_INFO
	.align		4
.L_67:
        /*0068*/ 	.byte	0x04, 0x17
        /*006a*/ 	.short	(.L_69 - .L_68)
.L_68:
        /*006c*/ 	.word	0x00000000
        /*0070*/ 	.short	0x0002
        /*0072*/ 	.short	0x0010
        /*0074*/ 	.byte	0x00, 0xf5, 0x21, 0x00


	//----- nvinfo : EIATTR_KPARAM_INFO
	.align		4
.L_69:
        /*0078*/ 	.byte	0x04, 0x17
        /*007a*/ 	.short	(.L_71 - .L_70)
.L_70:
        /*007c*/ 	.word	0x00000000
        /*0080*/ 	.short	0x0001
        /*0082*/ 	.short	0x0008
        /*0084*/ 	.byte	0x00, 0xf5, 0x21, 0x00


	//----- nvinfo : EIATTR_KPARAM_INFO
	.align		4
.L_71:
        /*0088*/ 	.byte	0x04, 0x17
        /*008a*/ 	.short	(.L_73 - .L_72)
.L_72:
        /*008c*/ 	.word	0x00000000
        /*0090*/ 	.short	0x0000
        /*0092*/ 	.short	0x0000
        /*0094*/ 	.byte	0x00, 0xf5, 0x21, 0x00


	//----- nvinfo : EIATTR_SPARSE_MMA_MASK
	.align		4
.L_73:
        /*0098*/ 	.byte	0x03, 0x50
        /*009a*/ 	.short	0x0000


	//----- nvinfo : EIATTR_MAXREG_COUNT
	.align		4
        /*009c*/ 	.byte	0x03, 0x1b
        /*009e*/ 	.short	0x0080


	//----- nvinfo : EIATTR_MERCURY_ISA_VERSION
	.align		4
        /*00a0*/ 	.byte	0x03, 0x5f
        /*00a2*/ 	.short	0x0101


	//----- nvinfo : EIATTR_VRC_CTA_INIT_COUNT
	.align		4
        /*00a4*/ 	.byte	0x02, 0x4a
	.zero		1
	.zero		1


	//----- nvinfo : EIATTR_EXIT_INSTR_OFFSETS
	.align		4
        /*00a8*/ 	.byte	0x04, 0x1c
        /*00aa*/ 	.short	(.L_75 - .L_74)


	//   ....[0]....
.L_74:
        /*00ac*/ 	.word	0x00000090


	//   ....[1]....
        /*00b0*/ 	.word	0x00001750


	//   ....[2]....
        /*00b4*/ 	.word	0x00003800


	//----- nvinfo : EIATTR_MAX_THREADS
	.align		4
.L_75:
        /*00b8*/ 	.byte	0x04, 0x05
        /*00ba*/ 	.short	(.L_77 - .L_76)
.L_76:
        /*00bc*/ 	.word	0x00000100
        /*00c0*/ 	.word	0x00000001
        /*00c4*/ 	.word	0x00000001


	//----- nvinfo : EIATTR_CRS_STACK_SIZE
	.align		4
.L_77:
        /*00c8*/ 	.byte	0x04, 0x1e
        /*00ca*/ 	.short	(.L_79 - .L_78)
.L_78:
        /*00cc*/ 	.word	0x00000000


	//----- nvinfo : EIATTR_CBANK_PARAM_SIZE
	.align		4
.L_79:
        /*00d0*/ 	.byte	0x03, 0x19
        /*00d2*/ 	.short	0x0040


	//----- nvinfo : EIATTR_PARAM_CBANK
	.align		4
        /*00d4*/ 	.byte	0x04, 0x0a
        /*00d6*/ 	.short	(.L_81 - .L_80)
	.align		4
.L_80:
        /*00d8*/ 	.word	index@(.nv.constant0.linearreg_intercept_batch_f32)
        /*00dc*/ 	.short	0x0380
        /*00de*/ 	.short	0x0040


	//----- nvinfo : EIATTR_SW_WAR
	.align		4
.L_81:
        /*00e0*/ 	.byte	0x04, 0x36
        /*00e2*/ 	.short	(.L_83 - .L_82)
.L_82:
        /*00e4*/ 	.word	0x00000008
.L_83:


//--------------------- .nv.info.linearreg_intercept_batch_from_prefix_f64 --------------------------
	.section	.nv.info.linearreg_intercept_batch_from_prefix_f64,"",@"SHT_CUDA_INFO"
	.sectionflags	@""
	.align	4


	//----- nvinfo : EIATTR_CUDA_API_VERSION
	.align		4
        /*0000*/ 	.byte	0x04, 0x37
        /*0002*/ 	.short	(.L_85 - .L_84)
.L_84:
        /*0004*/ 	.word	0x00000082


	//----- nvinfo : EIATTR_KPARAM_INFO
	.align		4
.L_85:
        /*0008*/ 	.byte	0x04, 0x17
        /*000a*/ 	.short	(.L_87 - .L_86)
.L_86:
        /*000c*/ 	.word	0x00000000
        /*0010*/ 	.short	0x0009
        /*0012*/ 	.short	0x0040
        /*0014*/ 	.byte	0x00, 0xf5, 0x21, 0x00


	//----- nvinfo : EIATTR_KPARAM_INFO
	.align		4
.L_87:
        /*0018*/ 	.byte	0x04, 0x17
        /*001a*/ 	.short	(.L_89 - .L_88)
.L_88:
        /*001c*/ 	.word	0x00000000
        /*0020*/ 	.short	0x0008
        /*0022*/ 	.short	0x0038
        /*0024*/ 	.byte	0x00, 0xf0, 0x11, 0x00


	//----- nvinfo : EIATTR_KPARAM_INFO
	.align		4
.L_89:
        /*0028*/ 	.byte	0x04, 0x17
        /*002a*/ 	.short	(.L_91 - .L_90)
.L_90:
        /*002c*/ 	.word	0x00000000
        /*0030*/ 	.short	0x0007
        /*0032*/ 	.short	0x0034
        /*0034*/ 	.byte	0x00, 0xf0, 0x11, 0x00


	//----- nvinfo : EIATTR_KPARAM_INFO
	.align		4
.L_91:
        /*0038*/ 	.byte	0x04, 0x17
        /*003a*/ 	.short	(.L_93 - .L_92)
.L_92:
        /*003c*/ 	.word	0x00000000
        /*0040*/ 	.short	0x0006
        /*0042*/ 	.short	0x0030
        /*0044*/ 	.byte	0x00, 0xf0, 0x11, 0x00


	//----- nvinfo : EIATTR_KPARAM_INFO
	.align		4
.L_93:
        /*0048*/ 	.byte	0x04, 0x17
        /*004a*/ 	.short	(.L_95 - .L_94)
.L_94:
        /*004c*/ 	.word	0x00000000
        /*0050*/ 	.short	0x0005
        /*0052*/ 	.short	0x0028
        /*0054*/ 	.byte	0x00, 0xf5, 0x21, 0x00


	//----- nvinfo : EIATTR_KPARAM_INFO
	.align		4
.L_95:
        /*0058*/ 	.byte	0x04, 0x17
        /*005a*/ 	.short	(.L_97 - .L_96)
.L_96:
        /*005c*/ 	.word	0x00000000
        /*0060*/ 	.short	0x0004
        /*0062*/ 	.short	0x0020
        /*0064*/ 	.byte	0x00, 0xf5, 0x21, 0x00


	//----- nvinfo : EIATTR_KPARAM_INFO
	.align		4
.L_97:
        /*0068*/ 	.byte	0x04, 0x17
        /*006a*/ 	.short	(.L_99 - .L_98)
.L_98:
        /*006c*/ 	.word	0x00000000
        /*0070*/ 	.short	0x0003
        /*0072*/ 	.short	0x0018
        /*0074*/ 	.byte	0x00, 0xf5, 0x21, 0x00


	//----- nvinfo : EIATTR_KPARAM_INFO
	.align		4
.L_99:
        /*0078*/ 	.byte	0x04, 0x17
        /*007a*/ 	.short	(.L_101 - .L_100)
.L_100:
        /*007c*/ 	.word	0x00000000
        /*0080*/ 	.short	0x0002
        /*0082*/ 	.short	0x0010
        /*0084*/ 	.byte	0x00, 0xf5, 0x21, 0x00


	//----- nvinfo : EIATTR_KPARAM_INFO
	.align		4
.L_101:
        /*0088*/ 	.byte	0x04, 0x17
        /*008a*/ 	.short	(.L_103 - .L_102)
.L_102:
        /*008c*/ 	.word	0x00000000
        /*0090*/ 	.short	0x0001
        /*0092*/ 	.short	0x0008
        /*0094*/ 	.byte	0x00, 0xf5, 0x21, 0x00


	//----- nvinfo : EIATTR_KPARAM_INFO
	.align		4
.L_103:
        /*0098*/ 	.byte	0x04, 0x17
        /*009a*/ 	.short	(.L_105 - .L_104)
.L_104:
        /*009c*/ 	.word	0x00000000
        /*00a0*/ 	.short	0x0000
        /*00a2*/ 	.short	0x0000
        /*00a4*/ 	.byte	0x00, 0xf5, 0x21, 0x00


	//----- nvinfo : EIATTR_SPARSE_MMA_MASK
	.align		4
.L_105:
        /*00a8*/ 	.byte	0x03, 0x50
        /*00aa*/ 	.short	0x0000


	//----- nvinfo : EIATTR_MAXREG_COUNT
	.align		4
        /*00ac*/ 	.byte	0x03, 0x1b
        /*00ae*/ 	.short	0x0080


	//----- nvinfo : EIATTR_MERCURY_ISA_VERSION
	.align		4
        /*00b0*/ 	.byte	0x03, 0x5f
        /*00b2*/ 	.short	0x0101


	//----- nvinfo : EIATTR_VRC_CTA_INIT_COUNT
	.align		4
        /*00b4*/ 	.byte	0x02, 0x4a
	.zero		1
	.zero		1


	//----- nvinfo : EIATTR_EXIT_INSTR_OFFSETS
	.align		4
        /*00b8*/ 	.byte	0x04, 0x1c
        /*00ba*/ 	.short	(.L_107 - .L_106)


	//   ....[0]....
.L_106:
        /*00bc*/ 	.word	0x00000040


	//   ....[1]....
        /*00c0*/ 	.word	0x00000080


	//   ....[2]....
        /*00c4*/ 	.word	0x00000160


	//   ....[3]....
        /*00c8*/ 	.word	0x00000420


	//   ....[4]....
        /*00cc*/ 	.word	0x00000540


	//   ....[5]....
        /*00d0*/ 	.word	0x000005b0


	//   ....[6]....
        /*00d4*/ 	.word	0x00000870


	//   ....[7]....
        /*00d8*/ 	.word	0x00000990


	//   ....[8]....
        /*00dc*/ 	.word	0x000009e0


	//   ....[9]....
        /*00e0*/ 	.word	0x00000d80


	//   ....[10]....
        /*00e4*/ 	.word	0x000010b0


	//   ....[11]....
        /*00e8*/ 	.word	0x000010d0


	//   ....[12]....
        /*00ec*/ 	.word	0x00001710


	//   ....[13]....
        /*00f0*/ 	.word	0x00001fc0


	//----- nvinfo : EIATTR_MAX_THREADS
	.align		4
.L_107:
        /*00f4*/ 	.byte	0x04, 0x05
        /*00f6*/ 	.short	(.L_109 - .L_108)
.L_108:
        /*00f8*/ 	.word	0x00000100
        /*00fc*/ 	.word	0x00000001
        /*0100*/ 	.word	0x00000001


	//----- nvinfo : EIATTR_CRS_STACK_SIZE
	.align		4
.L_109:
        /*0104*/ 	.byte	0x04, 0x1e
        /*0106*/ 	.short	(.L_111 - .L_110)
.L_110:
        /*0108*/ 	.word	0x00000000


	//----- nvinfo : EIATTR_CBANK_PARAM_SIZE
	.align		4
.L_111:
        /*010c*/ 	.byte	0x03, 0x19
        /*010e*/ 	.short	0x0048


	//----- nvinfo : EIATTR_PARAM_CBANK
	.align		4
        /*0110*/ 	.byte	0x04, 0x0a
        /*0112*/ 	.short	(.L_113 - .L_112)
	.align		4
.L_112:
        /*0114*/ 	.word	index@(.nv.constant0.linearreg_intercept_batch_from_prefix_f64)
        /*0118*/ 	.short	0x0380
        /*011a*/ 	.short	0x0048


	//----- nvinfo : EIATTR_SW_WAR
	.align		4
.L_113:
        /*011c*/ 	.byte	0x04, 0x36
        /*011e*/ 	.short	(.L_115 - .L_114)
.L_114:
        /*0120*/ 	.word	0x00000008
.L_115:


//--------------------- .nv.info.linearreg_intercept_exclusive_prefix_y_yi_f64 --------------------------
	.section	.nv.info.linearreg_intercept_exclusive_prefix_y_yi_f64,"",@"SHT_CUDA_INFO"
	.sectionflags	@""
	.align	4


	//----- nvinfo : EIATTR_CUDA_API_VERSION
	.align		4
        /*0000*/ 	.byte	0x04, 0x37
        /*0002*/ 	.short	(.L_117 - .L_116)
.L_116:
        /*0004*/ 	.word	0x00000082


	//----- nvinfo : EIATTR_KPARAM_INFO
	.align		4
.L_117:
        /*0008*/ 	.byte	0x04, 0x17
        /*000a*/ 	.short	(.L_119 - .L_118)
.L_118:
        /*000c*/ 	.word	0x00000000
        /*0010*/ 	.short	0x0004
        /*0012*/ 	.short	0x0018
        /*0014*/ 	.byte	0x00, 0xf5, 0x21, 0x00


	//----- nvinfo : EIATTR_KPARAM_INFO
	.align		4
.L_119:
        /*0018*/ 	.byte	0x04, 0x17
        /*001a*/ 	.short	(.L_121 - .L_120)
.L_120:
        /*001c*/ 	.word	0x00000000
        /*0020*/ 	.short	0x0003
        /*0022*/ 	.short	0x0010
        /*0024*/ 	.byte	0x00, 0xf5, 0x21, 0x00


	//----- nvinfo : EIATTR_KPARAM_INFO
	.align		4
.L_121:
        /*0028*/ 	.byte	0x04, 0x17
        /*002a*/ 	.short	(.L_123 - .L_122)
.L_122:
        /*002c*/ 	.word	0x00000000
        /*0030*/ 	.short	0x0002
        /*0032*/ 	.short	0x000c
        /*0034*/ 	.byte	0x00, 0xf0, 0x11, 0x00


	//----- nvinfo : EIATTR_KPARAM_INFO
	.align		4
.L_123:
        /*0038*/ 	.byte	0x04, 0x17
        /*003a*/ 	.short	(.L_125 - .L_124)
.L_124:
        /*003c*/ 	.word	0x00000000
        /*0040*/ 	.short	0x0001
        /*0042*/ 	.short	0x0008
        /*0044*/ 	.byte	0x00, 0xf0, 0x11, 0x00


	//----- nvinfo : EIATTR_KPARAM_INFO
	.align		4
.L_125:
        /*0048*/ 	.byte	0x04, 0x17
        /*004a*/ 	.short	(.L_127 - .L_126)
.L_126:
        /*004c*/ 	.word	0x00000000
        /*0050*/ 	.short	0x0000
        /*0052*/ 	.short	0x0000
        /*0054*/ 	.byte	0x00, 0xf5, 0x21, 0x00


	//----- nvinfo : EIATTR_SPARSE_MMA_MASK
	.align		4
.L_127:
        /*0058*/ 	.byte	0x03, 0x50
        /*005a*/ 	.short	0x0000


	//----- nvinfo : EIATTR_MAXREG_COUNT
	.align		4
        /*005c*/ 	.byte	0x03, 0x1b
        /*005e*/ 	.short	0x00ff


	//----- nvinfo : EIATTR_MERCURY_ISA_VERSION
	.align		4
        /*0060*/ 	.byte	0x03, 0x5f
        /*0062*/ 	.short	0x0101


	//----- nvinfo : EIATTR_VRC_CTA_INIT_COUNT
	.align		4
        /*0064*/ 	.byte	0x02, 0x4a
	.zero		1
	.zero		1


	//----- nvinfo : EIATTR_EXIT_INSTR_OFFSETS
	.align		4
        /*0068*/ 	.byte	0x04, 0x1c
        /*006a*/ 	.short	(.L_129 - .L_128)


	//   ....[0]....
.L_128:
        /*006c*/ 	.word	0x00000040


	//   ....[1]....
        /*0070*/ 	.word	0x00000090


	//   ....[2]....
        /*0074*/ 	.word	0x00000870


	//   ....[3]....
        /*0078*/ 	.word	0x00000bc0


	//   ....[4]....
        /*007c*/ 	.word	0x00000dc0


	//   ....[5]....
        /*0080*/ 	.word	0x00000ed0


	//----- nvinfo : EIATTR_CBANK_PARAM_SIZE
	.align		4
.L_129:
        /*0084*/ 	.byte	0x03, 0x19
        /*0086*/ 	.short	0x0020


	//----- nvinfo : EIATTR_PARAM_CBANK
	.align		4
        /*0088*/ 	.byte	0x04, 0x0a
        /*008a*/ 	.short	(.L_131 - .L_130)
	.align		4
.L_130:
        /*008c*/ 	.word	index@(.nv.constant0.linearreg_intercept_exclusive_prefix_y_yi_f64)
        /*0090*/ 	.short	0x0380
        /*0092*/ 	.short	0x0020


	//----- nvinfo : EIATTR_SW_WAR
	.align		4
.L_131:
        /*0094*/ 	.byte	0x04, 0x36
        /*0096*/ 	.short	(.L_133 - .L_132)
.L_132:
        /*0098*/ 	.word	0x00000008
.L_133:


//--------------------- .nv.callgraph             --------------------------
	.section	.nv.callgraph,"",@"SHT_CUDA_CALLGRAPH"
	.align	4
	.sectionentsize	8
	.align		4
        /*0000*/ 	.word	0x00000000
	.align		4
        /*0004*/ 	.word	0xffffffff
	.align		4
        /*0008*/ 	.word	0x00000000
	.align		4
        /*000c*/ 	.word	0xfffffffe
	.align		4
        /*0010*/ 	.word	0x00000000
	.align		4
        /*0014*/ 	.word	0xfffffffd
	.align		4
        /*0018*/ 	.word	0x00000000
	.align		4
        /*001c*/ 	.word	0xfffffffc


//--------------------- .text.linearreg_intercept_many_series_one_param_f32 --------------------------
	.section	.text.linearreg_intercept_many_series_one_param_f32,"ax",@progbits
	.align	128
        .global         linearreg_intercept_many_series_one_param_f32
        .type           linearreg_intercept_many_series_one_param_f32,@function
        .size           linearreg_intercept_many_series_one_param_f32,(.L_x_208 - linearreg_intercept_many_series_one_param_f32)
        .other          linearreg_intercept_many_series_one_param_f32,@"STO_CUDA_ENTRY STV_DEFAULT"
linearreg_intercept_many_series_one_param_f32:
.text.linearreg_intercept_many_series_one_param_f32:
[----:B------:R-:W-:Y:S01]  /*0000*/  LDC R1, c[0x0][0x37c] ;  /* 0x0000df00ff017b82 */ /* 0x000fe20000000800 */
[----:B------:R-:W0:Y:S01]  /*0010*/  S2R R3, SR_CTAID.X ;  /* 0x0000000000037919 */ /* 0x000e220000002500 */
[----:B------:R-:W0:Y:S01]  /*0020*/  LDCU UR5, c[0x0][0x360] ;  /* 0x00006c00ff0577ac */ /* 0x000e220008000800 */
[----:B------:R-:W0:Y:S01]  /*0030*/  S2R R0, SR_TID.X ;  /* 0x0000000000007919 */ /* 0x000e220000002100 */
[----:B------:R-:W1:Y:S01]  /*0040*/  LDCU UR6, c[0x0][0x390] ;  /* 0x00007200ff0677ac */ /* 0x000e620008000800 */
[----:B------:R-:W2:Y:S01]  /*0050*/  LDCU UR4, c[0x0][0x370] ;  /* 0x00006e00ff0477ac */ /* 0x000ea20008000800 */
[----:B0-----:R-:W-:Y:S01]  /*0060*/  IMAD R3, R3, UR5, R0 ;  /* 0x0000000503037c24 */ /* 0x001fe2000f8e0200 */
[----:B--2---:R-:W-:-:S04]  /*0070*/  UIMAD UR5, UR5, UR4, URZ ;  /* 0x00000004050572a4 */ /* 0x004fc8000f8e02ff */
[----:B-1----:R-:W-:-:S13]  /*0080*/  ISETP.GE.AND P0, PT, R3, UR6, PT ;  /* 0x0000000603007c0c */ /* 0x002fda000bf06270 */
[----:B------:R-:W-:Y:S05]  /*0090*/  @P0 EXIT ;  /* 0x000000000000094d */ /* 0x000fea0003800000 */
[----:B------:R-:W0:Y:S01]  /*00a0*/  LDC R5, c[0x0][0x398] ;  /* 0x0000e600ff057b82 */ /* 0x000e220000000800 */
[----:B------:R-:W1:Y:S01]  /*00b0*/  LDCU UR4, c[0x0][0x39c] ;  /* 0x00007380ff0477ac */ /* 0x000e620008000800 */
[----:B------:R-:W2:Y:S06]  /*00c0*/  LDCU UR8, c[0x0][0x3a4] ;  /* 0x00007480ff0877ac */ /* 0x000eac0008000800 */
[----:B------:R-:W3:Y:S01]  /*00d0*/  LDC R8, c[0x0][0x394] ;  /* 0x0000e500ff087b82 */ /* 0x000ee20000000800 */
[----:B------:R-:W4:Y:S01]  /*00e0*/  LDCU.64 UR6, c[0x0][0x358] ;  /* 0x00006b00ff0677ac */ /* 0x000f220008000a00 */
[----:B-1----:R-:W1:Y:S01]  /*00f0*/  F2F.F64.F32 R22, UR4 ;  /* 0x0000000400167d10 */ /* 0x002e620008201800 */
[----:B0-----:R-:W-:-:S07]  /*0100*/  ISETP.GT.AND P1, PT, R5, RZ, PT ;  /* 0x000000ff0500720c */ /* 0x001fce0003f24270 */
[----:B--2---:R-:W0:Y:S01]  /*0110*/  F2F.F64.F32 R24, UR8 ;  /* 0x0000000800187d10 */ /* 0x004e220008201800 */
[----:B---3--:R-:W-:-:S13]  /*0120*/  ISETP.GT.AND P0, PT, R5, R8, PT ;  /* 0x000000080500720c */ /* 0x008fda0003f04270 */
[----:B-1--4-:R-:W-:Y:S05]  /*0130*/  @!P0 BRA P1, `(.L_x_0) ;  /* 0x0000000400408947 */ /* 0x012fea0000800000 */
[----:B------:R-:W-:-:S13]  /*0140*/  ISETP.GE.AND P0, PT, R8, 0x1, PT ;  /* 0x000000010800780c */ /* 0x000fda0003f06270 */
[----:B------:R-:W-:Y:S05]  /*0150*/  @!P0 EXIT ;  /* 0x000000000000894d */ /* 0x000fea0003800000 */
[C---:B------:R-:W-:Y:S02]  /*0160*/  LOP3.LUT R26, R8.reuse, 0x7, RZ, 0xc0, !PT ;  /* 0x00000007081a7812 */ /* 0x040fe400078ec0ff */
[----:B------:R-:W-:Y:S02]  /*0170*/  IADD3 R0, PT, PT, R8, -0x1, RZ ;  /* 0xffffffff08007810 */ /* 0x000fe40007ffe0ff */
[----:B------:R-:W-:Y:S02]  /*0180*/  IADD3 R2, PT, PT, R26, -0x1, RZ ;  /* 0xffffffff1a027810 */ /* 0x000fe40007ffe0ff */
[----:B------:R-:W-:Y:S02]  /*0190*/  ISETP.GE.U32.AND P0, PT, R0, 0x7, PT ;  /* 0x000000070000780c */ /* 0x000fe40003f06070 */
[----:B------:R-:W-:Y:S02]  /*01a0*/  ISETP.GE.U32.AND P1, PT, R2, 0x3, PT ;  /* 0x000000030200780c */ /* 0x000fe40003f26070 */
[----:B------:R-:W-:-:S02]  /*01b0*/  LOP3.LUT R2, R8, 0x7ffffff8, RZ, 0xc0, !PT ;  /* 0x7ffffff808027812 */ /* 0x000fc400078ec0ff */
[----:B------:R-:W-:Y:S02]  /*01c0*/  LOP3.LUT R0, R8, 0x3, RZ, 0xc0, !PT ;  /* 0x0000000308007812 */ /* 0x000fe400078ec0ff */
[----:B0-----:R-:W-:-:S07]  /*01d0*/  IADD3 R24, PT, PT, -R2, RZ, RZ ;  /* 0x000000ff02187210 */ /* 0x001fce0007ffe1ff */
.L_x_6:
[----:B------:R-:W-:Y:S01]  /*01e0*/  HFMA2 R12, -RZ, RZ, 0, 0 ;  /* 0x00000000ff0c7431 */ /* 0x000fe200000001ff */
[----:B01----:R-:W-:Y:S06]  /*01f0*/  @!P0 BRA `(.L_x_1) ;  /* 0x0000000000688947 */ /* 0x003fec0003800000 */
[----:B------:R-:W0:Y:S01]  /*0200*/  LDC R27, c[0x0][0x390] ;  /* 0x0000e400ff1b7b82 */ /* 0x000e220000000800 */
[----:B------:R-:W-:Y:S01]  /*0210*/  IMAD.MOV.U32 R23, RZ, RZ, R3 ;  /* 0x000000ffff177224 */ /* 0x000fe200078e0003 */
[----:B------:R-:W-:-:S06]  /*0220*/  MOV R22, R24 ;  /* 0x0000001800167202 */ /* 0x000fcc0000000f00 */
[----:B------:R-:W1:Y:S02]  /*0230*/  LDC.64 R20, c[0x0][0x3a8] ;  /* 0x0000ea00ff147b82 */ /* 0x000e640000000a00 */
.L_x_2:
[----:B-12---:R-:W-:Y:S01]  /*0240*/  IMAD.WIDE R4, R23, 0x4, R20 ;  /* 0x0000000417047825 */ /* 0x006fe200078e0214 */
[----:B------:R-:W-:Y:S02]  /*0250*/  MOV R25, 0x7fffffff ;  /* 0x7fffffff00197802 */ /* 0x000fe40000000f00 */
[----:B------:R-:W-:Y:S02]  /*0260*/  IADD3 R22, PT, PT, R22, 0x8, RZ ;  /* 0x0000000816167810 */ /* 0x000fe40007ffe0ff */
[C---:B0-----:R-:W-:Y:S01]  /*0270*/  LEA R23, R27.reuse, R23, 0x3 ;  /* 0x000000171b177211 */ /* 0x041fe200078e18ff */
[----:B------:R-:W-:Y:S01]  /*0280*/  IMAD.WIDE R6, R27, 0x4, R4 ;  /* 0x000000041b067825 */ /* 0x000fe200078e0204 */
[----:B------:R2:W-:Y:S01]  /*0290*/  STG.E desc[UR6][R4.64], R25 ;  /* 0x0000001904007986 */ /* 0x0005e2000c101906 */
[----:B------:R-:W-:-:S03]  /*02a0*/  ISETP.NE.AND P2, PT, R22, RZ, PT ;  /* 0x000000ff1600720c */ /* 0x000fc60003f45270 */
[----:B------:R2:W-:Y:S01]  /*02b0*/  STG.E desc[UR6][R6.64], R25 ;  /* 0x0000001906007986 */ /* 0x0005e2000c101906 */
[----:B------:R-:W-:-:S05]  /*02c0*/  IMAD.WIDE R8, R27, 0x4, R6 ;  /* 0x000000041b087825 */ /* 0x000fca00078e0206 */
        /* <DEDUP_REMOVED lines=11> */
[----:B------:R-:W-:Y:S05]  /*0380*/  @P2 BRA `(.L_x_2) ;  /* 0xfffffffc00ac2947 */ /* 0x000fea000383ffff */
[----:B--2---:R-:W-:-:S07]  /*0390*/  IMAD.MOV.U32 R12, RZ, RZ, R2 ;  /* 0x000000ffff0c7224 */ /* 0x004fce00078e0002 */
.L_x_1:
[----:B------:R-:W-:-:S13]  /*03a0*/  ISETP.NE.AND P2, PT, R26, RZ, PT ;  /* 0x000000ff1a00720c */ /* 0x000fda0003f45270 */
[----:B------:R-:W-:Y:S05]  /*03b0*/  @!P2 BRA `(.L_x_3) ;  /* 0x00000000008ca947 */ /* 0x000fea0003800000 */
[----:B------:R-:W-:Y:S01]  /*03c0*/  ISETP.NE.AND P2, PT, R0, RZ, PT ;  /* 0x000000ff0000720c */ /* 0x000fe20003f45270 */
[----:B------:R-:W-:-:S12]  /*03d0*/  @!P1 BRA `(.L_x_4) ;  /* 0x0000000000349947 */ /* 0x000fd80003800000 */
[----:B------:R-:W0:Y:S01]  /*03e0*/  LDC R11, c[0x0][0x390] ;  /* 0x0000e400ff0b7b82 */ /* 0x000e220000000800 */
[----:B------:R-:W-:-:S07]  /*03f0*/  MOV R13, 0x7fffffff ;  /* 0x7fffffff000d7802 */ /* 0x000fce0000000f00 */
[----:B------:R-:W1:Y:S01]  /*0400*/  LDC.64 R4, c[0x0][0x3a8] ;  /* 0x0000ea00ff047b82 */ /* 0x000e620000000a00 */
[C---:B0-----:R-:W-:Y:S01]  /*0410*/  IMAD R7, R12.reuse, R11, R3 ;  /* 0x0000000b0c077224 */ /* 0x041fe200078e0203 */
[----:B------:R-:W-:-:S03]  /*0420*/  IADD3 R12, PT, PT, R12, 0x4, RZ ;  /* 0x000000040c0c7810 */ /* 0x000fc60007ffe0ff */
[----:B-1----:R-:W-:-:S05]  /*0430*/  IMAD.WIDE R4, R7, 0x4, R4 ;  /* 0x0000000407047825 */ /* 0x002fca00078e0204 */
[----:B------:R0:W-:Y:S01]  /*0440*/  STG.E desc[UR6][R4.64], R13 ;  /* 0x0000000d04007986 */ /* 0x0001e2000c101906 */
[----:B------:R-:W-:-:S05]  /*0450*/  IMAD.WIDE R6, R11, 0x4, R4 ;  /* 0x000000040b067825 */ /* 0x000fca00078e0204 */
[----:B------:R0:W-:Y:S01]  /*0460*/  STG.E desc[UR6][R6.64], R13 ;  /* 0x0000000d06007986 */ /* 0x0001e2000c101906 */
[----:B------:R-:W-:-:S05]  /*0470*/  IMAD.WIDE R8, R11, 0x4, R6 ;  /* 0x000000040b087825 */ /* 0x000fca00078e0206 */
[----:B------:R0:W-:Y:S01]  /*0480*/  STG.E desc[UR6][R8.64], R13 ;  /* 0x0000000d08007986 */ /* 0x0001e2000c101906 */
[----:B------:R-:W-:-:S05]  /*0490*/  IMAD.WIDE R10, R11, 0x4, R8 ;  /* 0x000000040b0a7825 */ /* 0x000fca00078e0208 */
[----:B------:R0:W-:Y:S02]  /*04a0*/  STG.E desc[UR6][R10.64], R13 ;  /* 0x0000000d0a007986 */ /* 0x0001e4000c101906 */
.L_x_4:
[----:B------:R-:W-:Y:S05]  /*04b0*/  @!P2 BRA `(.L_x_3) ;  /* 0x00000000004ca947 */ /* 0x000fea0003800000 */
[----:B0-----:R-:W0:Y:S01]  /*04c0*/  LDC R4, c[0x0][0x394] ;  /* 0x0000e500ff047b82 */ /* 0x001e220000000800 */
[----:B------:R-:W-:Y:S02]  /*04d0*/  ISETP.NE.AND P2, PT, R0, 0x1, PT ;  /* 0x000000010000780c */ /* 0x000fe40003f45270 */
[----:B0-----:R-:W-:-:S13]  /*04e0*/  LOP3.LUT P3, RZ, R4, 0x1, RZ, 0xc0, !PT ;  /* 0x0000000104ff7812 */ /* 0x001fda000786c0ff */
[----:B------:R-:W0:Y:S08]  /*04f0*/  @P3 LDC R10, c[0x0][0x390] ;  /* 0x0000e400ff0a3b82 */ /* 0x000e300000000800 */
[----:B------:R-:W1:Y:S01]  /*0500*/  @P3 LDC.64 R8, c[0x0][0x3a8] ;  /* 0x0000ea00ff083b82 */ /* 0x000e620000000a00 */
[----:B------:R-:W-:Y:S05]  /*0510*/  @!P2 BRA `(.L_x_5) ;  /* 0x000000000024a947 */ /* 0x000fea0003800000 */
[----:B------:R-:W2:Y:S08]  /*0520*/  LDC R7, c[0x0][0x390] ;  /* 0x0000e400ff077b82 */ /* 0x000eb00000000800 */
[----:B------:R-:W3:Y:S01]  /*0530*/  LDC.64 R4, c[0x0][0x3a8] ;  /* 0x0000ea00ff047b82 */ /* 0x000ee20000000a00 */
[C---:B--2---:R-:W-:Y:S01]  /*0540*/  IMAD R11, R12.reuse, R7, R3 ;  /* 0x000000070c0b7224 */ /* 0x044fe200078e0203 */
[----:B------:R-:W-:-:S03]  /*0550*/  IADD3 R12, PT, PT, R12, 0x2, RZ ;  /* 0x000000020c0c7810 */ /* 0x000fc60007ffe0ff */
[----:B---3--:R-:W-:Y:S01]  /*0560*/  IMAD.WIDE R4, R11, 0x4, R4 ;  /* 0x000000040b047825 */ /* 0x008fe200078e0204 */
[----:B------:R-:W-:-:S03]  /*0570*/  MOV R11, 0x7fffffff ;  /* 0x7fffffff000b7802 */ /* 0x000fc60000000f00 */
[----:B------:R-:W-:Y:S02]  /*0580*/  IMAD.WIDE R6, R7, 0x4, R4 ;  /* 0x0000000407067825 */ /* 0x000fe400078e0204 */
[----:B------:R2:W-:Y:S04]  /*0590*/  STG.E desc[UR6][R4.64], R11 ;  /* 0x0000000b04007986 */ /* 0x0005e8000c101906 */
[----:B------:R2:W-:Y:S02]  /*05a0*/  STG.E desc[UR6][R6.64], R11 ;  /* 0x0000000b06007986 */ /* 0x0005e4000c101906 */
.L_x_5:
[----:B0-2---:R-:W-:Y:S02]  /*05b0*/  @P3 IMAD R5, R12, R10, R3 ;  /* 0x0000000a0c053224 */ /* 0x005fe400078e0203 */
[----:B------:R-:W-:Y:S02]  /*05c0*/  @P3 IMAD.MOV.U32 R7, RZ, RZ, 0x7fffffff ;  /* 0x7fffffffff073424 */ /* 0x000fe400078e00ff */
[----:B-1----:R-:W-:-:S05]  /*05d0*/  @P3 IMAD.WIDE R4, R5, 0x4, R8 ;  /* 0x0000000405043825 */ /* 0x002fca00078e0208 */
[----:B------:R1:W-:Y:S02]  /*05e0*/  @P3 STG.E desc[UR6][R4.64], R7 ;  /* 0x0000000704003986 */ /* 0x0003e4000c101906 */
.L_x_3:
[----:B------:R-:W2:Y:S01]  /*05f0*/  LDCU UR4, c[0x0][0x390] ;  /* 0x00007200ff0477ac */ /* 0x000ea20008000800 */
[----:B------:R-:W-:-:S04]  /*0600*/  IADD3 R3, PT, PT, R3, UR5, RZ ;  /* 0x0000000503037c10 */ /* 0x000fc8000fffe0ff */
[----:B--2---:R-:W-:-:S13]  /*0610*/  ISETP.GE.AND P2, PT, R3, UR4, PT ;  /* 0x0000000403007c0c */ /* 0x004fda000bf46270 */
[----:B------:R-:W-:Y:S05]  /*0620*/  @!P2 BRA `(.L_x_6) ;  /* 0xfffffff800eca947 */ /* 0x000fea000383ffff */
[----:B------:R-:W-:Y:S05]  /*0630*/  EXIT ;  /* 0x000000000000794d */ /* 0x000fea0003800000 */
.L_x_0:
[C---:B------:R-:W-:Y:S02]  /*0640*/  ISETP.NE.AND P0, PT, R5.reuse, 0x1, PT ;  /* 0x000000010500780c */ /* 0x040fe40003f05270 */
[----:B------:R-:W-:-:S11]  /*0650*/  IADD3 R0, PT, PT, R5, -0x1, RZ ;  /* 0xffffffff05007810 */ /* 0x000fd60007ffe0ff */
[----:B------:R-:W-:Y:S05]  /*0660*/  @P0 BRA `(.L_x_7) ;  /* 0x0000001400bc0947 */ /* 0x000fea0003800000 */
[----:B------:R-:W-:Y:S01]  /*0670*/  ISETP.GT.AND P0, PT, R8, RZ, PT ;  /* 0x000000ff0800720c */ /* 0x000fe20003f04270 */
[----:B------:R-:W1:-:S12]  /*0680*/  LDCU UR4, c[0x0][0x390] ;  /* 0x00007200ff0477ac */ /* 0x000e580008000800 */
[----:B------:R-:W-:Y:S05]  /*0690*/  @P0 BRA `(.L_x_8) ;  /* 0x0000000400a80947 */ /* 0x000fea0003800000 */
.L_x_21:
[----:B--2-4-:R-:W2:Y:S08]  /*06a0*/  LDC.64 R4, c[0x0][0x388] ;  /* 0x0000e200ff047b82 */ /* 0x014eb00000000a00 */
[----:B---3--:R-:W3:Y:S01]  /*06b0*/  LDC R29, c[0x0][0x394] ;  /* 0x0000e500ff1d7b82 */ /* 0x008ee20000000800 */
[----:B--2---:R-:W-:-:S05]  /*06c0*/  IMAD.WIDE R4, R3, 0x4, R4 ;  /* 0x0000000403047825 */ /* 0x004fca00078e0204 */
[----:B0-----:R-:W3:Y:S01]  /*06d0*/  LDG.E.CONSTANT R25, desc[UR6][R4.64] ;  /* 0x0000000604197981 */ /* 0x001ee2000c1e9900 */
[----:B------:R-:W-:Y:S01]  /*06e0*/  BSSY.RECONVERGENT B1, `(.L_x_9) ;  /* 0x0000060000017945 */ /* 0x000fe20003800200 */
[----:B---3--:R-:W-:-:S04]  /*06f0*/  ISETP.GE.AND P0, PT, R25, R29, PT ;  /* 0x0000001d1900720c */ /* 0x008fc80003f06270 */
[----:B------:R-:W-:-:S13]  /*0700*/  ISETP.LT.OR P0, PT, R25, RZ, P0 ;  /* 0x000000ff1900720c */ /* 0x000fda0000701670 */
[----:B------:R-:W-:Y:S05]  /*0710*/  @P0 BRA `(.L_x_10) ;  /* 0x0000000400700947 */ /* 0x000fea0003800000 */
[----:B------:R-:W-:Y:S01]  /*0720*/  IADD3 R2, PT, PT, R25, R0, RZ ;  /* 0x0000000019027210 */ /* 0x000fe20007ffe0ff */
[----:B------:R-:W-:Y:S03]  /*0730*/  BSSY.RECONVERGENT B0, `(.L_x_11) ;  /* 0x000004e000007945 */ /* 0x000fe60003800200 */
[----:B------:R-:W-:-:S13]  /*0740*/  ISETP.GT.AND P0, PT, R2, RZ, PT ;  /* 0x000000ff0200720c */ /* 0x000fda0003f04270 */
[----:B------:R-:W-:Y:S05]  /*0750*/  @!P0 BRA `(.L_x_12) ;  /* 0x00000004002c8947 */ /* 0x000fea0003800000 */
[C---:B------:R-:W-:Y:S01]  /*0760*/  IADD3 R4, PT, PT, R25.reuse, -0x1, RZ ;  /* 0xffffffff19047810 */ /* 0x040fe20007ffe0ff */
[----:B------:R-:W-:Y:S01]  /*0770*/  BSSY.RECONVERGENT B2, `(.L_x_13) ;  /* 0x000001f000027945 */ /* 0x000fe20003800200 */
[----:B------:R-:W-:Y:S01]  /*0780*/  LOP3.LUT R27, R25, 0x7, RZ, 0xc0, !PT ;  /* 0x00000007191b7812 */ /* 0x000fe200078ec0ff */
[----:B------:R-:W-:Y:S01]  /*0790*/  IMAD.MOV.U32 R22, RZ, RZ, RZ ;  /* 0x000000ffff167224 */ /* 0x000fe200078e00ff */
[----:B------:R-:W-:Y:S02]  /*07a0*/  ISETP.GE.U32.AND P0, PT, R4, 0x7, PT ;  /* 0x000000070400780c */ /* 0x000fe40003f06070 */
[----:B------:R-:W-:-:S11]  /*07b0*/  ISETP.NE.AND P1, PT, R27, RZ, PT ;  /* 0x000000ff1b00720c */ /* 0x000fd60003f25270 */
[----:B------:R-:W-:Y:S05]  /*07c0*/  @!P0 BRA `(.L_x_14) ;  /* 0x0000000000648947 */ /* 0x000fea0003800000 */
[----:B------:R-:W0:Y:S01]  /*07d0*/  LDC R31, c[0x0][0x390] ;  /* 0x0000e400ff1f7b82 */ /* 0x000e220000000800 */
[----:B------:R-:W-:Y:S01]  /*07e0*/  HFMA2 R23, -RZ, RZ, 0, 0 ;  /* 0x00000000ff177431 */ /* 0x000fe200000001ff */
[----:B------:R-:W-:-:S06]  /*07f0*/  IADD3 R22, PT, PT, R2, -R27, RZ ;  /* 0x8000001b02167210 */ /* 0x000fcc0007ffe0ff */
[----:B------:R-:W2:Y:S02]  /*0800*/  LDC.64 R20, c[0x0][0x3a8] ;  /* 0x0000ea00ff147b82 */ /* 0x000ea40000000a00 */
.L_x_15:
[C---:B0--3--:R-:W-:Y:S01]  /*0810*/  IMAD R5, R23.reuse, R31, R3 ;  /* 0x0000001f17057224 */ /* 0x049fe200078e0203 */
[----:B------:R-:W-:Y:S02]  /*0820*/  MOV R33, 0x7fffffff ;  /* 0x7fffffff00217802 */ /* 0x000fe40000000f00 */
[----:B------:R-:W-:Y:S01]  /*0830*/  IADD3 R23, PT, PT, R23, 0x8, RZ ;  /* 0x0000000817177810 */ /* 0x000fe20007ffe0ff */
[----:B--2---:R-:W-:-:S03]  /*0840*/  IMAD.WIDE R4, R5, 0x4, R20 ;  /* 0x0000000405047825 */ /* 0x004fc600078e0214 */
[----:B------:R-:W-:Y:S02]  /*0850*/  ISETP.NE.AND P0, PT, R23, R22, PT ;  /* 0x000000161700720c */ /* 0x000fe40003f05270 */
        /* <DEDUP_REMOVED lines=16> */
.L_x_14:
[----:B-1----:R-:W-:Y:S05]  /*0960*/  BSYNC.RECONVERGENT B2 ;  /* 0x0000000000027941 */ /* 0x002fea0003800200 */
.L_x_13:
[----:B------:R-:W-:Y:S05]  /*0970*/  @!P1 BRA `(.L_x_12) ;  /* 0x0000000000a49947 */ /* 0x000fea0003800000 */
[----:B------:R-:W-:Y:S01]  /*0980*/  ISETP.GE.U32.AND P0, PT, R27, 0x4, PT ;  /* 0x000000041b00780c */ /* 0x000fe20003f06070 */
[----:B------:R-:W-:Y:S01]  /*0990*/  BSSY.RECONVERGENT B2, `(.L_x_16) ;  /* 0x0000011000027945 */ /* 0x000fe20003800200 */
[----:B---3--:R-:W-:-:S04]  /*09a0*/  LOP3.LUT R12, R25, 0x3, RZ, 0xc0, !PT ;  /* 0x00000003190c7812 */ /* 0x008fc800078ec0ff */
[----:B------:R-:W-:-:S07]  /*09b0*/  ISETP.NE.AND P1, PT, R12, RZ, PT ;  /* 0x000000ff0c00720c */ /* 0x000fce0003f25270 */
[----:B------:R-:W-:Y:S06]  /*09c0*/  @!P0 BRA `(.L_x_17) ;  /* 0x0000000000348947 */ /* 0x000fec0003800000 */
[----:B------:R-:W0:Y:S01]  /*09d0*/  LDC R11, c[0x0][0x390] ;  /* 0x0000e400ff0b7b82 */ /* 0x000e220000000800 */
[----:B------:R-:W-:-:S07]  /*09e0*/  IMAD.MOV.U32 R13, RZ, RZ, 0x7fffffff ;  /* 0x7fffffffff0d7424 */ /* 0x000fce00078e00ff */
        /* <DEDUP_REMOVED lines=11> */
.L_x_17:
[----:B------:R-:W-:Y:S05]  /*0aa0*/  BSYNC.RECONVERGENT B2 ;  /* 0x0000000000027941 */ /* 0x000fea0003800200 */
.L_x_16:
[----:B------:R-:W-:Y:S05]  /*0ab0*/  @!P1 BRA `(.L_x_12) ;  /* 0x0000000000549947 */ /* 0x000fea0003800000 */
[----:B0-----:R-:W-:Y:S01]  /*0ac0*/  LOP3.LUT R4, R25, 0x1, RZ, 0xc0, !PT ;  /* 0x0000000119047812 */ /* 0x001fe200078ec0ff */
[----:B------:R-:W-:Y:S01]  /*0ad0*/  BSSY.RECONVERGENT B2, `(.L_x_18) ;  /* 0x000000f000027945 */ /* 0x000fe20003800200 */
[----:B------:R-:W-:Y:S02]  /*0ae0*/  ISETP.NE.AND P0, PT, R12, 0x1, PT ;  /* 0x000000010c00780c */ /* 0x000fe40003f05270 */
[----:B------:R-:W-:-:S13]  /*0af0*/  ISETP.NE.U32.AND P1, PT, R4, 0x1, PT ;  /* 0x000000010400780c */ /* 0x000fda0003f25070 */
[----:B------:R-:W0:Y:S08]  /*0b00*/  @!P1 LDC R10, c[0x0][0x390] ;  /* 0x0000e400ff0a9b82 */ /* 0x000e300000000800 */
[----:B------:R-:W1:Y:S01]  /*0b10*/  @!P1 LDC.64 R8, c[0x0][0x3a8] ;  /* 0x0000ea00ff089b82 */ /* 0x000e620000000a00 */
        /* <DEDUP_REMOVED lines=10> */
.L_x_19:
[----:B------:R-:W-:Y:S05]  /*0bc0*/  BSYNC.RECONVERGENT B2 ;  /* 0x0000000000027941 */ /* 0x000fea0003800200 */
.L_x_18:
[----:B0-2---:R-:W-:Y:S01]  /*0bd0*/  @!P1 IMAD R5, R22, R10, R3 ;  /* 0x0000000a16059224 */ /* 0x005fe200078e0203 */
[----:B------:R-:W-:-:S03]  /*0be0*/  @!P1 MOV R7, 0x7fffffff ;  /* 0x7fffffff00079802 */ /* 0x000fc60000000f00 */
[----:B-1----:R-:W-:-:S05]  /*0bf0*/  @!P1 IMAD.WIDE R4, R5, 0x4, R8 ;  /* 0x0000000405049825 */ /* 0x002fca00078e0208 */
[----:B------:R2:W-:Y:S02]  /*0c00*/  @!P1 STG.E desc[UR6][R4.64], R7 ;  /* 0x0000000704009986 */ /* 0x0005e4000c101906 */
.L_x_12:
[----:B-1----:R-:W-:Y:S05]  /*0c10*/  BSYNC.RECONVERGENT B0 ;  /* 0x0000000000007941 */ /* 0x002fea0003800200 */
.L_x_11:
[----:B0--3--:R-:W0:Y:S01]  /*0c20*/  LDC.64 R10, c[0x0][0x3a8] ;  /* 0x0000ea00ff0a7b82 */ /* 0x009e220000000a00 */
[----:B------:R-:W-:-:S07]  /*0c30*/  ISETP.GE.AND P0, PT, R2, R29, PT ;  /* 0x0000001d0200720c */ /* 0x000fce0003f06270 */
[----:B------:R-:W3:Y:S06]  /*0c40*/  LDC.64 R8, c[0x0][0x380] ;  /* 0x0000e000ff087b82 */ /* 0x000eec0000000a00 */
[----:B------:R-:W-:Y:S05]  /*0c50*/  @P0 BRA `(.L_x_10) ;  /* 0x0000000000200947 */ /* 0x000fea0003800000 */
.L_x_20:
[----:B--2-4-:R-:W-:-:S04]  /*0c60*/  IMAD R7, R2, UR4, R3 ;  /* 0x0000000402077c24 */ /* 0x014fc8000f8e0203 */
[----:B---3--:R-:W-:-:S06]  /*0c70*/  IMAD.WIDE R4, R7, 0x4, R8 ;  /* 0x0000000407047825 */ /* 0x008fcc00078e0208 */
[----:B------:R-:W2:Y:S01]  /*0c80*/  LDG.E.CONSTANT R5, desc[UR6][R4.64] ;  /* 0x0000000604057981 */ /* 0x000ea2000c1e9900 */
[----:B0-----:R-:W-:-:S04]  /*0c90*/  IMAD.WIDE R6, R7, 0x4, R10 ;  /* 0x0000000407067825 */ /* 0x001fc800078e020a */
[----:B------:R-:W-:-:S05]  /*0ca0*/  VIADD R2, R2, 0x1 ;  /* 0x0000000102027836 */ /* 0x000fca0000000000 */
[----:B------:R-:W-:Y:S01]  /*0cb0*/  ISETP.NE.AND P0, PT, R2, R29, PT ;  /* 0x0000001d0200720c */ /* 0x000fe20003f05270 */
[----:B--2---:R4:W-:-:S12]  /*0cc0*/  STG.E desc[UR6][R6.64], R5 ;  /* 0x0000000506007986 */ /* 0x0049d8000c101906 */
[----:B------:R-:W-:Y:S05]  /*0cd0*/  @P0 BRA `(.L_x_20) ;  /* 0xfffffffc00e00947 */ /* 0x000fea000383ffff */
.L_x_10:
[----:B-1----:R-:W-:Y:S05]  /*0ce0*/  BSYNC.RECONVERGENT B1 ;  /* 0x0000000000017941 */ /* 0x002fea0003800200 */
.L_x_9:
[----:B------:R-:W1:Y:S01]  /*0cf0*/  LDCU UR8, c[0x0][0x390] ;  /* 0x00007200ff0877ac */ /* 0x000e620008000800 */
[----:B------:R-:W-:-:S04]  /*0d00*/  IADD3 R3, PT, PT, R3, UR5, RZ ;  /* 0x0000000503037c10 */ /* 0x000fc8000fffe0ff */
[----:B-1----:R-:W-:-:S13]  /*0d10*/  ISETP.GE.AND P0, PT, R3, UR8, PT ;  /* 0x0000000803007c0c */ /* 0x002fda000bf06270 */
[----:B------:R-:W-:Y:S05]  /*0d20*/  @!P0 BRA `(.L_x_21) ;  /* 0xfffffff8005c8947 */ /* 0x000fea000383ffff */
[----:B------:R-:W-:Y:S05]  /*0d30*/  EXIT ;  /* 0x000000000000794d */ /* 0x000fea0003800000 */
.L_x_8:
[C---:B------:R-:W-:Y:S02]  /*0d40*/  LOP3.LUT R22, R8.reuse, 0x7, RZ, 0xc0, !PT ;  /* 0x0000000708167812 */ /* 0x040fe400078ec0ff */
[C---:B------:R-:W-:Y:S02]  /*0d50*/  LOP3.LUT R23, R8.reuse, 0x3, RZ, 0xc0, !PT ;  /* 0x0000000308177812 */ /* 0x040fe400078ec0ff */
[C---:B------:R-:W-:Y:S02]  /*0d60*/  IADD3 R5, PT, PT, R8.reuse, -0x1, RZ ;  /* 0xffffffff08057810 */ /* 0x040fe40007ffe0ff */
[C---:B------:R-:W-:Y:S02]  /*0d70*/  LOP3.LUT R2, R8.reuse, 0x7ffffff8, RZ, 0xc0, !PT ;  /* 0x7ffffff808027812 */ /* 0x040fe400078ec0ff */
[----:B------:R-:W-:Y:S02]  /*0d80*/  LOP3.LUT R4, R8, 0x1, RZ, 0xc0, !PT ;  /* 0x0000000108047812 */ /* 0x000fe400078ec0ff */
[----:B0-----:R-:W-:-:S02]  /*0d90*/  IADD3 R24, PT, PT, R22, -0x1, RZ ;  /* 0xffffffff16187810 */ /* 0x001fc40007ffe0ff */
[----:B------:R-:W-:-:S07]  /*0da0*/  IADD3 R25, PT, PT, R23, -0x1, RZ ;  /* 0xffffffff17197810 */ /* 0x000fce0007ffe0ff */
.L_x_46:
[----:B0-234-:R-:W0:Y:S08]  /*0db0*/  LDC.64 R6, c[0x0][0x388] ;  /* 0x0000e200ff067b82 */ /* 0x01de300000000a00 */
[----:B------:R-:W2:Y:S01]  /*0dc0*/  LDC R35, c[0x0][0x394] ;  /* 0x0000e500ff237b82 */ /* 0x000ea20000000800 */
[----:B0-----:R-:W-:-:S05]  /*0dd0*/  IMAD.WIDE R6, R3, 0x4, R6 ;  /* 0x0000000403067825 */ /* 0x001fca00078e0206 */
[----:B------:R-:W2:Y:S01]  /*0de0*/  LDG.E.CONSTANT R31, desc[UR6][R6.64] ;  /* 0x00000006061f7981 */ /* 0x000ea2000c1e9900 */
[----:B------:R-:W-:Y:S01]  /*0df0*/  BSSY.RECONVERGENT B1, `(.L_x_22) ;  /* 0x00000f1000017945 */ /* 0x000fe20003800200 */
[----:B--2---:R-:W-:-:S13]  /*0e00*/  ISETP.GE.U32.AND P0, PT, R31, R35, PT ;  /* 0x000000231f00720c */ /* 0x004fda0003f06070 */
[----:B------:R-:W-:Y:S05]  /*0e10*/  @P0 BRA `(.L_x_23) ;  /* 0x0000000800b40947 */ /* 0x000fea0003800000 */
[----:B------:R-:W-:-:S13]  /*0e20*/  ISETP.GE.AND P0, PT, R31, R35, PT ;  /* 0x000000231f00720c */ /* 0x000fda0003f06270 */
[----:B------:R-:W-:Y:S05]  /*0e30*/  @P0 BRA `(.L_x_24) ;  /* 0x0000000400a00947 */ /* 0x000fea0003800000 */
[----:B------:R-:W-:Y:S01]  /*0e40*/  IMAD.IADD R30, R31, 0x1, R0 ;  /* 0x000000011f1e7824 */ /* 0x000fe200078e0200 */
[----:B------:R-:W-:Y:S04]  /*0e50*/  BSSY.RECONVERGENT B0, `(.L_x_25) ;  /* 0x000004e000007945 */ /* 0x000fe80003800200 */
[----:B------:R-:W-:-:S13]  /*0e60*/  ISETP.GT.AND P0, PT, R30, RZ, PT ;  /* 0x000000ff1e00720c */ /* 0x000fda0003f04270 */
[----:B------:R-:W-:Y:S05]  /*0e70*/  @!P0 BRA `(.L_x_26) ;  /* 0x00000004002c8947 */ /* 0x000fea0003800000 */
[C---:B------:R-:W-:Y:S01]  /*0e80*/  IADD3 R6, PT, PT, R31.reuse, -0x1, RZ ;  /* 0xffffffff1f067810 */ /* 0x040fe20007ffe0ff */
[----:B------:R-:W-:Y:S01]  /*0e90*/  BSSY.RECONVERGENT B2, `(.L_x_27) ;  /* 0x000001f000027945 */ /* 0x000fe20003800200 */
[----:B------:R-:W-:Y:S01]  /*0ea0*/  LOP3.LUT R33, R31, 0x7, RZ, 0xc0, !PT ;  /* 0x000000071f217812 */ /* 0x000fe200078ec0ff */
[----:B------:R-:W-:Y:S01]  /*0eb0*/  HFMA2 R28, -RZ, RZ, 0, 0 ;  /* 0x00000000ff1c7431 */ /* 0x000fe200000001ff */
[----:B------:R-:W-:Y:S02]  /*0ec0*/  ISETP.GE.U32.AND P0, PT, R6, 0x7, PT ;  /* 0x000000070600780c */ /* 0x000fe40003f06070 */
[----:B------:R-:W-:-:S11]  /*0ed0*/  ISETP.NE.AND P1, PT, R33, RZ, PT ;  /* 0x000000ff2100720c */ /* 0x000fd60003f25270 */
[----:B------:R-:W-:Y:S05]  /*0ee0*/  @!P0 BRA `(.L_x_28) ;  /* 0x0000000000648947 */ /* 0x000fea0003800000 */
[----:B------:R-:W0:Y:S01]  /*0ef0*/  LDC R37, c[0x0][0x390] ;  /* 0x0000e400ff257b82 */ /* 0x000e220000000800 */
[----:B------:R-:W-:Y:S02]  /*0f00*/  IADD3 R28, PT, PT, R30, -R33, RZ ;  /* 0x800000211e1c7210 */ /* 0x000fe40007ffe0ff */
[----:B------:R-:W-:-:S05]  /*0f10*/  MOV R29, RZ ;  /* 0x000000ff001d7202 */ /* 0x000fca0000000f00 */
[----:B------:R-:W2:Y:S02]  /*0f20*/  LDC.64 R26, c[0x0][0x3a8] ;  /* 0x0000ea00ff1a7b82 */ /* 0x000ea40000000a00 */
.L_x_29:
[C---:B0--3--:R-:W-:Y:S01]  /*0f30*/  IMAD R7, R29.reuse, R37, R3 ;  /* 0x000000251d077224 */ /* 0x049fe200078e0203 */
[----:B------:R-:W-:Y:S01]  /*0f40*/  IADD3 R29, PT, PT, R29, 0x8, RZ ;  /* 0x000000081d1d7810 */ /* 0x000fe20007ffe0ff */
[----:B------:R-:W-:Y:S02]  /*0f50*/  IMAD.MOV.U32 R39, RZ, RZ, 0x7fffffff ;  /* 0x7fffffffff277424 */ /* 0x000fe400078e00ff */
[----:B--2---:R-:W-:Y:S01]  /*0f60*/  IMAD.WIDE R6, R7, 0x4, R26 ;  /* 0x0000000407067825 */ /* 0x004fe200078e021a */
[----:B------:R-:W-:-:S04]  /*0f70*/  ISETP.NE.AND P0, PT, R29, R28, PT ;  /* 0x0000001c1d00720c */ /* 0x000fc80003f05270 */
        /* <DEDUP_REMOVED lines=16> */
.L_x_28:
[----:B-1----:R-:W-:Y:S05]  /*1080*/  BSYNC.RECONVERGENT B2 ;  /* 0x0000000000027941 */ /* 0x002fea0003800200 */
.L_x_27:
[----:B------:R-:W-:Y:S05]  /*1090*/  @!P1 BRA `(.L_x_26) ;  /* 0x0000000000a49947 */ /* 0x000fea0003800000 */
[----:B------:R-:W-:Y:S01]  /*10a0*/  ISETP.GE.U32.AND P0, PT, R33, 0x4, PT ;  /* 0x000000042100780c */ /* 0x000fe20003f06070 */
[----:B------:R-:W-:Y:S01]  /*10b0*/  BSSY.RECONVERGENT B2, `(.L_x_30) ;  /* 0x0000011000027945 */ /* 0x000fe20003800200 */
[----:B---3--:R-:W-:-:S04]  /*10c0*/  LOP3.LUT R14, R31, 0x3, RZ, 0xc0, !PT ;  /* 0x000000031f0e7812 */ /* 0x008fc800078ec0ff */
[----:B------:R-:W-:-:S07]  /*10d0*/  ISETP.NE.AND P1, PT, R14, RZ, PT ;  /* 0x000000ff0e00720c */ /* 0x000fce0003f25270 */
[----:B------:R-:W-:Y:S06]  /*10e0*/  @!P0 BRA `(.L_x_31) ;  /* 0x0000000000348947 */ /* 0x000fec0003800000 */
        /* <DEDUP_REMOVED lines=13> */
.L_x_31:
[----:B------:R-:W-:Y:S05]  /*11c0*/  BSYNC.RECONVERGENT B2 ;  /* 0x0000000000027941 */ /* 0x000fea0003800200 */
.L_x_30:
        /* <DEDUP_REMOVED lines=10> */
[C---:B--2---:R-:W-:Y:S02]  /*1270*/  IMAD R13, R28.reuse, R9, R3 ;  /* 0x000000091c0d7224 */ /* 0x044fe400078e0203 */
[----:B------:R-:W-:-:S02]  /*1280*/  VIADD R28, R28, 0x2 ;  /* 0x000000021c1c7836 */ /* 0x000fc40000000000 */
[----:B---3--:R-:W-:Y:S01]  /*1290*/  IMAD.WIDE R6, R13, 0x4, R6 ;  /* 0x000000040d067825 */ /* 0x008fe200078e0206 */
[----:B------:R-:W-:-:S03]  /*12a0*/  MOV R13, 0x7fffffff ;  /* 0x7fffffff000d7802 */ /* 0x000fc60000000f00 */
[----:B------:R-:W-:Y:S02]  /*12b0*/  IMAD.WIDE R8, R9, 0x4, R6 ;  /* 0x0000000409087825 */ /* 0x000fe400078e0206 */
[----:B------:R2:W-:Y:S04]  /*12c0*/  STG.E desc[UR6][R6.64], R13 ;  /* 0x0000000d06007986 */ /* 0x0005e8000c101906 */
[----:B------:R2:W-:Y:S02]  /*12d0*/  STG.E desc[UR6][R8.64], R13 ;  /* 0x0000000d08007986 */ /* 0x0005e4000c101906 */
.L_x_33:
[----:B------:R-:W-:Y:S05]  /*12e0*/  BSYNC.RECONVERGENT B2 ;  /* 0x0000000000027941 */ /* 0x000fea0003800200 */
.L_x_32:
[----:B0-2---:R-:W-:Y:S01]  /*12f0*/  @!P1 IMAD R7, R28, R12, R3 ;  /* 0x0000000c1c079224 */ /* 0x005fe200078e0203 */
[----:B------:R-:W-:-:S03]  /*1300*/  @!P1 MOV R9, 0x7fffffff ;  /* 0x7fffffff00099802 */ /* 0x000fc60000000f00 */
[----:B-1----:R-:W-:-:S05]  /*1310*/  @!P1 IMAD.WIDE R6, R7, 0x4, R10 ;  /* 0x0000000407069825 */ /* 0x002fca00078e020a */
[----:B------:R2:W-:Y:S02]  /*1320*/  @!P1 STG.E desc[UR6][R6.64], R9 ;  /* 0x0000000906009986 */ /* 0x0005e4000c101906 */
.L_x_26:
[----:B-1----:R-:W-:Y:S05]  /*1330*/  BSYNC.RECONVERGENT B0 ;  /* 0x0000000000007941 */ /* 0x002fea0003800200 */
.L_x_25:
[----:B------:R-:W-:Y:S01]  /*1340*/  ISETP.GE.AND P0, PT, R30, R35, PT ;  /* 0x000000231e00720c */ /* 0x000fe20003f06270 */
[----:B------:R-:W-:-:S12]  /*1350*/  BSSY.RECONVERGENT B0, `(.L_x_34) ;  /* 0x0000015000007945 */ /* 0x000fd80003800200 */
[----:B------:R-:W-:Y:S05]  /*1360*/  @P0 BRA `(.L_x_35) ;  /* 0x00000000004c0947 */ /* 0x000fea0003800000 */
[----:B0--3--:R-:W2:Y:S08]  /*1370*/  LDC R15, c[0x0][0x390] ;  /* 0x0000e400ff0f7b82 */ /* 0x009eb00000000800 */
[----:B------:R-:W0:Y:S08]  /*1380*/  LDC.64 R10, c[0x0][0x380] ;  /* 0x0000e000ff0a7b82 */ /* 0x000e300000000a00 */
[----:B------:R-:W1:Y:S01]  /*1390*/  LDC.64 R12, c[0x0][0x3a8] ;  /* 0x0000ea00ff0c7b82 */ /* 0x000e620000000a00 */
[----:B--2---:R-:W-:-:S04]  /*13a0*/  IMAD R9, R30, R15, R3 ;  /* 0x0000000f1e097224 */ /* 0x004fc800078e0203 */
[----:B0-----:R-:W-:-:S06]  /*13b0*/  IMAD.WIDE R6, R9, 0x4, R10 ;  /* 0x0000000409067825 */ /* 0x001fcc00078e020a */
[----:B------:R-:W2:Y:S01]  /*13c0*/  LDG.E.CONSTANT R7, desc[UR6][R6.64] ;  /* 0x0000000606077981 */ /* 0x000ea2000c1e9900 */
[----:B------:R-:W-:Y:S01]  /*13d0*/  IADD3 R14, PT, PT, R30, 0x1, RZ ;  /* 0x000000011e0e7810 */ /* 0x000fe20007ffe0ff */
[----:B-1----:R-:W-:-:S03]  /*13e0*/  IMAD.WIDE R8, R9, 0x4, R12 ;  /* 0x0000000409087825 */ /* 0x002fc600078e020c */
[----:B------:R-:W-:Y:S02]  /*13f0*/  ISETP.NE.AND P0, PT, R14, R35, PT ;  /* 0x000000230e00720c */ /* 0x000fe40003f05270 */
[----:B--2---:R1:W-:Y:S11]  /*1400*/  STG.E desc[UR6][R8.64], R7 ;  /* 0x0000000708007986 */ /* 0x0043f6000c101906 */
[----:B------:R-:W-:Y:S05]  /*1410*/  @!P0 BRA `(.L_x_35) ;  /* 0x0000000000208947 */ /* 0x000fea0003800000 */
.L_x_36:
[----:B-1--4-:R-:W-:-:S04]  /*1420*/  IMAD R9, R14, R15, R3 ;  /* 0x0000000f0e097224 */ /* 0x012fc800078e0203 */
[----:B------:R-:W-:-:S06]  /*1430*/  IMAD.WIDE R6, R9, 0x4, R10 ;  /* 0x0000000409067825 */ /* 0x000fcc00078e020a */
[----:B------:R-:W2:Y:S01]  /*1440*/  LDG.E.CONSTANT R7, desc[UR6][R6.64] ;  /* 0x0000000606077981 */ /* 0x000ea2000c1e9900 */
[----:B------:R-:W-:Y:S01]  /*1450*/  IMAD.WIDE R8, R9, 0x4, R12 ;  /* 0x0000000409087825 */ /* 0x000fe200078e020c */
[----:B------:R-:W-:-:S04]  /*1460*/  IADD3 R14, PT, PT, R14, 0x1, RZ ;  /* 0x000000010e0e7810 */ /* 0x000fc80007ffe0ff */
[----:B------:R-:W-:Y:S01]  /*1470*/  ISETP.NE.AND P0, PT, R14, R35, PT ;  /* 0x000000230e00720c */ /* 0x000fe20003f05270 */
[----:B--2---:R4:W-:-:S12]  /*1480*/  STG.E desc[UR6][R8.64], R7 ;  /* 0x0000000708007986 */ /* 0x0049d8000c101906 */
[----:B------:R-:W-:Y:S05]  /*1490*/  @P0 BRA `(.L_x_36) ;  /* 0xfffffffc00e00947 */ /* 0x000fea000383ffff */
.L_x_35:
[----:B------:R-:W-:Y:S05]  /*14a0*/  BSYNC.RECONVERGENT B0 ;  /* 0x0000000000007941 */ /* 0x000fea0003800200 */
.L_x_34:
[----:B------:R-:W-:Y:S05]  /*14b0*/  BRA `(.L_x_37) ;  /* 0x0000000800107947 */ /* 0x000fea0003800000 */
.L_x_24:
[----:B------:R-:W-:Y:S01]  /*14c0*/  ISETP.GE.U32.AND P0, PT, R5, 0x7, PT ;  /* 0x000000070500780c */ /* 0x000fe20003f06070 */
[----:B------:R-:W-:-:S12]  /*14d0*/  HFMA2 R14, -RZ, RZ, 0, 0 ;  /* 0x00000000ff0e7431 */ /* 0x000fd800000001ff */
[----:B------:R-:W-:Y:S05]  /*14e0*/  @!P0 BRA `(.L_x_38) ;  /* 0x0000000000648947 */ /* 0x000fea0003800000 */
[----:B------:R-:W0:Y:S01]  /*14f0*/  LDC R29, c[0x0][0x390] ;  /* 0x0000e400ff1d7b82 */ /* 0x000e220000000800 */
[----:B-1----:R-:W-:-:S07]  /*1500*/  UMOV UR4, URZ ;  /* 0x000000ff00047c82 */ /* 0x002fce0008000000 */
[----:B------:R-:W1:Y:S02]  /*1510*/  LDC.64 R26, c[0x0][0x3a8] ;  /* 0x0000ea00ff1a7b82 */ /* 0x000e640000000a00 */
.L_x_39:
[----:B0-2---:R-:W-:Y:S01]  /*1520*/  IMAD R7, R29, UR4, R3 ;  /* 0x000000041d077c24 */ /* 0x005fe2000f8e0203 */
[----:B------:R-:W-:Y:S01]  /*1530*/  UIADD3 UR4, UPT, UPT, UR4, 0x8, URZ ;  /* 0x0000000804047890 */ /* 0x000fe2000fffe0ff */
[----:B------:R-:W-:Y:S02]  /*1540*/  IMAD.MOV.U32 R31, RZ, RZ, 0x7fffffff ;  /* 0x7fffffffff1f7424 */ /* 0x000fe400078e00ff */
[----:B-1----:R-:W-:-:S03]  /*1550*/  IMAD.WIDE R6, R7, 0x4, R26 ;  /* 0x0000000407067825 */ /* 0x002fc600078e021a */
[----:B------:R-:W-:Y:S02]  /*1560*/  ISETP.NE.AND P0, PT, R2, UR4, PT ;  /* 0x0000000402007c0c */ /* 0x000fe4000bf05270 */
        /* <DEDUP_REMOVED lines=16> */
[----:B--2---:R-:W-:-:S07]  /*1670*/  MOV R14, R2 ;  /* 0x00000002000e7202 */ /* 0x004fce0000000f00 */
.L_x_38:
[----:B------:R-:W-:-:S13]  /*1680*/  ISETP.NE.AND P0, PT, R22, RZ, PT ;  /* 0x000000ff1600720c */ /* 0x000fda0003f05270 */
[----:B------:R-:W-:Y:S05]  /*1690*/  @!P0 BRA `(.L_x_37) ;  /* 0x0000000400988947 */ /* 0x000fea0003800000 */
[----:B------:R-:W-:Y:S02]  /*16a0*/  ISETP.GE.U32.AND P0, PT, R24, 0x3, PT ;  /* 0x000000031800780c */ /* 0x000fe40003f06070 */
[----:B------:R-:W-:-:S11]  /*16b0*/  ISETP.NE.AND P1, PT, R23, RZ, PT ;  /* 0x000000ff1700720c */ /* 0x000fd60003f25270 */
[----:B------:R-:W-:Y:S05]  /*16c0*/  @!P0 BRA `(.L_x_40) ;  /* 0x0000000000348947 */ /* 0x000fea0003800000 */
[----:B------:R-:W0:Y:S01]  /*16d0*/  LDC R13, c[0x0][0x390] ;  /* 0x0000e400ff0d7b82 */ /* 0x000e220000000800 */
[----:B------:R-:W-:-:S07]  /*16e0*/  MOV R15, 0x7fffffff ;  /* 0x7fffffff000f7802 */ /* 0x000fce0000000f00 */
[----:B------:R-:W2:Y:S01]  /*16f0*/  LDC.64 R6, c[0x0][0x3a8] ;  /* 0x0000ea00ff067b82 */ /* 0x000ea20000000a00 */
[C---:B0-----:R-:W-:Y:S01]  /*1700*/  IMAD R9, R14.reuse, R13, R3 ;  /* 0x0000000d0e097224 */ /* 0x041fe200078e0203 */
[----:B------:R-:W-:-:S03]  /*1710*/  IADD3 R14, PT, PT, R14, 0x4, RZ ;  /* 0x000000040e0e7810 */ /* 0x000fc60007ffe0ff */
[----:B--2---:R-:W-:-:S05]  /*1720*/  IMAD.WIDE R6, R9, 0x4, R6 ;  /* 0x0000000409067825 */ /* 0x004fca00078e0206 */
[----:B------:R0:W-:Y:S01]  /*1730*/  STG.E desc[UR6][R6.64], R15 ;  /* 0x0000000f06007986 */ /* 0x0001e2000c101906 */
[----:B------:R-:W-:-:S05]  /*1740*/  IMAD.WIDE R8, R13, 0x4, R6 ;  /* 0x000000040d087825 */ /* 0x000fca00078e0206 */
[----:B------:R0:W-:Y:S01]  /*1750*/  STG.E desc[UR6][R8.64], R15 ;  /* 0x0000000f08007986 */ /* 0x0001e2000c101906 */
[----:B------:R-:W-:-:S05]  /*1760*/  IMAD.WIDE R10, R13, 0x4, R8 ;  /* 0x000000040d0a7825 */ /* 0x000fca00078e0208 */
[----:B------:R0:W-:Y:S01]  /*1770*/  STG.E desc[UR6][R10.64], R15 ;  /* 0x0000000f0a007986 */ /* 0x0001e2000c101906 */
[----:B------:R-:W-:-:S05]  /*1780*/  IMAD.WIDE R12, R13, 0x4, R10 ;  /* 0x000000040d0c7825 */ /* 0x000fca00078e020a */
[----:B------:R0:W-:Y:S02]  /*1790*/  STG.E desc[UR6][R12.64], R15 ;  /* 0x0000000f0c007986 */ /* 0x0001e4000c101906 */
.L_x_40:
[----:B------:R-:W-:Y:S05]  /*17a0*/  @!P1 BRA `(.L_x_37) ;  /* 0x0000000400549947 */ /* 0x000fea0003800000 */
[----:B------:R-:W-:Y:S02]  /*17b0*/  ISETP.NE.AND P0, PT, R25, RZ, PT ;  /* 0x000000ff1900720c */ /* 0x000fe40003f05270 */
[----:B------:R-:W-:-:S11]  /*17c0*/  ISETP.NE.AND P1, PT, R4, RZ, PT ;  /* 0x000000ff0400720c */ /* 0x000fd60003f25270 */
[----:B------:R-:W-:Y:S05]  /*17d0*/  @!P0 BRA `(.L_x_41) ;  /* 0x0000000000248947 */ /* 0x000fea0003800000 */
[----:B0-----:R-:W0:Y:S08]  /*17e0*/  LDC R9, c[0x0][0x390] ;  /* 0x0000e400ff097b82 */ /* 0x001e300000000800 */
[----:B------:R-:W2:Y:S01]  /*17f0*/  LDC.64 R6, c[0x0][0x3a8] ;  /* 0x0000ea00ff067b82 */ /* 0x000ea20000000a00 */
[C---:B0-----:R-:W-:Y:S02]  /*1800*/  IMAD R11, R14.reuse, R9, R3 ;  /* 0x000000090e0b7224 */ /* 0x041fe400078e0203 */
[----:B------:R-:W-:-:S02]  /*1810*/  VIADD R14, R14, 0x2 ;  /* 0x000000020e0e7836 */ /* 0x000fc40000000000 */
[----:B--2---:R-:W-:Y:S01]  /*1820*/  IMAD.WIDE R6, R11, 0x4, R6 ;  /* 0x000000040b067825 */ /* 0x004fe200078e0206 */
[----:B------:R-:W-:-:S03]  /*1830*/  MOV R11, 0x7fffffff ;  /* 0x7fffffff000b7802 */ /* 0x000fc60000000f00 */
[----:B------:R-:W-:Y:S02]  /*1840*/  IMAD.WIDE R8, R9, 0x4, R6 ;  /* 0x0000000409087825 */ /* 0x000fe400078e0206 */
[----:B------:R2:W-:Y:S04]  /*1850*/  STG.E desc[UR6][R6.64], R11 ;  /* 0x0000000b06007986 */ /* 0x0005e8000c101906 */
[----:B------:R2:W-:Y:S02]  /*1860*/  STG.E desc[UR6][R8.64], R11 ;  /* 0x0000000b08007986 */ /* 0x0005e4000c101906 */
.L_x_41:
[----:B------:R-:W-:Y:S05]  /*1870*/  @!P1 BRA `(.L_x_37) ;  /* 0x0000000400209947 */ /* 0x000fea0003800000 */
[----:B0-2---:R-:W0:Y:S01]  /*1880*/  LDC.64 R6, c[0x0][0x3a8] ;  /* 0x0000ea00ff067b82 */ /* 0x005e220000000a00 */
[----:B-1----:R-:W1:Y:S01]  /*1890*/  LDCU UR4, c[0x0][0x390] ;  /* 0x00007200ff0477ac */ /* 0x002e620008000800 */
[----:B------:R-:W-:Y:S01]  /*18a0*/  MOV R11, 0x7fffffff ;  /* 0x7fffffff000b7802 */ /* 0x000fe20000000f00 */
[----:B-1----:R-:W-:-:S04]  /*18b0*/  IMAD R9, R14, UR4, R3 ;  /* 0x000000040e097c24 */ /* 0x002fc8000f8e0203 */
[----:B0-----:R-:W-:-:S05]  /*18c0*/  IMAD.WIDE R6, R9, 0x4, R6 ;  /* 0x0000000409067825 */ /* 0x001fca00078e0206 */
[----:B------:R0:W-:Y:S01]  /*18d0*/  STG.E desc[UR6][R6.64], R11 ;  /* 0x0000000b06007986 */ /* 0x0001e2000c101906 */
[----:B------:R-:W-:Y:S05]  /*18e0*/  BRA `(.L_x_37) ;  /* 0x0000000400047947 */ /* 0x000fea0003800000 */
.L_x_23:
[----:B------:R-:W-:Y:S01]  /*18f0*/  ISETP.GE.U32.AND P0, PT, R5, 0x7, PT ;  /* 0x000000070500780c */ /* 0x000fe20003f06070 */
[----:B------:R-:W-:-:S12]  /*1900*/  HFMA2 R14, -RZ, RZ, 0, 0 ;  /* 0x00000000ff0e7431 */ /* 0x000fd800000001ff */
[----:B------:R-:W-:Y:S05]  /*1910*/  @!P0 BRA `(.L_x_42) ;  /* 0x0000000000648947 */ /* 0x000fea0003800000 */
[----:B------:R-:W0:Y:S01]  /*1920*/  LDC R29, c[0x0][0x390] ;  /* 0x0000e400ff1d7b82 */ /* 0x000e220000000800 */
[----:B-1----:R-:W-:-:S07]  /*1930*/  UMOV UR4, URZ ;  /* 0x000000ff00047c82 */ /* 0x002fce0008000000 */
[----:B------:R-:W1:Y:S02]  /*1940*/  LDC.64 R26, c[0x0][0x3a8] ;  /* 0x0000ea00ff1a7b82 */ /* 0x000e640000000a00 */
.L_x_43:
[----:B0-2---:R-:W-:Y:S01]  /*1950*/  IMAD R7, R29, UR4, R3 ;  /* 0x000000041d077c24 */ /* 0x005fe2000f8e0203 */
[----:B------:R-:W-:Y:S01]  /*1960*/  MOV R31, 0x7fffffff ;  /* 0x7fffffff001f7802 */ /* 0x000fe20000000f00 */
[----:B------:R-:W-:Y:S02]  /*1970*/  UIADD3 UR4, UPT, UPT, UR4, 0x8, URZ ;  /* 0x0000000804047890 */ /* 0x000fe4000fffe0ff */
[----:B-1----:R-:W-:-:S04]  /*1980*/  IMAD.WIDE R6, R7, 0x4, R26 ;  /* 0x0000000407067825 */ /* 0x002fc800078e021a */
[----:B------:R-:W-:Y:S01]  /*1990*/  ISETP.NE.AND P0, PT, R2, UR4, PT ;  /* 0x0000000402007c0c */ /* 0x000fe2000bf05270 */
        /* <DEDUP_REMOVED lines=17> */
.L_x_42:
[----:B------:R-:W-:-:S13]  /*1ab0*/  ISETP.NE.AND P0, PT, R22, RZ, PT ;  /* 0x000000ff1600720c */ /* 0x000fda0003f05270 */
[----:B------:R-:W-:Y:S05]  /*1ac0*/  @!P0 BRA `(.L_x_37) ;  /* 0x00000000008c8947 */ /* 0x000fea0003800000 */
[----:B------:R-:W-:Y:S02]  /*1ad0*/  ISETP.GE.U32.AND P0, PT, R24, 0x3, PT ;  /* 0x000000031800780c */ /* 0x000fe40003f06070 */
[----:B------:R-:W-:-:S11]  /*1ae0*/  ISETP.NE.AND P1, PT, R23, RZ, PT ;  /* 0x000000ff1700720c */ /* 0x000fd60003f25270 */
[----:B------:R-:W-:Y:S05]  /*1af0*/  @!P0 BRA `(.L_x_44) ;  /* 0x0000000000348947 */ /* 0x000fea0003800000 */
[----:B------:R-:W0:Y:S01]  /*1b00*/  LDC R13, c[0x0][0x390] ;  /* 0x0000e400ff0d7b82 */ /* 0x000e220000000800 */
[----:B------:R-:W-:-:S07]  /*1b10*/  IMAD.MOV.U32 R15, RZ, RZ, 0x7fffffff ;  /* 0x7fffffffff0f7424 */ /* 0x000fce00078e00ff */
        /* <DEDUP_REMOVED lines=11> */
.L_x_44:
[----:B------:R-:W-:Y:S05]  /*1bd0*/  @!P1 BRA `(.L_x_37) ;  /* 0x0000000000489947 */ /* 0x000fea0003800000 */
[----:B------:R-:W-:Y:S02]  /*1be0*/  ISETP.NE.AND P1, PT, R4, RZ, PT ;  /* 0x000000ff0400720c */ /* 0x000fe40003f25270 */
[----:B------:R-:W-:-:S11]  /*1bf0*/  ISETP.NE.AND P0, PT, R25, RZ, PT ;  /* 0x000000ff1900720c */ /* 0x000fd60003f05270 */
[----:B0-----:R-:W0:Y:S08]  /*1c00*/  @P1 LDC R12, c[0x0][0x390] ;  /* 0x0000e400ff0c1b82 */ /* 0x001e300000000800 */
[----:B------:R-:W2:Y:S01]  /*1c10*/  @P1 LDC.64 R10, c[0x0][0x3a8] ;  /* 0x0000ea00ff0a1b82 */ /* 0x000ea20000000a00 */
[----:B------:R-:W-:Y:S05]  /*1c20*/  @!P0 BRA `(.L_x_45) ;  /* 0x0000000000248947 */ /* 0x000fea0003800000 */
[----:B------:R-:W3:Y:S08]  /*1c30*/  LDC R9, c[0x0][0x390] ;  /* 0x0000e400ff097b82 */ /* 0x000ef00000000800 */
[----:B------:R-:W4:Y:S01]  /*1c40*/  LDC.64 R6, c[0x0][0x3a8] ;  /* 0x0000ea00ff067b82 */ /* 0x000f220000000a00 */
[C---:B---3--:R-:W-:Y:S01]  /*1c50*/  IMAD R13, R14.reuse, R9, R3 ;  /* 0x000000090e0d7224 */ /* 0x048fe200078e0203 */
[----:B------:R-:W-:-:S03]  /*1c60*/  IADD3 R14, PT, PT, R14, 0x2, RZ ;  /* 0x000000020e0e7810 */ /* 0x000fc60007ffe0ff */
[----:B----4-:R-:W-:Y:S01]  /*1c70*/  IMAD.WIDE R6, R13, 0x4, R6 ;  /* 0x000000040d067825 */ /* 0x010fe200078e0206 */
[----:B------:R-:W-:-:S03]  /*1c80*/  MOV R13, 0x7fffffff ;  /* 0x7fffffff000d7802 */ /* 0x000fc60000000f00 */
[----:B------:R-:W-:Y:S02]  /*1c90*/  IMAD.WIDE R8, R9, 0x4, R6 ;  /* 0x0000000409087825 */ /* 0x000fe400078e0206 */
[----:B------:R3:W-:Y:S04]  /*1ca0*/  STG.E desc[UR6][R6.64], R13 ;  /* 0x0000000d06007986 */ /* 0x0007e8000c101906 */
[----:B------:R3:W-:Y:S02]  /*1cb0*/  STG.E desc[UR6][R8.64], R13 ;  /* 0x0000000d08007986 */ /* 0x0007e4000c101906 */
.L_x_45:
[----:B0--3--:R-:W-:Y:S01]  /*1cc0*/  @P1 IMAD R7, R14, R12, R3 ;  /* 0x0000000c0e071224 */ /* 0x009fe200078e0203 */
[----:B------:R-:W-:-:S03]  /*1cd0*/  @P1 MOV R9, 0x7fffffff ;  /* 0x7fffffff00091802 */ /* 0x000fc60000000f00 */
[----:B--2---:R-:W-:-:S05]  /*1ce0*/  @P1 IMAD.WIDE R6, R7, 0x4, R10 ;  /* 0x0000000407061825 */ /* 0x004fca00078e020a */
[----:B------:R0:W-:Y:S02]  /*1cf0*/  @P1 STG.E desc[UR6][R6.64], R9 ;  /* 0x0000000906001986 */ /* 0x0001e4000c101906 */
.L_x_37:
[----:B-1----:R-:W-:Y:S05]  /*1d00*/  BSYNC.RECONVERGENT B1 ;  /* 0x0000000000017941 */ /* 0x002fea0003800200 */
.L_x_22:
[----:B------:R-:W1:Y:S01]  /*1d10*/  LDCU UR4, c[0x0][0x390] ;  /* 0x00007200ff0477ac */ /* 0x000e620008000800 */
[----:B------:R-:W-:-:S05]  /*1d20*/  VIADD R3, R3, UR5 ;  /* 0x0000000503037c36 */ /* 0x000fca0008000000 */
[----:B-1----:R-:W-:-:S13]  /*1d30*/  ISETP.GE.AND P0, PT, R3, UR4, PT ;  /* 0x0000000403007c0c */ /* 0x002fda000bf06270 */
[----:B------:R-:W-:Y:S05]  /*1d40*/  @!P0 BRA `(.L_x_46) ;  /* 0xfffffff000188947 */ /* 0x000fea000383ffff */
[----:B------:R-:W-:Y:S05]  /*1d50*/  EXIT ;  /* 0x000000000000794d */ /* 0x000fea0003800000 */
.L_x_7:
[----:B------:R-:W1:Y:S01]  /*1d60*/  LDCU UR4, c[0x0][0x3a0] ;  /* 0x00007400ff0477ac */ /* 0x000e620008000800 */
[----:B------:R-:W-:Y:S01]  /*1d70*/  ISETP.GE.AND P0, PT, R5, 0x2, PT ;  /* 0x000000020500780c */ /* 0x000fe20003f06270 */
[----:B------:R2:W3:Y:S01]  /*1d80*/  I2F.F64 R26, R5 ;  /* 0x00000005001a7312 */ /* 0x0004e20000201c00 */
[----:B0-----:R-:W-:Y:S01]  /*1d90*/  DFMA R30, -R22, R24, 1 ;  /* 0x3ff00000161e742b */ /* 0x001fe20000000118 */
[----:B------:R-:W-:-:S06]  /*1da0*/  IADD3 R2, PT, PT, R8, -0x1, RZ ;  /* 0xffffffff08027810 */ /* 0x000fcc0007ffe0ff */
[----:B-1----:R-:W0:Y:S04]  /*1db0*/  F2F.F64.F32 R28, UR4 ;  /* 0x00000004001c7d10 */ /* 0x002e280008201800 */
[----:B--23--:R-:W-:Y:S05]  /*1dc0*/  @!P0 BRA `(.L_x_47) ;  /* 0x0000002000888947 */ /* 0x00cfea0003800000 */
[C---:B------:R-:W-:Y:S02]  /*1dd0*/  IADD3 R4, PT, PT, R5.reuse, 0xf, RZ ;  /* 0x0000000f05047810 */ /* 0x040fe40007ffe0ff */
[C---:B------:R-:W-:Y:S02]  /*1de0*/  IADD3 R10, PT, PT, R5.reuse, 0x7, RZ ;  /* 0x00000007050a7810 */ /* 0x040fe40007ffe0ff */
[----:B------:R-:W-:Y:S02]  /*1df0*/  LOP3.LUT R6, R4, 0xf, RZ, 0xc0, !PT ;  /* 0x0000000f04067812 */ /* 0x000fe400078ec0ff */
[----:B------:R-:W-:Y:S02]  /*1e00*/  LOP3.LUT R7, R10, 0x7, RZ, 0xc0, !PT ;  /* 0x000000070a077812 */ /* 0x000fe400078ec0ff */
[----:B------:R-:W-:Y:S02]  /*1e10*/  IADD3 R5, PT, PT, R5, -0x2, RZ ;  /* 0xfffffffe05057810 */ /* 0x000fe40007ffe0ff */
[----:B------:R-:W-:Y:S01]  /*1e20*/  IADD3 R6, PT, PT, R6, -0x1, RZ ;  /* 0xffffffff06067810 */ /* 0x000fe20007ffe0ff */
[----:B------:R-:W-:Y:S01]  /*1e30*/  VIADD R7, R7, 0xffffffff ;  /* 0xffffffff07077836 */ /* 0x000fe20000000000 */
[----:B------:R-:W-:-:S02]  /*1e40*/  ISETP.GE.U32.AND P3, PT, R5, 0xf, PT ;  /* 0x0000000f0500780c */ /* 0x000fc40003f66070 */
[----:B------:R-:W-:Y:S02]  /*1e50*/  ISETP.GE.U32.AND P1, PT, R6, 0x7, PT ;  /* 0x000000070600780c */ /* 0x000fe40003f26070 */
[C---:B------:R-:W-:Y:S02]  /*1e60*/  LOP3.LUT R5, R8.reuse, 0x7, RZ, 0xc0, !PT ;  /* 0x0000000708057812 */ /* 0x040fe400078ec0ff */
[C---:B------:R-:W-:Y:S02]  /*1e70*/  LOP3.LUT R6, R8.reuse, 0x3, RZ, 0xc0, !PT ;  /* 0x0000000308067812 */ /* 0x040fe400078ec0ff */
[----:B------:R-:W-:Y:S02]  /*1e80*/  ISETP.GE.U32.AND P2, PT, R7, 0x3, PT ;  /* 0x000000030700780c */ /* 0x000fe40003f46070 */
[C---:B------:R-:W-:Y:S02]  /*1e90*/  LOP3.LUT R7, R8.reuse, 0x7ffffff8, RZ, 0xc0, !PT ;  /* 0x7ffffff808077812 */ /* 0x040fe400078ec0ff */
[----:B------:R-:W-:-:S02]  /*1ea0*/  LOP3.LUT R8, R8, 0x1, RZ, 0xc0, !PT ;  /* 0x0000000108087812 */ /* 0x000fc400078ec0ff */
[----:B------:R-:W-:Y:S02]  /*1eb0*/  LOP3.LUT R9, R0, 0xfffffff0, RZ, 0xc0, !PT ;  /* 0xfffffff000097812 */ /* 0x000fe400078ec0ff */
[----:B------:R-:W-:Y:S02]  /*1ec0*/  LOP3.LUT R10, R10, 0x3, RZ, 0xc0, !PT ;  /* 0x000000030a0a7812 */ /* 0x000fe400078ec0ff */
[----:B------:R-:W-:Y:S02]  /*1ed0*/  IADD3 R11, PT, PT, R5, -0x1, RZ ;  /* 0xffffffff050b7810 */ /* 0x000fe40007ffe0ff */
[----:B------:R-:W-:-:S07]  /*1ee0*/  IADD3 R12, PT, PT, R6, -0x1, RZ ;  /* 0xffffffff060c7810 */ /* 0x000fce0007ffe0ff */
.L_x_76:
[----:B-12---:R-:W1:Y:S08]  /*1ef0*/  LDC.64 R16, c[0x0][0x388] ;  /* 0x0000e200ff107b82 */ /* 0x006e700000000a00 */
[----:B----4-:R-:W2:Y:S01]  /*1f00*/  LDC R14, c[0x0][0x394] ;  /* 0x0000e500ff0e7b82 */ /* 0x010ea20000000800 */
[----:B-1----:R-:W-:-:S05]  /*1f10*/  IMAD.WIDE R16, R3, 0x4, R16 ;  /* 0x0000000403107825 */ /* 0x002fca00078e0210 */
[----:B------:R-:W2:Y:S01]  /*1f20*/  LDG.E.CONSTANT R13, desc[UR6][R16.64] ;  /* 0x00000006100d7981 */ /* 0x000ea2000c1e9900 */
[----:B------:R-:W-:Y:S01]  /*1f30*/  BSSY.RECONVERGENT B1, `(.L_x_48) ;  /* 0x0000206000017945 */ /* 0x000fe20003800200 */
[----:B--2---:R-:W-:-:S04]  /*1f40*/  ISETP.GE.AND P0, PT, R13, R14, PT ;  /* 0x0000000e0d00720c */ /* 0x004fc80003f06270 */
[----:B------:R-:W-:-:S13]  /*1f50*/  ISETP.LT.OR P0, PT, R13, RZ, P0 ;  /* 0x000000ff0d00720c */ /* 0x000fda0000701670 */
[----:B---3--:R-:W-:Y:S05]  /*1f60*/  @!P0 BRA `(.L_x_49) ;  /* 0x0000000400148947 */ /* 0x008fea0003800000 */
[----:B------:R-:W-:-:S13]  /*1f70*/  ISETP.GT.AND P0, PT, R14, RZ, PT ;  /* 0x000000ff0e00720c */ /* 0x000fda0003f04270 */
[----:B------:R-:W-:Y:S05]  /*1f80*/  @!P0 BRA `(.L_x_50) ;  /* 0x0000002000008947 */ /* 0x000fea0003800000 */
[----:B------:R-:W-:Y:S02]  /*1f90*/  ISETP.GE.U32.AND P0, PT, R2, 0x7, PT ;  /* 0x000000070200780c */ /* 0x000fe40003f06070 */
[----:B------:R-:W-:-:S11]  /*1fa0*/  MOV R32, RZ ;  /* 0x000000ff00207202 */ /* 0x000fd60000000f00 */
[----:B------:R-:W-:Y:S05]  /*1fb0*/  @!P0 BRA `(.L_x_51) ;  /* 0x0000000000648947 */ /* 0x000fea0003800000 */
[----:B------:R-:W1:Y:S01]  /*1fc0*/  LDC R13, c[0x0][0x390] ;  /* 0x0000e400ff0d7b82 */ /* 0x000e620000000800 */
[----:B------:R-:W-:-:S07]  /*1fd0*/  UMOV UR4, URZ ;  /* 0x000000ff00047c82 */ /* 0x000fce0008000000 */
[----:B------:R-:W2:Y:S02]  /*1fe0*/  LDC.64 R40, c[0x0][0x3a8] ;  /* 0x0000ea00ff287b82 */ /* 0x000ea40000000a00 */
.L_x_52:
[----:B-1-3--:R-:W-:Y:S01]  /*1ff0*/  IMAD R15, R13, UR4, R3 ;  /* 0x000000040d0f7c24 */ /* 0x00afe2000f8e0203 */
[----:B------:R-:W-:Y:S01]  /*2000*/  MOV R43, 0x7fffffff ;  /* 0x7fffffff002b7802 */ /* 0x000fe20000000f00 */
[----:B------:R-:W-:Y:S02]  /*2010*/  UIADD3 UR4, UPT, UPT, UR4, 0x8, URZ ;  /* 0x0000000804047890 */ /* 0x000fe4000fffe0ff */
[----:B--2---:R-:W-:-:S04]  /*2020*/  IMAD.WIDE R14, R15, 0x4, R40 ;  /* 0x000000040f0e7825 */ /* 0x004fc800078e0228 */
        /* <DEDUP_REMOVED lines=17> */
[----:B---3--:R-:W-:-:S07]  /*2140*/  IMAD.MOV.U32 R32, RZ, RZ, R7 ;  /* 0x000000ffff207224 */ /* 0x008fce00078e0007 */
.L_x_51:
[----:B------:R-:W-:-:S13]  /*2150*/  ISETP.NE.AND P0, PT, R5, RZ, PT ;  /* 0x000000ff0500720c */ /* 0x000fda0003f05270 */
[----:B------:R-:W-:Y:S05]  /*2160*/  @!P0 BRA `(.L_x_50) ;  /* 0x0000001c00888947 */ /* 0x000fea0003800000 */
[----:B------:R-:W-:Y:S02]  /*2170*/  ISETP.GE.U32.AND P0, PT, R11, 0x3, PT ;  /* 0x000000030b00780c */ /* 0x000fe40003f06070 */
[----:B------:R-:W-:-:S11]  /*2180*/  ISETP.NE.AND P4, PT, R6, RZ, PT ;  /* 0x000000ff0600720c */ /* 0x000fd60003f85270 */
[----:B------:R-:W-:Y:S05]  /*2190*/  @!P0 BRA `(.L_x_53) ;  /* 0x0000000000348947 */ /* 0x000fea0003800000 */
[----:B------:R-:W1:Y:S08]  /*21a0*/  LDC R21, c[0x0][0x390] ;  /* 0x0000e400ff157b82 */ /* 0x000e700000000800 */
[----:B------:R-:W2:Y:S01]  /*21b0*/  LDC.64 R14, c[0x0][0x3a8] ;  /* 0x0000ea00ff0e7b82 */ /* 0x000ea20000000a00 */
[C---:B-1----:R-:W-:Y:S01]  /*21c0*/  IMAD R13, R32.reuse, R21, R3 ;  /* 0x00000015200d7224 */ /* 0x042fe200078e0203 */
[----:B------:R-:W-:-:S03]  /*21d0*/  IADD3 R32, PT, PT, R32, 0x4, RZ ;  /* 0x0000000420207810 */ /* 0x000fc60007ffe0ff */
[----:B--2---:R-:W-:Y:S01]  /*21e0*/  IMAD.WIDE R14, R13, 0x4, R14 ;  /* 0x000000040d0e7825 */ /* 0x004fe200078e020e */
[----:B------:R-:W-:-:S03]  /*21f0*/  MOV R13, 0x7fffffff ;  /* 0x7fffffff000d7802 */ /* 0x000fc60000000f00 */
[C---:B------:R-:W-:Y:S02]  /*2200*/  IMAD.WIDE R16, R21.reuse, 0x4, R14 ;  /* 0x0000000415107825 */ /* 0x040fe400078e020e */
[----:B------:R1:W-:Y:S04]  /*2210*/  STG.E desc[UR6][R14.64], R13 ;  /* 0x0000000d0e007986 */ /* 0x0003e8000c101906 */
[----:B------:R1:W-:Y:S01]  /*2220*/  STG.E desc[UR6][R16.64], R13 ;  /* 0x0000000d10007986 */ /* 0x0003e2000c101906 */
[----:B------:R-:W-:-:S05]  /*2230*/  IMAD.WIDE R18, R21, 0x4, R16 ;  /* 0x0000000415127825 */ /* 0x000fca00078e0210 */
[----:B------:R1:W-:Y:S01]  /*2240*/  STG.E desc[UR6][R18.64], R13 ;  /* 0x0000000d12007986 */ /* 0x0003e2000c101906 */
[----:B------:R-:W-:-:S05]  /*2250*/  IMAD.WIDE R20, R21, 0x4, R18 ;  /* 0x0000000415147825 */ /* 0x000fca00078e0212 */
[----:B------:R1:W-:Y:S02]  /*2260*/  STG.E desc[UR6][R20.64], R13 ;  /* 0x0000000d14007986 */ /* 0x0003e4000c101906 */
.L_x_53:
[----:B------:R-:W-:Y:S05]  /*2270*/  @!P4 BRA `(.L_x_50) ;  /* 0x0000001c0044c947 */ /* 0x000fea0003800000 */
[----:B------:R-:W-:Y:S02]  /*2280*/  ISETP.NE.AND P0, PT, R12, RZ, PT ;  /* 0x000000ff0c00720c */ /* 0x000fe40003f05270 */
[----:B------:R-:W-:-:S11]  /*2290*/  ISETP.NE.AND P4, PT, R8, RZ, PT ;  /* 0x000000ff0800720c */ /* 0x000fd60003f85270 */
[----:B------:R-:W-:Y:S05]  /*22a0*/  @!P0 BRA `(.L_x_54) ;  /* 0x0000000000248947 */ /* 0x000fea0003800000 */
[----:B-1----:R-:W1:Y:S08]  /*22b0*/  LDC R17, c[0x0][0x390] ;  /* 0x0000e400ff117b82 */ /* 0x002e700000000800 */
[----:B------:R-:W2:Y:S01]  /*22c0*/  LDC.64 R14, c[0x0][0x3a8] ;  /* 0x0000ea00ff0e7b82 */ /* 0x000ea20000000a00 */
[C---:B-1----:R-:W-:Y:S01]  /*22d0*/  IMAD R13, R32.reuse, R17, R3 ;  /* 0x00000011200d7224 */ /* 0x042fe200078e0203 */
[----:B------:R-:W-:-:S03]  /*22e0*/  IADD3 R32, PT, PT, R32, 0x2, RZ ;  /* 0x0000000220207810 */ /* 0x000fc60007ffe0ff */
[----:B--2---:R-:W-:Y:S01]  /*22f0*/  IMAD.WIDE R14, R13, 0x4, R14 ;  /* 0x000000040d0e7825 */ /* 0x004fe200078e020e */
[----:B------:R-:W-:-:S03]  /*2300*/  MOV R13, 0x7fffffff ;  /* 0x7fffffff000d7802 */ /* 0x000fc60000000f00 */
[----:B------:R-:W-:Y:S02]  /*2310*/  IMAD.WIDE R16, R17, 0x4, R14 ;  /* 0x0000000411107825 */ /* 0x000fe400078e020e */
[----:B------:R2:W-:Y:S04]  /*2320*/  STG.E desc[UR6][R14.64], R13 ;  /* 0x0000000d0e007986 */ /* 0x0005e8000c101906 */
[----:B------:R2:W-:Y:S02]  /*2330*/  STG.E desc[UR6][R16.64], R13 ;  /* 0x0000000d10007986 */ /* 0x0005e4000c101906 */
.L_x_54:
[----:B------:R-:W-:Y:S05]  /*2340*/  @!P4 BRA `(.L_x_50) ;  /* 0x0000001c0010c947 */ /* 0x000fea0003800000 */
[----:B-12---:R-:W1:Y:S01]  /*2350*/  LDC.64 R14, c[0x0][0x3a8] ;  /* 0x0000ea00ff0e7b82 */ /* 0x006e620000000a00 */
[----:B------:R-:W2:Y:S01]  /*2360*/  LDCU UR4, c[0x0][0x390] ;  /* 0x00007200ff0477ac */ /* 0x000ea20008000800 */
[----:B------:R-:W-:Y:S01]  /*2370*/  MOV R17, 0x7fffffff ;  /* 0x7fffffff00117802 */ /* 0x000fe20000000f00 */
[----:B--2---:R-:W-:-:S04]  /*2380*/  IMAD R13, R32, UR4, R3 ;  /* 0x00000004200d7c24 */ /* 0x004fc8000f8e0203 */
[----:B-1----:R-:W-:-:S05]  /*2390*/  IMAD.WIDE R14, R13, 0x4, R14 ;  /* 0x000000040d0e7825 */ /* 0x002fca00078e020e */
[----:B------:R1:W-:Y:S01]  /*23a0*/  STG.E desc[UR6][R14.64], R17 ;  /* 0x000000110e007986 */ /* 0x0003e2000c101906 */
[----:B------:R-:W-:Y:S05]  /*23b0*/  BRA `(.L_x_50) ;  /* 0x0000001800f47947 */ /* 0x000fea0003800000 */
.L_x_49:
[----:B------:R-:W1:Y:S01]  /*23c0*/  LDCU UR4, c[0x0][0x398] ;  /* 0x00007300ff0477ac */ /* 0x000e620008000800 */
[----:B------:R-:W-:-:S05]  /*23d0*/  IMAD.IADD R15, R14, 0x1, -R13 ;  /* 0x000000010e0f7824 */ /* 0x000fca00078e0a0d */
[----:B-1----:R-:W-:-:S13]  /*23e0*/  ISETP.GE.AND P0, PT, R15, UR4, PT ;  /* 0x000000040f007c0c */ /* 0x002fda000bf06270 */
[----:B------:R-:W-:Y:S05]  /*23f0*/  @!P0 BRA `(.L_x_55) ;  /* 0x0000001400d88947 */ /* 0x000fea0003800000 */
[----:B------:R-:W-:Y:S01]  /*2400*/  IADD3 R16, PT, PT, R13, R0, RZ ;  /* 0x000000000d107210 */ /* 0x000fe20007ffe0ff */
[----:B------:R-:W-:Y:S03]  /*2410*/  BSSY.RECONVERGENT B0, `(.L_x_56) ;  /* 0x000004d000007945 */ /* 0x000fe60003800200 */
[----:B------:R-:W-:-:S13]  /*2420*/  ISETP.GT.AND P0, PT, R16, RZ, PT ;  /* 0x000000ff1000720c */ /* 0x000fda0003f04270 */
[----:B------:R-:W-:Y:S05]  /*2430*/  @!P0 BRA `(.L_x_57) ;  /* 0x0000000400288947 */ /* 0x000fea0003800000 */
[C---:B------:R-:W-:Y:S01]  /*2440*/  ISETP.GE.U32.AND P4, PT, R16.reuse, 0x8, PT ;  /* 0x000000081000780c */ /* 0x040fe20003f86070 */
[----:B------:R-:W-:Y:S01]  /*2450*/  BSSY.RECONVERGENT B2, `(.L_x_58) ;  /* 0x000001e000027945 */ /* 0x000fe20003800200 */
[----:B------:R-:W-:Y:S01]  /*2460*/  LOP3.LUT R48, R16, 0x7, RZ, 0xc0, !PT ;  /* 0x0000000710307812 */ /* 0x000fe200078ec0ff */
[----:B------:R-:W-:-:S03]  /*2470*/  HFMA2 R46, -RZ, RZ, 0, 0 ;  /* 0x00000000ff2e7431 */ /* 0x000fc600000001ff */
[----:B------:R-:W-:-:S07]  /*2480*/  ISETP.NE.AND P0, PT, R48, RZ, PT ;  /* 0x000000ff3000720c */ /* 0x000fce0003f05270 */
[----:B------:R-:W-:Y:S06]  /*2490*/  @!P4 BRA `(.L_x_59) ;  /* 0x000000000064c947 */ /* 0x000fec0003800000 */
[----:B------:R-:W1:Y:S01]  /*24a0*/  LDC R17, c[0x0][0x390] ;  /* 0x0000e400ff117b82 */ /* 0x000e620000000800 */
[----:B------:R-:W-:Y:S02]  /*24b0*/  LOP3.LUT R46, R16, 0x7ffffff8, RZ, 0xc0, !PT ;  /* 0x7ffffff8102e7812 */ /* 0x000fe400078ec0ff */
[----:B------:R-:W-:-:S05]  /*24c0*/  MOV R15, RZ ;  /* 0x000000ff000f7202 */ /* 0x000fca0000000f00 */
[----:B------:R-:W2:Y:S02]  /*24d0*/  LDC.64 R44, c[0x0][0x3a8] ;  /* 0x0000ea00ff2c7b82 */ /* 0x000ea40000000a00 */
.L_x_60:
[C---:B-1-3--:R-:W-:Y:S01]  /*24e0*/  IMAD R19, R15.reuse, R17, R3 ;  /* 0x000000110f137224 */ /* 0x04afe200078e0203 */
        /* <DEDUP_REMOVED lines=20> */
.L_x_59:
[----:B------:R-:W-:Y:S05]  /*2630*/  BSYNC.RECONVERGENT B2 ;  /* 0x0000000000027941 */ /* 0x000fea0003800200 */
.L_x_58:
[----:B------:R-:W-:Y:S05]  /*2640*/  @!P0 BRA `(.L_x_57) ;  /* 0x0000000000a48947 */ /* 0x000fea0003800000 */
[----:B------:R-:W-:Y:S01]  /*2650*/  ISETP.GE.U32.AND P0, PT, R48, 0x4, PT ;  /* 0x000000043000780c */ /* 0x000fe20003f06070 */
[----:B------:R-:W-:Y:S01]  /*2660*/  BSSY.RECONVERGENT B2, `(.L_x_61) ;  /* 0x0000011000027945 */ /* 0x000fe20003800200 */
[----:B---3--:R-:W-:-:S04]  /*2670*/  LOP3.LUT R36, R16, 0x3, RZ, 0xc0, !PT ;  /* 0x0000000310247812 */ /* 0x008fc800078ec0ff */
[----:B------:R-:W-:-:S07]  /*2680*/  ISETP.NE.AND P4, PT, R36, RZ, PT ;  /* 0x000000ff2400720c */ /* 0x000fce0003f85270 */
[----:B------:R-:W-:Y:S06]  /*2690*/  @!P0 BRA `(.L_x_62) ;  /* 0x0000000000348947 */ /* 0x000fec0003800000 */
[----:B------:R-:W1:Y:S08]  /*26a0*/  LDC R35, c[0x0][0x390] ;  /* 0x0000e400ff237b82 */ /* 0x000e700000000800 */
[----:B------:R-:W2:Y:S01]  /*26b0*/  LDC.64 R18, c[0x0][0x3a8] ;  /* 0x0000ea00ff127b82 */ /* 0x000ea20000000a00 */
[C---:B-1----:R-:W-:Y:S01]  /*26c0*/  IMAD R15, R46.reuse, R35, R3 ;  /* 0x000000232e0f7224 */ /* 0x042fe200078e0203 */
[----:B------:R-:W-:-:S03]  /*26d0*/  IADD3 R46, PT, PT, R46, 0x4, RZ ;  /* 0x000000042e2e7810 */ /* 0x000fc60007ffe0ff */
[----:B--2---:R-:W-:-:S04]  /*26e0*/  IMAD.WIDE R18, R15, 0x4, R18 ;  /* 0x000000040f127825 */ /* 0x004fc800078e0212 */
[----:B------:R-:W-:Y:S02]  /*26f0*/  IMAD.MOV.U32 R15, RZ, RZ, 0x7fffffff ;  /* 0x7fffffffff0f7424 */ /* 0x000fe400078e00ff */
[----:B------:R-:W-:-:S03]  /*2700*/  IMAD.WIDE R20, R35, 0x4, R18 ;  /* 0x0000000423147825 */ /* 0x000fc600078e0212 */
[----:B------:R1:W-:Y:S01]  /*2710*/  STG.E desc[UR6][R18.64], R15 ;  /* 0x0000000f12007986 */ /* 0x0003e2000c101906 */
[----:B------:R-:W-:-:S03]  /*2720*/  IMAD.WIDE R32, R35, 0x4, R20 ;  /* 0x0000000423207825 */ /* 0x000fc600078e0214 */
[----:B------:R1:W-:Y:S04]  /*2730*/  STG.E desc[UR6][R20.64], R15 ;  /* 0x0000000f14007986 */ /* 0x0003e8000c101906 */
[----:B------:R1:W-:Y:S01]  /*2740*/  STG.E desc[UR6][R32.64], R15 ;  /* 0x0000000f20007986 */ /* 0x0003e2000c101906 */
[----:B------:R-:W-:-:S05]  /*2750*/  IMAD.WIDE R34, R35, 0x4, R32 ;  /* 0x0000000423227825 */ /* 0x000fca00078e0220 */
[----:B------:R1:W-:Y:S02]  /*2760*/  STG.E desc[UR6][R34.64], R15 ;  /* 0x0000000f22007986 */ /* 0x0003e4000c101906 */
.L_x_62:
[----:B------:R-:W-:Y:S05]  /*2770*/  BSYNC.RECONVERGENT B2 ;  /* 0x0000000000027941 */ /* 0x000fea0003800200 */
.L_x_61:
[----:B------:R-:W-:Y:S05]  /*2780*/  @!P4 BRA `(.L_x_57) ;  /* 0x000000000054c947 */ /* 0x000fea0003800000 */
[----:B-1----:R-:W-:Y:S01]  /*2790*/  LOP3.LUT R15, R16, 0x1, RZ, 0xc0, !PT ;  /* 0x00000001100f7812 */ /* 0x002fe200078ec0ff */
[----:B------:R-:W-:Y:S01]  /*27a0*/  BSSY.RECONVERGENT B2, `(.L_x_63) ;  /* 0x000000f000027945 */ /* 0x000fe20003800200 */
[----:B------:R-:W-:Y:S02]  /*27b0*/  ISETP.NE.AND P0, PT, R36, 0x1, PT ;  /* 0x000000012400780c */ /* 0x000fe40003f05270 */
[----:B------:R-:W-:-:S13]  /*27c0*/  ISETP.NE.U32.AND P4, PT, R15, 0x1, PT ;  /* 0x000000010f00780c */ /* 0x000fda0003f85070 */
[----:B------:R-:W1:Y:S08]  /*27d0*/  @!P4 LDC R17, c[0x0][0x390] ;  /* 0x0000e400ff11cb82 */ /* 0x000e700000000800 */
[----:B------:R-:W2:Y:S01]  /*27e0*/  @!P4 LDC.64 R32, c[0x0][0x3a8] ;  /* 0x0000ea00ff20cb82 */ /* 0x000ea20000000a00 */
        /* <DEDUP_REMOVED lines=10> */
.L_x_64:
[----:B------:R-:W-:Y:S05]  /*2890*/  BSYNC.RECONVERGENT B2 ;  /* 0x0000000000027941 */ /* 0x000fea0003800200 */
.L_x_63:
[----:B-1-3--:R-:W-:Y:S01]  /*28a0*/  @!P4 IMAD R19, R46, R17, R3 ;  /* 0x000000112e13c224 */ /* 0x00afe200078e0203 */
[----:B------:R-:W-:-:S03]  /*28b0*/  @!P4 MOV R15, 0x7fffffff ;  /* 0x7fffffff000fc802 */ /* 0x000fc60000000f00 */
[----:B--2---:R-:W-:-:S05]  /*28c0*/  @!P4 IMAD.WIDE R18, R19, 0x4, R32 ;  /* 0x000000041312c825 */ /* 0x004fca00078e0220 */
[----:B------:R2:W-:Y:S02]  /*28d0*/  @!P4 STG.E desc[UR6][R18.64], R15 ;  /* 0x0000000f1200c986 */ /* 0x0005e4000c101906 */
.L_x_57:
[----:B------:R-:W-:Y:S05]  /*28e0*/  BSYNC.RECONVERGENT B0 ;  /* 0x0000000000007941 */ /* 0x000fea0003800200 */
.L_x_56:
[----:B-1-3--:R-:W-:Y:S01]  /*28f0*/  HFMA2 R32, -RZ, RZ, 0, 0 ;  /* 0x00000000ff207431 */ /* 0x00afe200000001ff */
[----:B------:R-:W-:Y:S02]  /*2900*/  CS2R R68, SRZ ;  /* 0x0000000000447805 */ /* 0x000fe4000001ff00 */
[----:B------:R-:W-:Y:S01]  /*2910*/  CS2R R36, SRZ ;  /* 0x0000000000247805 */ /* 0x000fe2000001ff00 */
[----:B------:R-:W-:Y:S06]  /*2920*/  @!P3 BRA `(.L_x_65) ;  /* 0x0000000400e4b947 */ /* 0x000fec0003800000 */
[----:B--2---:R-:W1:Y:S01]  /*2930*/  LDC R18, c[0x0][0x390] ;  /* 0x0000e400ff127b82 */ /* 0x004e620000000800 */
[----:B------:R-:W-:Y:S01]  /*2940*/  CS2R R68, SRZ ;  /* 0x0000000000447805 */ /* 0x000fe2000001ff00 */
[----:B------:R-:W-:-:S06]  /*2950*/  UMOV UR4, URZ ;  /* 0x000000ff00047c82 */ /* 0x000fcc0008000000 */
[----:B------:R-:W2:Y:S02]  /*2960*/  LDC.64 R34, c[0x0][0x380] ;  /* 0x0000e000ff227b82 */ /* 0x000ea40000000a00 */
.L_x_66:
[----:B------:R-:W-:-:S04]  /*2970*/  VIADD R15, R13, UR4 ;  /* 0x000000040d0f7c36 */ /* 0x000fc80008000000 */
[----:B-1----:R-:W-:-:S04]  /*2980*/  IMAD R15, R15, R18, R3 ;  /* 0x000000120f0f7224 */ /* 0x002fc800078e0203 */
[----:B--2---:R-:W-:-:S05]  /*2990*/  IMAD.WIDE R20, R15, 0x4, R34 ;  /* 0x000000040f147825 */ /* 0x004fca00078e0222 */
[----:B------:R-:W2:Y:S01]  /*29a0*/  LDG.E.CONSTANT R81, desc[UR6][R20.64] ;  /* 0x0000000614517981 */ /* 0x000ea2000c1e9900 */
[----:B------:R-:W-:-:S05]  /*29b0*/  IMAD.WIDE R32, R18, 0x4, R20 ;  /* 0x0000000412207825 */ /* 0x000fca00078e0214 */
[----:B------:R1:W3:Y:S01]  /*29c0*/  LDG.E.CONSTANT R82, desc[UR6][R32.64] ;  /* 0x0000000620527981 */ /* 0x0002e2000c1e9900 */
[----:B------:R-:W-:-:S05]  /*29d0*/  IMAD.WIDE R38, R18, 0x4, R32 ;  /* 0x0000000412267825 */ /* 0x000fca00078e0220 */
[----:B------:R4:W5:Y:S01]  /*29e0*/  LDG.E.CONSTANT R80, desc[UR6][R38.64] ;  /* 0x0000000626507981 */ /* 0x000962000c1e9900 */
        /* <DEDUP_REMOVED lines=8> */
[----:B-1----:R-:W-:-:S05]  /*2a70*/  IMAD.WIDE R32, R18, 0x4, R46 ;  /* 0x0000000412207825 */ /* 0x002fca00078e022e */
[----:B------:R1:W5:Y:S01]  /*2a80*/  LDG.E.CONSTANT R75, desc[UR6][R32.64] ;  /* 0x00000006204b7981 */ /* 0x000362000c1e9900 */
[----:B----4-:R-:W-:-:S05]  /*2a90*/  IMAD.WIDE R38, R18, 0x4, R32 ;  /* 0x0000000412267825 */ /* 0x010fca00078e0220 */
[----:B------:R4:W5:Y:S01]  /*2aa0*/  LDG.E.CONSTANT R74, desc[UR6][R38.64] ;  /* 0x00000006264a7981 */ /* 0x000962000c1e9900 */
[----:B0-----:R-:W-:-:S05]  /*2ab0*/  IMAD.WIDE R40, R18, 0x4, R38 ;  /* 0x0000000412287825 */ /* 0x001fca00078e0226 */
[----:B------:R0:W5:Y:S01]  /*2ac0*/  LDG.E.CONSTANT R73, desc[UR6][R40.64] ;  /* 0x0000000628497981 */ /* 0x000162000c1e9900 */
[----:B------:R-:W-:-:S05]  /*2ad0*/  IMAD.WIDE R42, R18, 0x4, R40 ;  /* 0x00000004122a7825 */ /* 0x000fca00078e0228 */
[----:B------:R-:W5:Y:S01]  /*2ae0*/  LDG.E.CONSTANT R72, desc[UR6][R42.64] ;  /* 0x000000062a487981 */ /* 0x000f62000c1e9900 */
[----:B------:R-:W-:-:S05]  /*2af0*/  IMAD.WIDE R44, R18, 0x4, R42 ;  /* 0x00000004122c7825 */ /* 0x000fca00078e022a */
[----:B------:R-:W5:Y:S01]  /*2b00*/  LDG.E.CONSTANT R21, desc[UR6][R44.64] ;  /* 0x000000062c157981 */ /* 0x000f62000c1e9900 */
[----:B------:R-:W-:-:S05]  /*2b10*/  IMAD.WIDE R46, R18, 0x4, R44 ;  /* 0x00000004122e7825 */ /* 0x000fca00078e022c */
[----:B------:R0:W5:Y:S01]  /*2b20*/  LDG.E.CONSTANT R20, desc[UR6][R46.64] ;  /* 0x000000062e147981 */ /* 0x000162000c1e9900 */
[----:B-1----:R-:W-:-:S05]  /*2b30*/  IMAD.WIDE R32, R18, 0x4, R46 ;  /* 0x0000000412207825 */ /* 0x002fca00078e022e */
[----:B------:R-:W5:Y:S01]  /*2b40*/  LDG.E.CONSTANT R15, desc[UR6][R32.64] ;  /* 0x00000006200f7981 */ /* 0x000f62000c1e9900 */
[----:B----4-:R-:W-:-:S05]  /*2b50*/  IMAD.WIDE R38, R18, 0x4, R32 ;  /* 0x0000000412267825 */ /* 0x010fca00078e0220 */
[----:B------:R-:W4:Y:S01]  /*2b60*/  LDG.E.CONSTANT R19, desc[UR6][R38.64] ;  /* 0x0000000626137981 */ /* 0x000f22000c1e9900 */
[----:B0-----:R-:W-:-:S05]  /*2b70*/  IMAD.WIDE R40, R18, 0x4, R38 ;  /* 0x0000000412287825 */ /* 0x001fca00078e0226 */
[----:B------:R0:W4:Y:S01]  /*2b80*/  LDG.E.CONSTANT R17, desc[UR6][R40.64] ;  /* 0x0000000628117981 */ /* 0x000122000c1e9900 */
[----:B------:R-:W-:Y:S02]  /*2b90*/  UIADD3 UR8, UPT, UPT, UR4, 0x1, URZ ;  /* 0x0000000104087890 */ /* 0x000fe4000fffe0ff */
[----:B------:R-:W-:Y:S02]  /*2ba0*/  UIADD3 UR9, UPT, UPT, UR4, 0x2, URZ ;  /* 0x0000000204097890 */ /* 0x000fe4000fffe0ff */
[----:B------:R-:W-:-:S05]  /*2bb0*/  UIADD3 UR10, UPT, UPT, UR4, 0xe, URZ ;  /* 0x0000000e040a7890 */ /* 0x000fca000fffe0ff */
[----:B------:R-:W-:Y:S01]  /*2bc0*/  I2F.F64.U32 R70, UR8 ;  /* 0x0000000800467d12 */ /* 0x000fe20008201800 */
[----:B------:R-:W-:-:S07]  /*2bd0*/  UIADD3 UR8, UPT, UPT, UR4, 0x3, URZ ;  /* 0x0000000304087890 */ /* 0x000fce000fffe0ff */
        /* <DEDUP_REMOVED lines=21> */
[----:B------:R-:W-:Y:S02]  /*2d30*/  UIADD3 UR9, UPT, UPT, UR4, 0xf, URZ ;  /* 0x0000000f04097890 */ /* 0x000fe4000fffe0ff */
[----:B------:R-:W-:-:S05]  /*2d40*/  UIADD3 UR4, UPT, UPT, UR4, 0x10, URZ ;  /* 0x0000001004047890 */ /* 0x000fca000fffe0ff */
[----:B------:R-:W-:Y:S01]  /*2d50*/  I2F.F64.U32 R42, UR8 ;  /* 0x00000008002a7d12 */ /* 0x000fe20008201800 */
[----:B------:R-:W-:-:S07]  /*2d60*/  ISETP.NE.AND P0, PT, R9, UR4, PT ;  /* 0x0000000409007c0c */ /* 0x000fce000bf05270 */
[----:B0-----:R-:W-:Y:S08]  /*2d70*/  I2F.F64.U32 R40, UR10 ;  /* 0x0000000a00287d12 */ /* 0x001ff00008201800 */
[----:B------:R-:W-:Y:S08]  /*2d80*/  I2F.F64.U32 R38, UR9 ;  /* 0x0000000900267d12 */ /* 0x000ff00008201800 */
[----:B--2---:R-:W0:Y:S08]  /*2d90*/  F2F.F64.F32 R66, R81 ;  /* 0x0000005100427310 */ /* 0x004e300000201800 */
[----:B---3--:R-:W1:Y:S01]  /*2da0*/  F2F.F64.F32 R32, R82 ;  /* 0x0000005200207310 */ /* 0x008e620000201800 */
[----:B0-----:R-:W-:-:S07]  /*2db0*/  DFMA R70, R66, R70, R68 ;  /* 0x000000464246722b */ /* 0x001fce0000000044 */
[----:B-----5:R-:W0:Y:S01]  /*2dc0*/  F2F.F64.F32 R68, R80 ;  /* 0x0000005000447310 */ /* 0x020e220000201800 */
[----:B------:R-:W-:Y:S02]  /*2dd0*/  DADD R36, R66, R36 ;  /* 0x0000000042247229 */ /* 0x000fe40000000024 */
[----:B-1----:R-:W-:-:S05]  /*2de0*/  DFMA R64, R32, R64, R70 ;  /* 0x000000402040722b */ /* 0x002fca0000000046 */
[----:B------:R-:W1:Y:S01]  /*2df0*/  F2F.F64.F32 R66, R79 ;  /* 0x0000004f00427310 */ /* 0x000e620000201800 */
[----:B------:R-:W-:Y:S02]  /*2e00*/  DADD R36, R36, R32 ;  /* 0x0000000024247229 */ /* 0x000fe40000000020 */
[----:B0-----:R-:W-:-:S05]  /*2e10*/  DFMA R62, R68, R62, R64 ;  /* 0x0000003e443e722b */ /* 0x001fca0000000040 */
[----:B------:R-:W0:Y:S01]  /*2e20*/  F2F.F64.F32 R32, R78 ;  /* 0x0000004e00207310 */ /* 0x000e220000201800 */
[----:B------:R-:W-:Y:S02]  /*2e30*/  DADD R36, R36, R68 ;  /* 0x0000000024247229 */ /* 0x000fe40000000044 */
[----:B-1----:R-:W-:-:S05]  /*2e40*/  DFMA R60, R66, R60, R62 ;  /* 0x0000003c423c722b */ /* 0x002fca000000003e */
[----:B------:R-:W-:Y:S01]  /*2e50*/  I2F.F64.U32 R68, UR4 ;  /* 0x0000000400447d12 */ /* 0x000fe20008201800 */
[----:B------:R-:W-:Y:S02]  /*2e60*/  DADD R36, R36, R66 ;  /* 0x0000000024247229 */ /* 0x000fe40000000042 */
[----:B0-----:R-:W-:-:S05]  /*2e70*/  DFMA R58, R32, R58, R60 ;  /* 0x0000003a203a722b */ /* 0x001fca000000003c */
[----:B------:R-:W0:Y:S01]  /*2e80*/  F2F.F64.F32 R62, R77 ;  /* 0x0000004d003e7310 */ /* 0x000e220000201800 */
[----:B------:R-:W-:-:S07]  /*2e90*/  DADD R36, R36, R32 ;  /* 0x0000000024247229 */ /* 0x000fce0000000020 */
[----:B------:R-:W1:Y:S01]  /*2ea0*/  F2F.F64.F32 R60, R76 ;  /* 0x0000004c003c7310 */ /* 0x000e620000201800 */
[----:B0-----:R-:W-:-:S07]  /*2eb0*/  DFMA R56, R62, R56, R58 ;  /* 0x000000383e38722b */ /* 0x001fce000000003a */
[----:B------:R-:W0:Y:S01]  /*2ec0*/  F2F.F64.F32 R32, R75 ;  /* 0x0000004b00207310 */ /* 0x000e220000201800 */
        /* <DEDUP_REMOVED lines=20> */
[----:B----4-:R-:W1:Y:S01]  /*3010*/  F2F.F64.F32 R36, R19 ;  /* 0x0000001300247310 */ /* 0x010e620000201800 */
[----:B------:R-:W-:Y:S02]  /*3020*/  DADD R62, R62, R48 ;  /* 0x000000003e3e7229 */ /* 0x000fe40000000030 */
[----:B0-----:R-:W-:-:S05]  /*3030*/  DFMA R40, R32, R40, R42 ;  /* 0x000000282028722b */ /* 0x001fca000000002a */
[----:B------:R-:W0:Y:S01]  /*3040*/  F2F.F64.F32 R20, R17 ;  /* 0x0000001100147310 */ /* 0x000e220000201800 */
[----:B------:R-:W-:Y:S02]  /*3050*/  DADD R62, R62, R32 ;  /* 0x000000003e3e7229 */ /* 0x000fe40000000020 */
[----:B-1----:R-:W-:-:S06]  /*3060*/  DFMA R38, R36, R38, R40 ;  /* 0x000000262426722b */ /* 0x002fcc0000000028 */
[----:B------:R-:W-:Y:S02]  /*3070*/  DADD R36, R62, R36 ;  /* 0x000000003e247229 */ /* 0x000fe40000000024 */
[----:B0-----:R-:W-:-:S06]  /*3080*/  DFMA R68, R20, R68, R38 ;  /* 0x000000441444722b */ /* 0x001fcc0000000026 */
[----:B------:R-:W-:Y:S01]  /*3090*/  DADD R36, R36, R20 ;  /* 0x0000000024247229 */ /* 0x000fe20000000014 */
[----:B------:R-:W-:Y:S10]  /*30a0*/  @P0 BRA `(.L_x_66) ;  /* 0xfffffff800300947 */ /* 0x000ff4000383ffff */
[----:B------:R-:W-:-:S07]  /*30b0*/  MOV R32, R9 ;  /* 0x0000000900207202 */ /* 0x000fce0000000f00 */
.L_x_65:
[----:B------:R-:W-:-:S13]  /*30c0*/  LOP3.LUT P0, RZ, R0, 0xf, RZ, 0xc0, !PT ;  /* 0x0000000f00ff7812 */ /* 0x000fda000780c0ff */
[----:B------:R-:W-:Y:S05]  /*30d0*/  @!P0 BRA `(.L_x_67) ;  /* 0x0000000400f88947 */ /* 0x000fea0003800000 */
[----:B------:R-:W-:Y:S01]  /*30e0*/  LOP3.LUT P0, RZ, R4, 0x7, RZ, 0xc0, !PT ;  /* 0x0000000704ff7812 */ /* 0x000fe2000780c0ff */
[----:B------:R-:W-:-:S12]  /*30f0*/  @!P1 BRA `(.L_x_68) ;  /* 0x0000000000f09947 */ /* 0x000fd80003800000 */
[----:B------:R-:W1:Y:S01]  /*3100*/  LDC R43, c[0x0][0x390] ;  /* 0x0000e400ff2b7b82 */ /* 0x000e620000000800 */
[----:B------:R-:W-:-:S07]  /*3110*/  IADD3 R20, PT, PT, R13, R32, RZ ;  /* 0x000000200d147210 */ /* 0x000fce0007ffe0ff */
[----:B--2---:R-:W2:Y:S01]  /*3120*/  LDC.64 R18, c[0x0][0x380] ;  /* 0x0000e000ff127b82 */ /* 0x004ea20000000a00 */
[----:B-1----:R-:W-:-:S04]  /*3130*/  IMAD R15, R20, R43, R3 ;  /* 0x0000002b140f7224 */ /* 0x002fc800078e0203 */
[----:B--2---:R-:W-:-:S05]  /*3140*/  IMAD.WIDE R18, R15, 0x4, R18 ;  /* 0x000000040f127825 */ /* 0x004fca00078e0212 */
[----:B------:R1:W2:Y:S01]  /*3150*/  LDG.E.CONSTANT R33, desc[UR6][R18.64] ;  /* 0x0000000612217981 */ /* 0x0002a2000c1e9900 */
[----:B------:R-:W-:-:S05]  /*3160*/  IMAD.WIDE R20, R43, 0x4, R18 ;  /* 0x000000042b147825 */ /* 0x000fca00078e0212 */
[----:B------:R3:W4:Y:S01]  /*3170*/  LDG.E.CONSTANT R48, desc[UR6][R20.64] ;  /* 0x0000000614307981 */ /* 0x000722000c1e9900 */
[----:B------:R-:W-:-:S05]  /*3180*/  IMAD.WIDE R34, R43, 0x4, R20 ;  /* 0x000000042b227825 */ /* 0x000fca00078e0214 */
[----:B------:R-:W5:Y:S01]  /*3190*/  LDG.E.CONSTANT R50, desc[UR6][R34.64] ;  /* 0x0000000622327981 */ /* 0x000f62000c1e9900 */
[----:B------:R-:W-:-:S05]  /*31a0*/  IMAD.WIDE R38, R43, 0x4, R34 ;  /* 0x000000042b267825 */ /* 0x000fca00078e0222 */
[----:B------:R0:W5:Y:S01]  /*31b0*/  LDG.E.CONSTANT R52, desc[UR6][R38.64] ;  /* 0x0000000626347981 */ /* 0x000162000c1e9900 */
[----:B------:R-:W-:-:S05]  /*31c0*/  IMAD.WIDE R40, R43, 0x4, R38 ;  /* 0x000000042b287825 */ /* 0x000fca00078e0226 */
[----:B------:R0:W5:Y:S01]  /*31d0*/  LDG.E.CONSTANT R53, desc[UR6][R40.64] ;  /* 0x0000000628357981 */ /* 0x000162000c1e9900 */
[----:B------:R-:W-:-:S05]  /*31e0*/  IMAD.WIDE R44, R43, 0x4, R40 ;  /* 0x000000042b2c7825 */ /* 0x000fca00078e0228 */
[----:B------:R-:W5:Y:S01]  /*31f0*/  LDG.E.CONSTANT R54, desc[UR6][R44.64] ;  /* 0x000000062c367981 */ /* 0x000f62000c1e9900 */
[----:B-1----:R-:W-:-:S05]  /*3200*/  IMAD.WIDE R18, R43, 0x4, R44 ;  /* 0x000000042b127825 */ /* 0x002fca00078e022c */
[----:B------:R-:W5:Y:S01]  /*3210*/  LDG.E.CONSTANT R17, desc[UR6][R18.64] ;  /* 0x0000000612117981 */ /* 0x000f62000c1e9900 */
[----:B---3--:R-:W-:-:S05]  /*3220*/  IMAD.WIDE R20, R43, 0x4, R18 ;  /* 0x000000042b147825 */ /* 0x008fca00078e0212 */
[----:B------:R1:W3:Y:S01]  /*3230*/  LDG.E.CONSTANT R15, desc[UR6][R20.64] ;  /* 0x00000006140f7981 */ /* 0x0002e2000c1e9900 */
[C---:B------:R-:W-:Y:S01]  /*3240*/  IADD3 R46, PT, PT, R32.reuse, 0x1, RZ ;  /* 0x00000001202e7810 */ /* 0x040fe20007ffe0ff */
[C---:B0-----:R-:W-:Y:S01]  /*3250*/  VIADD R38, R32.reuse, 0x4 ;  /* 0x0000000420267836 */ /* 0x041fe20000000000 */
[C---:B------:R-:W-:Y:S02]  /*3260*/  IADD3 R42, PT, PT, R32.reuse, 0x2, RZ ;  /* 0x00000002202a7810 */ /* 0x040fe40007ffe0ff */
[C---:B------:R-:W-:Y:S02]  /*3270*/  IADD3 R40, PT, PT, R32.reuse, 0x3, RZ ;  /* 0x0000000320287810 */ /* 0x040fe40007ffe0ff */
[----:B------:R-:W-:Y:S01]  /*3280*/  I2F.F64.U32 R46, R46 ;  /* 0x0000002e002e7312 */ /* 0x000fe20000201800 */
[C---:B------:R-:W-:Y:S02]  /*3290*/  IADD3 R34, PT, PT, R32.reuse, 0x5, RZ ;  /* 0x0000000520227810 */ /* 0x040fe40007ffe0ff */
[----:B-1----:R-:W-:-:S02]  /*32a0*/  IADD3 R20, PT, PT, R32, 0x6, RZ ;  /* 0x0000000620147810 */ /* 0x002fc40007ffe0ff */
[C---:B------:R-:W-:Y:S02]  /*32b0*/  IADD3 R18, PT, PT, R32.reuse, 0x7, RZ ;  /* 0x0000000720127810 */ /* 0x040fe40007ffe0ff */
[----:B------:R-:W-:Y:S01]  /*32c0*/  IADD3 R32, PT, PT, R32, 0x8, RZ ;  /* 0x0000000820207810 */ /* 0x000fe20007ffe0ff */
[----:B------:R-:W-:Y:S08]  /*32d0*/  I2F.F64.U32 R42, R42 ;  /* 0x0000002a002a7312 */ /* 0x000ff00000201800 */
[----:B------:R-:W-:Y:S08]  /*32e0*/  I2F.F64.U32 R40, R40 ;  /* 0x0000002800287312 */ /* 0x000ff00000201800 */
[----:B------:R-:W-:Y:S08]  /*32f0*/  I2F.F64.U32 R38, R38 ;  /* 0x0000002600267312 */ /* 0x000ff00000201800 */
[----:B------:R-:W-:Y:S08]  /*3300*/  I2F.F64.U32 R34, R34 ;  /* 0x0000002200227312 */ /* 0x000ff00000201800 */
[----:B------:R-:W-:Y:S08]  /*3310*/  I2F.F64.U32 R20, R20 ;  /* 0x0000001400147312 */ /* 0x000ff00000201800 */
[----:B------:R-:W-:Y:S08]  /*3320*/  I2F.F64.U32 R18, R18 ;  /* 0x0000001200127312 */ /* 0x000ff00000201800 */
[----:B--2---:R-:W0:Y:S08]  /*3330*/  F2F.F64.F32 R44, R33 ;  /* 0x00000021002c7310 */ /* 0x004e300000201800 */
[----:B----4-:R-:W1:Y:S01]  /*3340*/  F2F.F64.F32 R48, R48 ;  /* 0x0000003000307310 */ /* 0x010e620000201800 */
[----:B0-----:R-:W-:-:S07]  /*3350*/  DFMA R46, R44, R46, R68 ;  /* 0x0000002e2c2e722b */ /* 0x001fce0000000044 */
[----:B-----5:R-:W0:Y:S01]  /*3360*/  F2F.F64.F32 R50, R50 ;  /* 0x0000003200327310 */ /* 0x020e220000201800 */
[----:B------:R-:W-:Y:S02]  /*3370*/  DADD R36, R36, R44 ;  /* 0x0000000024247229 */ /* 0x000fe4000000002c */
[----:B-1----:R-:W-:-:S05]  /*3380*/  DFMA R42, R48, R42, R46 ;  /* 0x0000002a302a722b */ /* 0x002fca000000002e */
[----:B------:R-:W1:Y:S01]  /*3390*/  F2F.F64.F32 R44, R52 ;  /* 0x00000034002c7310 */ /* 0x000e620000201800 */
[----:B------:R-:W-:Y:S02]  /*33a0*/  DADD R36, R36, R48 ;  /* 0x0000000024247229 */ /* 0x000fe40000000030 */
[----:B0-----:R-:W-:-:S05]  /*33b0*/  DFMA R40, R50, R40, R42 ;  /* 0x000000283228722b */ /* 0x001fca000000002a */
[----:B------:R-:W-:Y:S01]  /*33c0*/  I2F.F64.U32 R68, R32 ;  /* 0x0000002000447312 */ /* 0x000fe20000201800 */
[----:B------:R-:W-:Y:S02]  /*33d0*/  DADD R36, R36, R50 ;  /* 0x0000000024247229 */ /* 0x000fe40000000032 */
[----:B-1----:R-:W-:-:S05]  /*33e0*/  DFMA R38, R44, R38, R40 ;  /* 0x000000262c26722b */ /* 0x002fca0000000028 */
[----:B------:R-:W0:Y:S01]  /*33f0*/  F2F.F64.F32 R42, R53 ;  /* 0x00000035002a7310 */ /* 0x000e220000201800 */
[----:B------:R-:W-:-:S07]  /*3400*/  DADD R36, R36, R44 ;  /* 0x0000000024247229 */ /* 0x000fce000000002c */
[----:B------:R-:W1:Y:S01]  /*3410*/  F2F.F64.F32 R40, R54 ;  /* 0x0000003600287310 */ /* 0x000e620000201800 */
[----:B0-----:R-:W-:Y:S02]  /*3420*/  DFMA R34, R42, R34, R38 ;  /* 0x000000222a22722b */ /* 0x001fe40000000026 */
[----:B------:R-:W-:-:S05]  /*3430*/  DADD R36, R36, R42 ;  /* 0x0000000024247229 */ /* 0x000fca000000002a */
[----:B------:R-:W0:Y:S01]  /*3440*/  F2F.F64.F32 R38, R17 ;  /* 0x0000001100267310 */ /* 0x000e220000201800 */
[----:B-1----:R-:W-:Y:S02]  /*3450*/  DFMA R20, R40, R20, R34 ;  /* 0x000000142814722b */ /* 0x002fe40000000022 */
[----:B------:R-:W-:-:S05]  /*3460*/  DADD R36, R36, R40 ;  /* 0x0000000024247229 */ /* 0x000fca0000000028 */
[----:B---3--:R-:W1:Y:S01]  /*3470*/  F2F.F64.F32 R34, R15 ;  /* 0x0000000f00227310 */ /* 0x008e620000201800 */
[----:B0-----:R-:W-:Y:S02]  /*3480*/  DFMA R18, R38, R18, R20 ;  /* 0x000000122612722b */ /* 0x001fe40000000014 */
[----:B------:R-:W-:-:S06]  /*3490*/  DADD R36, R36, R38 ;  /* 0x0000000024247229 */ /* 0x000fcc0000000026 */
[----:B-1----:R-:W-:Y:S02]  /*34a0*/  DFMA R68, R34, R68, R18 ;  /* 0x000000442244722b */ /* 0x002fe40000000012 */
[----:B------:R-:W-:-:S11]  /*34b0*/  DADD R36, R36, R34 ;  /* 0x0000000024247229 */ /* 0x000fd60000000022 */
.L_x_68:
[----:B------:R-:W-:Y:S05]  /*34c0*/  @!P0 BRA `(.L_x_67) ;  /* 0x0000000000fc8947 */ /* 0x000fea0003800000 */
[----:B------:R-:W-:Y:S01]  /*34d0*/  ISETP.NE.AND P0, PT, R10, RZ, PT ;  /* 0x000000ff0a00720c */ /* 0x000fe20003f05270 */
[----:B------:R-:W-:-:S12]  /*34e0*/  @!P2 BRA `(.L_x_69) ;  /* 0x000000000080a947 */ /* 0x000fd80003800000 */
[----:B------:R-:W1:Y:S01]  /*34f0*/  LDC R45, c[0x0][0x390] ;  /* 0x0000e400ff2d7b82 */ /* 0x000e620000000800 */
[----:B------:R-:W-:-:S07]  /*3500*/  IADD3 R20, PT, PT, R13, R32, RZ ;  /* 0x000000200d147210 */ /* 0x000fce0007ffe0ff */
[----:B--2---:R-:W2:Y:S01]  /*3510*/  LDC.64 R18, c[0x0][0x380] ;  /* 0x0000e000ff127b82 */ /* 0x004ea20000000a00 */
[----:B-1----:R-:W-:-:S04]  /*3520*/  IMAD R15, R20, R45, R3 ;  /* 0x0000002d140f7224 */ /* 0x002fc800078e0203 */
[----:B--2---:R-:W-:-:S05]  /*3530*/  IMAD.WIDE R18, R15, 0x4, R18 ;  /* 0x000000040f127825 */ /* 0x004fca00078e0212 */
[----:B------:R-:W2:Y:S01]  /*3540*/  LDG.E.CONSTANT R15, desc[UR6][R18.64] ;  /* 0x00000006120f7981 */ /* 0x000ea2000c1e9900 */
[----:B------:R-:W-:-:S05]  /*3550*/  IMAD.WIDE R34, R45, 0x4, R18 ;  /* 0x000000042d227825 */ /* 0x000fca00078e0212 */
[----:B------:R-:W3:Y:S01]  /*3560*/  LDG.E.CONSTANT R33, desc[UR6][R34.64] ;  /* 0x0000000622217981 */ /* 0x000ee2000c1e9900 */
[----:B------:R-:W-:-:S05]  /*3570*/  IMAD.WIDE R40, R45, 0x4, R34 ;  /* 0x000000042d287825 */ /* 0x000fca00078e0222 */
[----:B------:R1:W4:Y:S01]  /*3580*/  LDG.E.CONSTANT R46, desc[UR6][R40.64] ;  /* 0x00000006282e7981 */ /* 0x000322000c1e9900 */
[----:B------:R-:W-:-:S06]  /*3590*/  IMAD.WIDE R44, R45, 0x4, R40 ;  /* 0x000000042d2c7825 */ /* 0x000fcc00078e0228 */
[----:B------:R-:W5:Y:S01]  /*35a0*/  LDG.E.CONSTANT R44, desc[UR6][R44.64] ;  /* 0x000000062c2c7981 */ /* 0x000f62000c1e9900 */
[C---:B------:R-:W-:Y:S01]  /*35b0*/  VIADD R17, R32.reuse, 0x1 ;  /* 0x0000000120117836 */ /* 0x040fe20000000000 */
[C---:B------:R-:W-:Y:S02]  /*35c0*/  IADD3 R38, PT, PT, R32.reuse, 0x2, RZ ;  /* 0x0000000220267810 */ /* 0x040fe40007ffe0ff */
[C---:B------:R-:W-:Y:S01]  /*35d0*/  IADD3 R42, PT, PT, R32.reuse, 0x3, RZ ;  /* 0x00000003202a7810 */ /* 0x040fe20007ffe0ff */
[----:B------:R-:W-:Y:S01]  /*35e0*/  I2F.F64.U32 R20, R17 ;  /* 0x0000001100147312 */ /* 0x000fe20000201800 */
[----:B------:R-:W-:-:S07]  /*35f0*/  IADD3 R32, PT, PT, R32, 0x4, RZ ;  /* 0x0000000420207810 */ /* 0x000fce0007ffe0ff */
[----:B------:R-:W-:Y:S08]  /*3600*/  I2F.F64.U32 R38, R38 ;  /* 0x0000002600267312 */ /* 0x000ff00000201800 */
[----:B------:R-:W-:Y:S08]  /*3610*/  I2F.F64.U32 R42, R42 ;  /* 0x0000002a002a7312 */ /* 0x000ff00000201800 */
[----:B-1----:R-:W-:Y:S08]  /*3620*/  I2F.F64.U32 R40, R32 ;  /* 0x0000002000287312 */ /* 0x002ff00000201800 */
[----:B--2---:R-:W1:Y:S08]  /*3630*/  F2F.F64.F32 R18, R15 ;  /* 0x0000000f00127310 */ /* 0x004e700000201800 */
[----:B---3--:R-:W2:Y:S01]  /*3640*/  F2F.F64.F32 R34, R33 ;  /* 0x0000002100227310 */ /* 0x008ea20000201800 */
[----:B-1----:R-:W-:-:S02]  /*3650*/  DFMA R20, R18, R20, R68 ;  /* 0x000000141214722b */ /* 0x002fc40000000044 */
[----:B------:R-:W-:-:S05]  /*3660*/  DADD R18, R36, R18 ;  /* 0x0000000024127229 */ /* 0x000fca0000000012 */
[----:B----4-:R-:W1:Y:S01]  /*3670*/  F2F.F64.F32 R36, R46 ;  /* 0x0000002e00247310 */ /* 0x010e620000201800 */
[----:B--2---:R-:W-:Y:S02]  /*3680*/  DFMA R20, R34, R38, R20 ;  /* 0x000000262214722b */ /* 0x004fe40000000014 */
[----:B------:R-:W-:-:S05]  /*3690*/  DADD R18, R18, R34 ;  /* 0x0000000012127229 */ /* 0x000fca0000000022 */
[----:B-----5:R-:W2:Y:S01]  /*36a0*/  F2F.F64.F32 R34, R44 ;  /* 0x0000002c00227310 */ /* 0x020ea20000201800 */
[----:B-1----:R-:W-:Y:S02]  /*36b0*/  DFMA R20, R36, R42, R20 ;  /* 0x0000002a2414722b */ /* 0x002fe40000000014 */
[----:B------:R-:W-:-:S06]  /*36c0*/  DADD R18, R18, R36 ;  /* 0x0000000012127229 */ /* 0x000fcc0000000024 */
[----:B--2---:R-:W-:Y:S02]  /*36d0*/  DFMA R68, R34, R40, R20 ;  /* 0x000000282244722b */ /* 0x004fe40000000014 */
[----:B------:R-:W-:-:S11]  /*36e0*/  DADD R36, R18, R34 ;  /* 0x0000000012247229 */ /* 0x000fd60000000022 */
.L_x_69:
[----:B------:R-:W-:Y:S05]  /*36f0*/  @!P0 BRA `(.L_x_67) ;  /* 0x0000000000708947 */ /* 0x000fea0003800000 */
[----:B--2---:R-:W1:Y:S01]  /*3700*/  LDC R15, c[0x0][0x390] ;  /* 0x0000e400ff0f7b82 */ /* 0x004e620000000800 */
[----:B------:R-:W-:-:S07]  /*3710*/  IADD3 R18, PT, PT, R13, R32, RZ ;  /* 0x000000200d127210 */ /* 0x000fce0007ffe0ff */
[----:B------:R-:W2:Y:S01]  /*3720*/  LDC.64 R34, c[0x0][0x380] ;  /* 0x0000e000ff227b82 */ /* 0x000ea20000000a00 */
[----:B-1----:R-:W-:-:S04]  /*3730*/  IMAD R13, R18, R15, R3 ;  /* 0x0000000f120d7224 */ /* 0x002fc800078e0203 */
[----:B--2---:R-:W-:-:S05]  /*3740*/  IMAD.WIDE R34, R13, 0x4, R34 ;  /* 0x000000040d227825 */ /* 0x004fca00078e0222 */
[----:B------:R-:W2:Y:S01]  /*3750*/  LDG.E.CONSTANT R18, desc[UR6][R34.64] ;  /* 0x0000000622127981 */ /* 0x000ea2000c1e9900 */
[----:B------:R-:W-:Y:S02]  /*3760*/  IADD3 R20, PT, PT, R32, 0x1, RZ ;  /* 0x0000000120147810 */ /* 0x000fe40007ffe0ff */
[----:B------:R-:W-:-:S04]  /*3770*/  ISETP.NE.AND P0, PT, R10, 0x1, PT ;  /* 0x000000010a00780c */ /* 0x000fc80003f05270 */
[----:B------:R-:W-:Y:S08]  /*3780*/  I2F.F64.U32 R20, R20 ;  /* 0x0000001400147312 */ /* 0x000ff00000201800 */
[----:B--2---:R-:W1:Y:S02]  /*3790*/  F2F.F64.F32 R18, R18 ;  /* 0x0000001200127310 */ /* 0x004e640000201800 */
[----:B-1----:R-:W-:-:S02]  /*37a0*/  DFMA R68, R18, R20, R68 ;  /* 0x000000141244722b */ /* 0x002fc40000000044 */
[----:B------:R-:W-:Y:S01]  /*37b0*/  DADD R36, R36, R18 ;  /* 0x0000000024247229 */ /* 0x000fe20000000012 */
[----:B------:R-:W-:Y:S10]  /*37c0*/  @!P0 BRA `(.L_x_67) ;  /* 0x00000000003c8947 */ /* 0x000ff40003800000 */
[----:B------:R-:W-:Y:S01]  /*37d0*/  ISETP.NE.AND P0, PT, R10, 0x2, PT ;  /* 0x000000020a00780c */ /* 0x000fe20003f05270 */
[----:B------:R-:W-:-:S05]  /*37e0*/  IMAD.WIDE R40, R15, 0x4, R34 ;  /* 0x000000040f287825 */ /* 0x000fca00078e0222 */
[----:B------:R-:W2:Y:S07]  /*37f0*/  LDG.E.CONSTANT R18, desc[UR6][R40.64] ;  /* 0x0000000628127981 */ /* 0x000eae000c1e9900 */
[----:B------:R-:W-:-:S05]  /*3800*/  @P0 IMAD.WIDE R34, R15, 0x4, R40 ;  /* 0x000000040f220825 */ /* 0x000fca00078e0228 */
[----:B------:R-:W3:Y:S01]  /*3810*/  @P0 LDG.E.CONSTANT R33, desc[UR6][R34.64] ;  /* 0x0000000622210981 */ /* 0x000ee2000c1e9900 */
[C---:B------:R-:W-:Y:S01]  /*3820*/  VIADD R20, R32.reuse, 0x2 ;  /* 0x0000000220147836 */ /* 0x040fe20000000000 */
[----:B------:R-:W-:-:S05]  /*3830*/  @P0 IADD3 R38, PT, PT, R32, 0x3, RZ ;  /* 0x0000000320260810 */ /* 0x000fca0007ffe0ff */
[----:B------:R-:W-:Y:S08]  /*3840*/  I2F.F64.U32 R20, R20 ;  /* 0x0000001400147312 */ /* 0x000ff00000201800 */
[----:B------:R-:W-:Y:S08]  /*3850*/  @P0 I2F.F64.U32 R38, R38 ;  /* 0x0000002600260312 */ /* 0x000ff00000201800 */
[----:B--2---:R-:W1:Y:S08]  /*3860*/  F2F.F64.F32 R18, R18 ;  /* 0x0000001200127310 */ /* 0x004e700000201800 */
[----:B---3--:R-:W2:Y:S01]  /*3870*/  @P0 F2F.F64.F32 R32, R33 ;  /* 0x0000002100200310 */ /* 0x008ea20000201800 */
[----:B-1----:R-:W-:-:S02]  /*3880*/  DFMA R68, R18, R20, R68 ;  /* 0x000000141244722b */ /* 0x002fc40000000044 */
[----:B------:R-:W-:-:S06]  /*3890*/  DADD R36, R36, R18 ;  /* 0x0000000024247229 */ /* 0x000fcc0000000012 */
[----:B--2---:R-:W-:Y:S02]  /*38a0*/  @P0 DFMA R68, R32, R38, R68 ;  /* 0x000000262044022b */ /* 0x004fe40000000044 */
[----:B------:R-:W-:-:S11]  /*38b0*/  @P0 DADD R36, R36, R32 ;  /* 0x0000000024240229 */ /* 0x000fd60000000020 */
.L_x_67:
[----:B------:R-:W-:-:S13]  /*38c0*/  ISETP.GE.AND P0, PT, R16, R14, PT ;  /* 0x0000000e1000720c */ /* 0x000fda0003f06270 */
[----:B------:R-:W-:Y:S05]  /*38d0*/  @P0 BRA `(.L_x_50) ;  /* 0x0000000400ac0947 */ /* 0x000fea0003800000 */
[----:B--2---:R-:W1:Y:S01]  /*38e0*/  LDC.64 R14, c[0x0][0x380] ;  /* 0x0000e000ff0e7b82 */ /* 0x004e620000000a00 */
[----:B------:R-:W2:Y:S07]  /*38f0*/  LDCU UR4, c[0x0][0x390] ;  /* 0x00007200ff0477ac */ /* 0x000eae0008000800 */
[----:B------:R-:W3:Y:S08]  /*3900*/  LDC.64 R38, c[0x0][0x3a8] ;  /* 0x0000ea00ff267b82 */ /* 0x000ef00000000a00 */
[----:B------:R-:W4:Y:S01]  /*3910*/  LDC.64 R40, c[0x0][0x380] ;  /* 0x0000e000ff287b82 */ /* 0x000f220000000a00 */
[----:B--2---:R-:W-:-:S04]  /*3920*/  IMAD R13, R16, UR4, R3 ;  /* 0x00000004100d7c24 */ /* 0x004fc8000f8e0203 */
[----:B-1----:R-:W-:-:S03]  /*3930*/  IMAD.WIDE R14, R13, 0x4, R14 ;  /* 0x000000040d0e7825 */ /* 0x002fc600078e020e */
[----:B------:R-:W1:Y:S03]  /*3940*/  LDC.64 R42, c[0x0][0x390] ;  /* 0x0000e400ff2a7b82 */ /* 0x000e660000000a00 */
[----:B------:R-:W2:Y:S01]  /*3950*/  LDG.E.CONSTANT R14, desc[UR6][R14.64] ;  /* 0x000000060e0e7981 */ /* 0x000ea2000c1e9900 */
[----:B------:R-:W-:Y:S01]  /*3960*/  BSSY.RECONVERGENT B0, `(.L_x_70) ;  /* 0x000001e000007945 */ /* 0x000fe20003800200 */
[----:B-1234-:R2:W0:Y:S02]  /*3970*/  F2F.F64.F32 R18, R14 ;  /* 0x0000000e00127310 */ /* 0x01e4240000201800 */
.L_x_71:
[----:B------:R-:W1:Y:S01]  /*3980*/  LDCU UR4, c[0x0][0x398] ;  /* 0x00007300ff0477ac */ /* 0x000e620008000800 */
[C---:B------:R-:W-:Y:S01]  /*3990*/  IMAD R17, R16.reuse, R42, R3 ;  /* 0x0000002a10117224 */ /* 0x040fe200078e0203 */
[C---:B-1----:R-:W-:Y:S02]  /*39a0*/  IADD3 R13, PT, PT, R16.reuse, -UR4, RZ ;  /* 0x80000004100d7c10 */ /* 0x042fe4000fffe0ff */
[----:B------:R-:W-:-:S03]  /*39b0*/  IADD3 R16, PT, PT, R16, 0x1, RZ ;  /* 0x0000000110107810 */ /* 0x000fc60007ffe0ff */
[----:B--2---:R-:W-:Y:S01]  /*39c0*/  IMAD R14, R13, R42, R42 ;  /* 0x0000002a0d0e7224 */ /* 0x004fe200078e022a */
[----:B------:R-:W-:-:S04]  /*39d0*/  ISETP.GE.AND P0, PT, R16, R43, PT ;  /* 0x0000002b1000720c */ /* 0x000fc80003f06270 */
[----:B------:R-:W-:-:S05]  /*39e0*/  IADD3 R21, PT, PT, R14, R3, RZ ;  /* 0x000000030e157210 */ /* 0x000fca0007ffe0ff */
[----:B------:R-:W-:-:S04]  /*39f0*/  IMAD.WIDE R20, R21, 0x4, R40 ;  /* 0x0000000415147825 */ /* 0x000fc800078e0228 */
[----:B------:R-:W-:Y:S01]  /*3a00*/  @!P0 IADD3 R35, PT, PT, R17, R42, RZ ;  /* 0x0000002a11238210 */ /* 0x000fe20007ffe0ff */
[----:B------:R1:W2:Y:S04]  /*3a10*/  LDG.E.CONSTANT R32, desc[UR6][R20.64] ;  /* 0x0000000614207981 */ /* 0x0002a8000c1e9900 */
[----:B------:R-:W-:-:S06]  /*3a20*/  @!P0 IMAD.WIDE R34, R35, 0x4, R40 ;  /* 0x0000000423228825 */ /* 0x000fcc00078e0228 */
[----:B---3--:R-:W3:Y:S01]  /*3a30*/  @!P0 LDG.E.CONSTANT R34, desc[UR6][R34.64] ;  /* 0x0000000622228981 */ /* 0x008ee2000c1e9900 */
[C---:B0-----:R-:W-:Y:S01]  /*3a40*/  DADD R36, R18.reuse, R36 ;  /* 0x0000000012247229 */ /* 0x041fe20000000024 */
[----:B-1----:R-:W-:Y:S01]  /*3a50*/  IMAD.WIDE R20, R17, 0x4, R38 ;  /* 0x0000000411147825 */ /* 0x002fe200078e0226 */
[----:B------:R-:W-:-:S06]  /*3a60*/  DFMA R68, R18, R26, R68 ;  /* 0x0000001a1244722b */ /* 0x000fcc0000000044 */
[----:B------:R-:W-:-:S08]  /*3a70*/  DMUL R14, R22, -R36 ;  /* 0x80000024160e7228 */ /* 0x000fd00000000000 */
[----:B------:R-:W-:Y:S02]  /*3a80*/  DFMA R14, R68, R26, R14 ;  /* 0x0000001a440e722b */ /* 0x000fe4000000000e */
[----:B------:R-:W-:-:S06]  /*3a90*/  DADD R68, -R36, R68 ;  /* 0x0000000024447229 */ /* 0x000fcc0000000144 */
[----:B------:R-:W-:-:S08]  /*3aa0*/  DMUL R14, R14, R28 ;  /* 0x0000001c0e0e7228 */ /* 0x000fd00000000000 */
[----:B------:R-:W-:-:S08]  /*3ab0*/  DMUL R14, R14, R30 ;  /* 0x0000001e0e0e7228 */ /* 0x000fd00000000000 */
[----:B------:R-:W-:-:S10]  /*3ac0*/  DFMA R14, R24, R36, R14 ;  /* 0x00000024180e722b */ /* 0x000fd4000000000e */
[----:B------:R-:W0:Y:S02]  /*3ad0*/  F2F.F32.F64 R15, R14 ;  /* 0x0000000e000f7310 */ /* 0x000e240000301000 */
[----:B0-----:R1:W-:Y:S06]  /*3ae0*/  STG.E desc[UR6][R20.64], R15 ;  /* 0x0000000f14007986 */ /* 0x0013ec000c101906 */
[----:B--2---:R-:W0:Y:S08]  /*3af0*/  F2F.F64.F32 R32, R32 ;  /* 0x0000002000207310 */ /* 0x004e300000201800 */
[----:B---3--:R1:W3:Y:S01]  /*3b00*/  @!P0 F2F.F64.F32 R18, R34 ;  /* 0x0000002200128310 */ /* 0x0082e20000201800 */
[----:B------:R-:W-:Y:S01]  /*3b10*/  ISETP.NE.AND P0, PT, R16, R43, PT ;  /* 0x0000002b1000720c */ /* 0x000fe20003f05270 */
[----:B0-----:R-:W-:-:S12]  /*3b20*/  DADD R36, R36, -R32 ;  /* 0x0000000024247229 */ /* 0x001fd80000000820 */
[----:B-1----:R-:W-:Y:S05]  /*3b30*/  @P0 BRA `(.L_x_71) ;  /* 0xfffffffc00900947 */ /* 0x002fea000383ffff */
[----:B------:R-:W-:Y:S05]  /*3b40*/  BSYNC.RECONVERGENT B0 ;  /* 0x0000000000007941 */ /* 0x000fea0003800200 */
.L_x_70:
[----:B------:R-:W-:Y:S05]  /*3b50*/  BRA `(.L_x_50) ;  /* 0x00000004000c7947 */ /* 0x000fea0003800000 */
.L_x_55:
[----:B------:R-:W-:-:S13]  /*3b60*/  ISETP.GT.AND P0, PT, R14, RZ, PT ;  /* 0x000000ff0e00720c */ /* 0x000fda0003f04270 */
[----:B------:R-:W-:Y:S05]  /*3b70*/  @!P0 BRA `(.L_x_50) ;  /* 0x0000000400048947 */ /* 0x000fea0003800000 */
[----:B------:R-:W-:Y:S01]  /*3b80*/  ISETP.GE.U32.AND P0, PT, R2, 0x7, PT ;  /* 0x000000070200780c */ /* 0x000fe20003f06070 */
[----:B------:R-:W-:-:S12]  /*3b90*/  IMAD.MOV.U32 R32, RZ, RZ, RZ ;  /* 0x000000ffff207224 */ /* 0x000fd800078e00ff */
[----:B------:R-:W-:Y:S05]  /*3ba0*/  @!P0 BRA `(.L_x_72) ;  /* 0x0000000000648947 */ /* 0x000fea0003800000 */
[----:B------:R-:W1:Y:S01]  /*3bb0*/  LDC R13, c[0x0][0x390] ;  /* 0x0000e400ff0d7b82 */ /* 0x000e620000000800 */
[----:B------:R-:W-:-:S07]  /*3bc0*/  UMOV UR4, URZ ;  /* 0x000000ff00047c82 */ /* 0x000fce0008000000 */
[----:B------:R-:W2:Y:S02]  /*3bd0*/  LDC.64 R40, c[0x0][0x3a8] ;  /* 0x0000ea00ff287b82 */ /* 0x000ea40000000a00 */
.L_x_73:
        /* <DEDUP_REMOVED lines=21> */
[----:B---3--:R-:W-:-:S07]  /*3d30*/  MOV R32, R7 ;  /* 0x0000000700207202 */ /* 0x008fce0000000f00 */
.L_x_72:
        /* <DEDUP_REMOVED lines=18> */
.L_x_74:
[----:B------:R-:W-:Y:S05]  /*3e60*/  @!P4 BRA `(.L_x_50) ;  /* 0x000000000048c947 */ /* 0x000fea0003800000 */
[----:B------:R-:W-:Y:S02]  /*3e70*/  ISETP.NE.AND P4, PT, R8, RZ, PT ;  /* 0x000000ff0800720c */ /* 0x000fe40003f85270 */
[----:B------:R-:W-:-:S11]  /*3e80*/  ISETP.NE.AND P0, PT, R12, RZ, PT ;  /* 0x000000ff0c00720c */ /* 0x000fd60003f05270 */
[----:B-1----:R-:W1:Y:S08]  /*3e90*/  @P4 LDC R20, c[0x0][0x390] ;  /* 0x0000e400ff144b82 */ /* 0x002e700000000800 */
[----:B------:R-:W2:Y:S01]  /*3ea0*/  @P4 LDC.64 R18, c[0x0][0x3a8] ;  /* 0x0000ea00ff124b82 */ /* 0x000ea20000000a00 */
[----:B------:R-:W-:Y:S05]  /*3eb0*/  @!P0 BRA `(.L_x_75) ;  /* 0x0000000000248947 */ /* 0x000fea0003800000 */
[----:B------:R-:W3:Y:S08]  /*3ec0*/  LDC R17, c[0x0][0x390] ;  /* 0x0000e400ff117b82 */ /* 0x000ef00000000800 */
[----:B------:R-:W4:Y:S01]  /*3ed0*/  LDC.64 R14, c[0x0][0x3a8] ;  /* 0x0000ea00ff0e7b82 */ /* 0x000f220000000a00 */
[C---:B---3--:R-:W-:Y:S02]  /*3ee0*/  IMAD R13, R32.reuse, R17, R3 ;  /* 0x00000011200d7224 */ /* 0x048fe400078e0203 */
[----:B------:R-:W-:-:S02]  /*3ef0*/  VIADD R32, R32, 0x2 ;  /* 0x0000000220207836 */ /* 0x000fc40000000000 */
[----:B----4-:R-:W-:Y:S01]  /*3f00*/  IMAD.WIDE R14, R13, 0x4, R14 ;  /* 0x000000040d0e7825 */ /* 0x010fe200078e020e */
[----:B------:R-:W-:-:S03]  /*3f10*/  MOV R13, 0x7fffffff ;  /* 0x7fffffff000d7802 */ /* 0x000fc60000000f00 */
[----:B------:R-:W-:Y:S02]  /*3f20*/  IMAD.WIDE R16, R17, 0x4, R14 ;  /* 0x0000000411107825 */ /* 0x000fe400078e020e */
[----:B------:R3:W-:Y:S04]  /*3f30*/  STG.E desc[UR6][R14.64], R13 ;  /* 0x0000000d0e007986 */ /* 0x0007e8000c101906 */
[----:B------:R3:W-:Y:S02]  /*3f40*/  STG.E desc[UR6][R16.64], R13 ;  /* 0x0000000d10007986 */ /* 0x0007e4000c101906 */
.L_x_75:
[----:B-1-3--:R-:W-:Y:S01]  /*3f50*/  @P4 IMAD R15, R32, R20, R3 ;  /* 0x00000014200f4224 */ /* 0x00afe200078e0203 */
[----:B------:R-:W-:-:S03]  /*3f60*/  @P4 MOV R13, 0x7fffffff ;  /* 0x7fffffff000d4802 */ /* 0x000fc60000000f00 */
[----:B--2---:R-:W-:-:S05]  /*3f70*/  @P4 IMAD.WIDE R14, R15, 0x4, R18 ;  /* 0x000000040f0e4825 */ /* 0x004fca00078e0212 */
[----:B------:R4:W-:Y:S02]  /*3f80*/  @P4 STG.E desc[UR6][R14.64], R13 ;  /* 0x0000000d0e004986 */ /* 0x0009e4000c101906 */
.L_x_50:
[----:B------:R-:W-:Y:S05]  /*3f90*/  BSYNC.RECONVERGENT B1 ;  /* 0x0000000000017941 */ /* 0x000fea0003800200 */
.L_x_48:
[----:B------:R-:W5:Y:S01]  /*3fa0*/  LDCU UR4, c[0x0][0x390] ;  /* 0x00007200ff0477ac */ /* 0x000f620008000800 */
[----:B------:R-:W-:-:S04]  /*3fb0*/  IADD3 R3, PT, PT, R3, UR5, RZ ;  /* 0x0000000503037c10 */ /* 0x000fc8000fffe0ff */
[----:B-----5:R-:W-:-:S13]  /*3fc0*/  ISETP.GE.AND P0, PT, R3, UR4, PT ;  /* 0x0000000403007c0c */ /* 0x020fda000bf06270 */
[----:B------:R-:W-:Y:S05]  /*3fd0*/  @!P0 BRA `(.L_x_76) ;  /* 0xffffffdc00c48947 */ /* 0x000fea000383ffff */
[----:B------:R-:W-:Y:S05]  /*3fe0*/  EXIT ;  /* 0x000000000000794d */ /* 0x000fea0003800000 */
.L_x_47:
[----:B------:R-:W-:Y:S01]  /*3ff0*/  ISETP.GE.AND P0, PT, R8, 0x1, PT ;  /* 0x000000010800780c */ /* 0x000fe20003f06270 */
[----:B------:R-:W1:-:S12]  /*4000*/  LDCU UR8, c[0x0][0x398] ;  /* 0x00007300ff0877ac */ /* 0x000e580008000800 */
[----:B------:R-:W-:Y:S05]  /*4010*/  @!P0 BRA `(.L_x_77) ;  /* 0x0000001000588947 */ /* 0x000fea0003800000 */
[C---:B------:R-:W-:Y:S02]  /*4020*/  LOP3.LUT R32, R8.reuse, 0x7, RZ, 0xc0, !PT ;  /* 0x0000000708207812 */ /* 0x040fe400078ec0ff */
[C---:B------:R-:W-:Y:S02]  /*4030*/  LOP3.LUT R33, R8.reuse, 0x3, RZ, 0xc0, !PT ;  /* 0x0000000308217812 */ /* 0x040fe400078ec0ff */
[C---:B------:R-:W-:Y:S02]  /*4040*/  LOP3.LUT R4, R8.reuse, 0x7ffffff8, RZ, 0xc0, !PT ;  /* 0x7ffffff808047812 */ /* 0x040fe400078ec0ff */
[----:B------:R-:W-:Y:S02]  /*4050*/  LOP3.LUT R5, R8, 0x1, RZ, 0xc0, !PT ;  /* 0x0000000108057812 */ /* 0x000fe400078ec0ff */
[----:B------:R-:W-:Y:S02]  /*4060*/  IADD3 R34, PT, PT, R32, -0x1, RZ ;  /* 0xffffffff20227810 */ /* 0x000fe40007ffe0ff */
[----:B------:R-:W-:-:S07]  /*4070*/  IADD3 R35, PT, PT, R33, -0x1, RZ ;  /* 0xffffffff21237810 */ /* 0x000fce0007ffe0ff */
.L_x_101:
[----:B--234-:R-:W2:Y:S08]  /*4080*/  LDC.64 R6, c[0x0][0x388] ;  /* 0x0000e200ff067b82 */ /* 0x01ceb00000000a00 */
[----:B------:R-:W3:Y:S01]  /*4090*/  LDC R42, c[0x0][0x394] ;  /* 0x0000e500ff2a7b82 */ /* 0x000ee20000000800 */
[----:B--2---:R-:W-:-:S06]  /*40a0*/  IMAD.WIDE R6, R3, 0x4, R6 ;  /* 0x0000000403067825 */ /* 0x004fcc00078e0206 */
[----:B------:R-:W3:Y:S01]  /*40b0*/  LDG.E.CONSTANT R7, desc[UR6][R6.64] ;  /* 0x0000000606077981 */ /* 0x000ee2000c1e9900 */
[----:B------:R-:W-:Y:S01]  /*40c0*/  BSSY.RECONVERGENT B1, `(.L_x_78) ;  /* 0x0000106000017945 */ /* 0x000fe20003800200 */
[----:B---3--:R-:W-:-:S13]  /*40d0*/  ISETP.GE.U32.AND P0, PT, R7, R42, PT ;  /* 0x0000002a0700720c */ /* 0x008fda0003f06070 */
[----:B------:R-:W-:Y:S05]  /*40e0*/  @P0 BRA `(.L_x_79) ;  /* 0x0000000c00080947 */ /* 0x000fea0003800000 */
[----:B------:R-:W2:Y:S01]  /*40f0*/  LDCU UR4, c[0x0][0x398] ;  /* 0x00007300ff0477ac */ /* 0x000ea20008000800 */
[----:B------:R-:W-:-:S04]  /*4100*/  IADD3 R6, PT, PT, -R7, R42, RZ ;  /* 0x0000002a07067210 */ /* 0x000fc80007ffe1ff */
[----:B--2---:R-:W-:-:S13]  /*4110*/  ISETP.GE.AND P0, PT, R6, UR4, PT ;  /* 0x0000000406007c0c */ /* 0x004fda000bf06270 */
[----:B------:R-:W-:Y:S05]  /*4120*/  @!P0 BRA `(.L_x_80) ;  /* 0x0000000400ec8947 */ /* 0x000fea0003800000 */
[----:B------:R-:W-:Y:S01]  /*4130*/  IMAD.IADD R6, R7, 0x1, R0 ;  /* 0x0000000107067824 */ /* 0x000fe200078e0200 */
[----:B------:R-:W-:Y:S04]  /*4140*/  BSSY.RECONVERGENT B0, `(.L_x_81) ;  /* 0x000004d000007945 */ /* 0x000fe80003800200 */
        /* <DEDUP_REMOVED lines=8> */
[----:B------:R-:W2:Y:S01]  /*41d0*/  LDC R41, c[0x0][0x390] ;  /* 0x0000e400ff297b82 */ /* 0x000ea20000000800 */
[----:B------:R-:W-:Y:S02]  /*41e0*/  LOP3.LUT R40, R6, 0x7ffffff8, RZ, 0xc0, !PT ;  /* 0x7ffffff806287812 */ /* 0x000fe400078ec0ff */
[----:B------:R-:W-:-:S05]  /*41f0*/  MOV R7, RZ ;  /* 0x000000ff00077202 */ /* 0x000fca0000000f00 */
[----:B------:R-:W3:Y:S02]  /*4200*/  LDC.64 R38, c[0x0][0x3a8] ;  /* 0x0000ea00ff267b82 */ /* 0x000ee40000000a00 */
.L_x_85:
[C---:B--2-4-:R-:W-:Y:S01]  /*4210*/  IMAD R9, R7.reuse, R41, R3 ;  /* 0x0000002907097224 */ /* 0x054fe200078e0203 */
[----:B------:R-:W-:Y:S02]  /*4220*/  MOV R43, 0x7fffffff ;  /* 0x7fffffff002b7802 */ /* 0x000fe40000000f00 */
[----:B------:R-:W-:Y:S01]  /*4230*/  IADD3 R7, PT, PT, R7, 0x8, RZ ;  /* 0x0000000807077810 */ /* 0x000fe20007ffe0ff */
[----:B---3--:R-:W-:-:S03]  /*4240*/  IMAD.WIDE R8, R9, 0x4, R38 ;  /* 0x0000000409087825 */ /* 0x008fc600078e0226 */
        /* <DEDUP_REMOVED lines=17> */
.L_x_84:
[----:B-1----:R-:W-:Y:S05]  /*4360*/  BSYNC.RECONVERGENT B2 ;  /* 0x0000000000027941 */ /* 0x002fea0003800200 */
.L_x_83:
[----:B------:R-:W-:Y:S05]  /*4370*/  @!P1 BRA `(.L_x_82) ;  /* 0x0000000000a49947 */ /* 0x000fea0003800000 */
[----:B------:R-:W-:Y:S01]  /*4380*/  ISETP.GE.U32.AND P0, PT, R44, 0x4, PT ;  /* 0x000000042c00780c */ /* 0x000fe20003f06070 */
[----:B------:R-:W-:Y:S01]  /*4390*/  BSSY.RECONVERGENT B2, `(.L_x_86) ;  /* 0x0000011000027945 */ /* 0x000fe20003800200 */
[----:B----4-:R-:W-:-:S04]  /*43a0*/  LOP3.LUT R16, R6, 0x3, RZ, 0xc0, !PT ;  /* 0x0000000306107812 */ /* 0x010fc800078ec0ff */
[----:B------:R-:W-:-:S07]  /*43b0*/  ISETP.NE.AND P1, PT, R16, RZ, PT ;  /* 0x000000ff1000720c */ /* 0x000fce0003f25270 */
[----:B------:R-:W-:Y:S06]  /*43c0*/  @!P0 BRA `(.L_x_87) ;  /* 0x0000000000348947 */ /* 0x000fec0003800000 */
[----:B------:R-:W1:Y:S08]  /*43d0*/  LDC R15, c[0x0][0x390] ;  /* 0x0000e400ff0f7b82 */ /* 0x000e700000000800 */
[----:B------:R-:W2:Y:S01]  /*43e0*/  LDC.64 R8, c[0x0][0x3a8] ;  /* 0x0000ea00ff087b82 */ /* 0x000ea20000000a00 */
[C---:B-1----:R-:W-:Y:S02]  /*43f0*/  IMAD R7, R40.reuse, R15, R3 ;  /* 0x0000000f28077224 */ /* 0x042fe400078e0203 */
[----:B------:R-:W-:-:S02]  /*4400*/  VIADD R40, R40, 0x4 ;  /* 0x0000000428287836 */ /* 0x000fc40000000000 */
        /* <DEDUP_REMOVED lines=9> */
.L_x_87:
[----:B------:R-:W-:Y:S05]  /*44a0*/  BSYNC.RECONVERGENT B2 ;  /* 0x0000000000027941 */ /* 0x000fea0003800200 */
.L_x_86:
        /* <DEDUP_REMOVED lines=17> */
.L_x_89:
[----:B------:R-:W-:Y:S05]  /*45c0*/  BSYNC.RECONVERGENT B2 ;  /* 0x0000000000027941 */ /* 0x000fea0003800200 */
.L_x_88:
[----:B-1-3--:R-:W-:Y:S01]  /*45d0*/  @!P1 IMAD R9, R40, R14, R3 ;  /* 0x0000000e28099224 */ /* 0x00afe200078e0203 */
[----:B------:R-:W-:-:S03]  /*45e0*/  @!P1 MOV R7, 0x7fffffff ;  /* 0x7fffffff00079802 */ /* 0x000fc60000000f00 */
[----:B--2---:R-:W-:-:S05]  /*45f0*/  @!P1 IMAD.WIDE R8, R9, 0x4, R12 ;  /* 0x0000000409089825 */ /* 0x004fca00078e020c */
[----:B------:R2:W-:Y:S02]  /*4600*/  @!P1 STG.E desc[UR6][R8.64], R7 ;  /* 0x0000000708009986 */ /* 0x0005e4000c101906 */
.L_x_82:
[----:B-1----:R-:W-:Y:S05]  /*4610*/  BSYNC.RECONVERGENT B0 ;  /* 0x0000000000007941 */ /* 0x002fea0003800200 */
.L_x_81:
[----:B------:R-:W-:-:S13]  /*4620*/  ISETP.GE.AND P0, PT, R6, R42, PT ;  /* 0x0000002a0600720c */ /* 0x000fda0003f06270 */
[----:B------:R-:W-:Y:S05]  /*4630*/  @P0 BRA `(.L_x_90) ;  /* 0x0000000800b80947 */ /* 0x000fea0003800000 */
[----:B--2-4-:R-:W1:Y:S01]  /*4640*/  LDC.64 R8, c[0x0][0x380] ;  /* 0x0000e000ff087b82 */ /* 0x014e620000000a00 */
        /* <DEDUP_REMOVED lines=8> */
[----:B------:R-:W-:Y:S02]  /*46d0*/  CS2R R12, SRZ ;  /* 0x00000000000c7805 */ /* 0x000fe4000001ff00 */
[----:B------:R-:W-:Y:S01]  /*46e0*/  CS2R R14, SRZ ;  /* 0x00000000000e7805 */ /* 0x000fe2000001ff00 */
[----:B-1234-:R2:W0:Y:S06]  /*46f0*/  F2F.F64.F32 R10, R8 ;  /* 0x00000008000a7310 */ /* 0x01e42c0000201800 */
.L_x_92:
[----:B------:R-:W1:Y:S01]  /*4700*/  LDCU UR4, c[0x0][0x398] ;  /* 0x00007300ff0477ac */ /* 0x000e620008000800 */
[C---:B------:R-:W-:Y:S01]  /*4710*/  IMAD R19, R6.reuse, R40, R3 ;  /* 0x0000002806137224 */ /* 0x040fe200078e0203 */
[C---:B-1----:R-:W-:Y:S02]  /*4720*/  IADD3 R7, PT, PT, R6.reuse, -UR4, RZ ;  /* 0x8000000406077c10 */ /* 0x042fe4000fffe0ff */
[----:B------:R-:W-:-:S03]  /*4730*/  IADD3 R6, PT, PT, R6, 0x1, RZ ;  /* 0x0000000106067810 */ /* 0x000fc60007ffe0ff */
[----:B--2---:R-:W-:Y:S01]  /*4740*/  IMAD R8, R7, R40, R40 ;  /* 0x0000002807087224 */ /* 0x004fe200078e0228 */
[----:B------:R-:W-:-:S03]  /*4750*/  ISETP.GE.AND P0, PT, R6, R41, PT ;  /* 0x000000290600720c */ /* 0x000fc60003f06270 */
[----:B------:R-:W-:-:S04]  /*4760*/  IMAD.IADD R17, R8, 0x1, R3 ;  /* 0x0000000108117824 */ /* 0x000fc800078e0203 */
[----:B------:R-:W-:-:S05]  /*4770*/  IMAD.WIDE R16, R17, 0x4, R38 ;  /* 0x0000000411107825 */ /* 0x000fca00078e0226 */
[----:B------:R1:W2:Y:S01]  /*4780*/  LDG.E.CONSTANT R18, desc[UR6][R16.64] ;  /* 0x0000000610127981 */ /* 0x0002a2000c1e9900 */
[----:B------:R-:W-:-:S05]  /*4790*/  @!P0 IADD3 R21, PT, PT, R19, R40, RZ ;  /* 0x0000002813158210 */ /* 0x000fca0007ffe0ff */
        /* <DEDUP_REMOVED lines=19> */
.L_x_91:
[----:B------:R-:W-:Y:S05]  /*48d0*/  BRA `(.L_x_90) ;  /* 0x0000000800107947 */ /* 0x000fea0003800000 */
.L_x_80:
[----:B------:R-:W-:Y:S02]  /*48e0*/  ISETP.GE.U32.AND P0, PT, R2, 0x7, PT ;  /* 0x000000070200780c */ /* 0x000fe40003f06070 */
[----:B------:R-:W-:-:S11]  /*48f0*/  MOV R14, RZ ;  /* 0x000000ff000e7202 */ /* 0x000fd60000000f00 */
[----:B------:R-:W-:Y:S05]  /*4900*/  @!P0 BRA `(.L_x_93) ;  /* 0x0000000000648947 */ /* 0x000fea0003800000 */
[----:B------:R-:W2:Y:S01]  /*4910*/  LDC R39, c[0x0][0x390] ;  /* 0x0000e400ff277b82 */ /* 0x000ea20000000800 */
[----:B------:R-:W-:-:S07]  /*4920*/  UMOV UR4, URZ ;  /* 0x000000ff00047c82 */ /* 0x000fce0008000000 */
[----:B------:R-:W3:Y:S02]  /*4930*/  LDC.64 R36, c[0x0][0x3a8] ;  /* 0x0000ea00ff247b82 */ /* 0x000ee40000000a00 */
.L_x_94:
[----:B--2-4-:R-:W-:Y:S01]  /*4940*/  IMAD R7, R39, UR4, R3 ;  /* 0x0000000427077c24 */ /* 0x014fe2000f8e0203 */
[----:B------:R-:W-:Y:S01]  /*4950*/  MOV R41, 0x7fffffff ;  /* 0x7fffffff00297802 */ /* 0x000fe20000000f00 */
[----:B------:R-:W-:Y:S02]  /*4960*/  UIADD3 UR4, UPT, UPT, UR4, 0x8, URZ ;  /* 0x0000000804047890 */ /* 0x000fe4000fffe0ff */
[----:B---3--:R-:W-:-:S04]  /*4970*/  IMAD.WIDE R6, R7, 0x4, R36 ;  /* 0x0000000407067825 */ /* 0x008fc800078e0224 */
        /* <DEDUP_REMOVED lines=17> */
[----:B----4-:R-:W-:-:S07]  /*4a90*/  MOV R14, R4 ;  /* 0x00000004000e7202 */ /* 0x010fce0000000f00 */
.L_x_93:
[----:B------:R-:W-:-:S13]  /*4aa0*/  ISETP.NE.AND P0, PT, R32, RZ, PT ;  /* 0x000000ff2000720c */ /* 0x000fda0003f05270 */
[----:B------:R-:W-:Y:S05]  /*4ab0*/  @!P0 BRA `(.L_x_90) ;  /* 0x0000000400988947 */ /* 0x000fea0003800000 */
[----:B------:R-:W-:Y:S02]  /*4ac0*/  ISETP.GE.U32.AND P0, PT, R34, 0x3, PT ;  /* 0x000000032200780c */ /* 0x000fe40003f06070 */
[----:B------:R-:W-:-:S11]  /*4ad0*/  ISETP.NE.AND P1, PT, R33, RZ, PT ;  /* 0x000000ff2100720c */ /* 0x000fd60003f25270 */
[----:B------:R-:W-:Y:S05]  /*4ae0*/  @!P0 BRA `(.L_x_95) ;  /* 0x0000000000348947 */ /* 0x000fea0003800000 */
[----:B------:R-:W2:Y:S01]  /*4af0*/  LDC R13, c[0x0][0x390] ;  /* 0x0000e400ff0d7b82 */ /* 0x000ea20000000800 */
[----:B------:R-:W-:-:S07]  /*4b00*/  MOV R15, 0x7fffffff ;  /* 0x7fffffff000f7802 */ /* 0x000fce0000000f00 */
[----:B------:R-:W3:Y:S01]  /*4b10*/  LDC.64 R6, c[0x0][0x3a8] ;  /* 0x0000ea00ff067b82 */ /* 0x000ee20000000a00 */
[C---:B--2---:R-:W-:Y:S02]  /*4b20*/  IMAD R9, R14.reuse, R13, R3 ;  /* 0x0000000d0e097224 */ /* 0x044fe400078e0203 */
[----:B------:R-:W-:Y:S02]  /*4b30*/  VIADD R14, R14, 0x4 ;  /* 0x000000040e0e7836 */ /* 0x000fe40000000000 */
[----:B---3--:R-:W-:-:S05]  /*4b40*/  IMAD.WIDE R6, R9, 0x4, R6 ;  /* 0x0000000409067825 */ /* 0x008fca00078e0206 */
[----:B------:R2:W-:Y:S01]  /*4b50*/  STG.E desc[UR6][R6.64], R15 ;  /* 0x0000000f06007986 */ /* 0x0005e2000c101906 */
[----:B------:R-:W-:-:S05]  /*4b60*/  IMAD.WIDE R8, R13, 0x4, R6 ;  /* 0x000000040d087825 */ /* 0x000fca00078e0206 */
[----:B------:R2:W-:Y:S01]  /*4b70*/  STG.E desc[UR6][R8.64], R15 ;  /* 0x0000000f08007986 */ /* 0x0005e2000c101906 */
[----:B------:R-:W-:-:S05]  /*4b80*/  IMAD.WIDE R10, R13, 0x4, R8 ;  /* 0x000000040d0a7825 */ /* 0x000fca00078e0208 */
[----:B------:R2:W-:Y:S01]  /*4b90*/  STG.E desc[UR6][R10.64], R15 ;  /* 0x0000000f0a007986 */ /* 0x0005e2000c101906 */
[----:B------:R-:W-:-:S05]  /*4ba0*/  IMAD.WIDE R12, R13, 0x4, R10 ;  /* 0x000000040d0c7825 */ /* 0x000fca00078e020a */
[----:B------:R2:W-:Y:S02]  /*4bb0*/  STG.E desc[UR6][R12.64], R15 ;  /* 0x0000000f0c007986 */ /* 0x0005e4000c101906 */
.L_x_95:
[----:B------:R-:W-:Y:S05]  /*4bc0*/  @!P1 BRA `(.L_x_90) ;  /* 0x0000000400549947 */ /* 0x000fea0003800000 */
[----:B------:R-:W-:Y:S02]  /*4bd0*/  ISETP.NE.AND P0, PT, R35, RZ, PT ;  /* 0x000000ff2300720c */ /* 0x000fe40003f05270 */
[----:B------:R-:W-:-:S11]  /*4be0*/  ISETP.NE.AND P1, PT, R5, RZ, PT ;  /* 0x000000ff0500720c */ /* 0x000fd60003f25270 */
[----:B------:R-:W-:Y:S05]  /*4bf0*/  @!P0 BRA `(.L_x_96) ;  /* 0x0000000000248947 */ /* 0x000fea0003800000 */
[----:B--2---:R-:W2:Y:S08]  /*4c00*/  LDC R9, c[0x0][0x390] ;  /* 0x0000e400ff097b82 */ /* 0x004eb00000000800 */
        /* <DEDUP_REMOVED lines=8> */
.L_x_96:
[----:B------:R-:W-:Y:S05]  /*4c90*/  @!P1 BRA `(.L_x_90) ;  /* 0x0000000400209947 */ /* 0x000fea0003800000 */
[----:B--23--:R-:W2:Y:S01]  /*4ca0*/  LDC.64 R6, c[0x0][0x3a8] ;  /* 0x0000ea00ff067b82 */ /* 0x00cea20000000a00 */
[----:B------:R-:W3:Y:S01]  /*4cb0*/  LDCU UR4, c[0x0][0x390] ;  /* 0x00007200ff0477ac */ /* 0x000ee20008000800 */
[----:B------:R-:W-:Y:S01]  /*4cc0*/  MOV R11, 0x7fffffff ;  /* 0x7fffffff000b7802 */ /* 0x000fe20000000f00 */
[----:B---3--:R-:W-:-:S04]  /*4cd0*/  IMAD R9, R14, UR4, R3 ;  /* 0x000000040e097c24 */ /* 0x008fc8000f8e0203 */
[----:B--2---:R-:W-:-:S05]  /*4ce0*/  IMAD.WIDE R6, R9, 0x4, R6 ;  /* 0x0000000409067825 */ /* 0x004fca00078e0206 */
[----:B------:R4:W-:Y:S01]  /*4cf0*/  STG.E desc[UR6][R6.64], R11 ;  /* 0x0000000b06007986 */ /* 0x0009e2000c101906 */
[----:B------:R-:W-:Y:S05]  /*4d00*/  BRA `(.L_x_90) ;  /* 0x0000000400047947 */ /* 0x000fea0003800000 */
.L_x_79:
[----:B------:R-:W-:Y:S01]  /*4d10*/  ISETP.GE.U32.AND P0, PT, R2, 0x7, PT ;  /* 0x000000070200780c */ /* 0x000fe20003f06070 */
[----:B------:R-:W-:-:S12]  /*4d20*/  HFMA2 R14, -RZ, RZ, 0, 0 ;  /* 0x00000000ff0e7431 */ /* 0x000fd800000001ff */
[----:B------:R-:W-:Y:S05]  /*4d30*/  @!P0 BRA `(.L_x_97) ;  /* 0x0000000000648947 */ /* 0x000fea0003800000 */
[----:B------:R-:W2:Y:S01]  /*4d40*/  LDC R39, c[0x0][0x390] ;  /* 0x0000e400ff277b82 */ /* 0x000ea20000000800 */
[----:B------:R-:W-:-:S07]  /*4d50*/  UMOV UR4, URZ ;  /* 0x000000ff00047c82 */ /* 0x000fce0008000000 */
[----:B------:R-:W3:Y:S02]  /*4d60*/  LDC.64 R36, c[0x0][0x3a8] ;  /* 0x0000ea00ff247b82 */ /* 0x000ee40000000a00 */
.L_x_98:
        /* <DEDUP_REMOVED lines=21> */
[----:B----4-:R-:W-:-:S07]  /*4ec0*/  IMAD.MOV.U32 R14, RZ, RZ, R4 ;  /* 0x000000ffff0e7224 */ /* 0x010fce00078e0004 */
.L_x_97:
        /* <DEDUP_REMOVED lines=8> */
[C---:B--2---:R-:W-:Y:S01]  /*4f50*/  IMAD R9, R14.reuse, R13, R3 ;  /* 0x0000000d0e097224 */ /* 0x044fe200078e0203 */
[----:B------:R-:W-:-:S03]  /*4f60*/  IADD3 R14, PT, PT, R14, 0x4, RZ ;  /* 0x000000040e0e7810 */ /* 0x000fc60007ffe0ff */
        /* <DEDUP_REMOVED lines=8> */
.L_x_99:
[----:B------:R-:W-:Y:S05]  /*4ff0*/  @!P1 BRA `(.L_x_90) ;  /* 0x0000000000489947 */ /* 0x000fea0003800000 */
[----:B------:R-:W-:Y:S02]  /*5000*/  ISETP.NE.AND P1, PT, R5, RZ, PT ;  /* 0x000000ff0500720c */ /* 0x000fe40003f25270 */
[----:B------:R-:W-:-:S11]  /*5010*/  ISETP.NE.AND P0, PT, R35, RZ, PT ;  /* 0x000000ff2300720c */ /* 0x000fd60003f05270 */
[----:B--2---:R-:W2:Y:S08]  /*5020*/  @P1 LDC R12, c[0x0][0x390] ;  /* 0x0000e400ff0c1b82 */ /* 0x004eb00000000800 */
[----:B------:R-:W3:Y:S01]  /*5030*/  @P1 LDC.64 R10, c[0x0][0x3a8] ;  /* 0x0000ea00ff0a1b82 */ /* 0x000ee20000000a00 */
[----:B------:R-:W-:Y:S05]  /*5040*/  @!P0 BRA `(.L_x_100) ;  /* 0x0000000000248947 */ /* 0x000fea0003800000 */
[----:B------:R-:W4:Y:S08]  /*5050*/  LDC R9, c[0x0][0x390] ;  /* 0x0000e400ff097b82 */ /* 0x000f300000000800 */
[----:B------:R-:W5:Y:S01]  /*5060*/  LDC.64 R6, c[0x0][0x3a8] ;  /* 0x0000ea00ff067b82 */ /* 0x000f620000000a00 */
[C---:B----4-:R-:W-:Y:S01]  /*5070*/  IMAD R13, R14.reuse, R9, R3 ;  /* 0x000000090e0d7224 */ /* 0x050fe200078e0203 */
[----:B------:R-:W-:-:S03]  /*5080*/  IADD3 R14, PT, PT, R14, 0x2, RZ ;  /* 0x000000020e0e7810 */ /* 0x000fc60007ffe0ff */
[----:B-----5:R-:W-:Y:S01]  /*5090*/  IMAD.WIDE R6, R13, 0x4, R6 ;  /* 0x000000040d067825 */ /* 0x020fe200078e0206 */
[----:B------:R-:W-:-:S03]  /*50a0*/  MOV R13, 0x7fffffff ;  /* 0x7fffffff000d7802 */ /* 0x000fc60000000f00 */
[----:B------:R-:W-:Y:S02]  /*50b0*/  IMAD.WIDE R8, R9, 0x4, R6 ;  /* 0x0000000409087825 */ /* 0x000fe400078e0206 */
[----:B------:R4:W-:Y:S04]  /*50c0*/  STG.E desc[UR6][R6.64], R13 ;  /* 0x0000000d06007986 */ /* 0x0009e8000c101906 */
[----:B------:R4:W-:Y:S02]  /*50d0*/  STG.E desc[UR6][R8.64], R13 ;  /* 0x0000000d08007986 */ /* 0x0009e4000c101906 */
.L_x_100:
[----:B--2-4-:R-:W-:Y:S01]  /*50e0*/  @P1 IMAD R7, R14, R12, R3 ;  /* 0x0000000c0e071224 */ /* 0x014fe200078e0203 */
[----:B------:R-:W-:-:S03]  /*50f0*/  @P1 MOV R9, 0x7fffffff ;  /* 0x7fffffff00091802 */ /* 0x000fc60000000f00 */
[----:B---3--:R-:W-:-:S05]  /*5100*/  @P1 IMAD.WIDE R6, R7, 0x4, R10 ;  /* 0x0000000407061825 */ /* 0x008fca00078e020a */
[----:B------:R3:W-:Y:S02]  /*5110*/  @P1 STG.E desc[UR6][R6.64], R9 ;  /* 0x0000000906001986 */ /* 0x0007e4000c101906 */
.L_x_90:
[----:B-1----:R-:W-:Y:S05]  /*5120*/  BSYNC.RECONVERGENT B1 ;  /* 0x0000000000017941 */ /* 0x002fea0003800200 */
.L_x_78:
[----:B------:R-:W1:Y:S01]  /*5130*/  LDCU UR4, c[0x0][0x390] ;  /* 0x00007200ff0477ac */ /* 0x000e620008000800 */
[----:B------:R-:W-:-:S05]  /*5140*/  VIADD R3, R3, UR5 ;  /* 0x0000000503037c36 */ /* 0x000fca0008000000 */
[----:B-1----:R-:W-:-:S13]  /*5150*/  ISETP.GE.AND P0, PT, R3, UR4, PT ;  /* 0x0000000403007c0c */ /* 0x002fda000bf06270 */
[----:B------:R-:W-:Y:S05]  /*5160*/  @!P0 BRA `(.L_x_101) ;  /* 0xffffffec00c48947 */ /* 0x000fea000383ffff */
[----:B------:R-:W-:Y:S05]  /*5170*/  EXIT ;  /* 0x000000000000794d */ /* 0x000fea0003800000 */
.L_x_77:
[----:B--2-4-:R-:W2:Y:S01]  /*5180*/  LDC.64 R4, c[0x0][0x388] ;  /* 0x0000e200ff047b82 */ /* 0x014ea20000000a00 */
[----:B---3--:R-:W3:Y:S07]  /*5190*/  LDCU UR4, c[0x0][0x398] ;  /* 0x00007300ff0477ac */ /* 0x008eee0008000800 */
[----:B------:R-:W4:Y:S01]  /*51a0*/  LDC R34, c[0x0][0x394] ;  /* 0x0000e500ff227b82 */ /* 0x000f220000000800 */
[----:B--2---:R-:W-:-:S06]  /*51b0*/  IMAD.WIDE R4, R3, 0x4, R4 ;  /* 0x0000000403047825 */ /* 0x004fcc00078e0204 */
[----:B------:R-:W4:Y:S01]  /*51c0*/  LDG.E.CONSTANT R5, desc[UR6][R4.64] ;  /* 0x0000000604057981 */ /* 0x000f22000c1e9900 */
[----:B------:R-:W-:Y:S01]  /*51d0*/  BSSY.RECONVERGENT B1, `(.L_x_102) ;  /* 0x000007e000017945 */ /* 0x000fe20003800200 */
[----:B----4-:R-:W-:-:S04]  /*51e0*/  IADD3 R2, PT, PT, -R5, R34, RZ ;  /* 0x0000002205027210 */ /* 0x010fc80007ffe1ff */
[----:B---3--:R-:W-:-:S04]  /*51f0*/  ISETP.GE.AND P0, PT, R2, UR4, PT ;  /* 0x0000000402007c0c */ /* 0x008fc8000bf06270 */
[----:B------:R-:W-:-:S04]  /*5200*/  ISETP.LT.OR P0, PT, R5, RZ, !P0 ;  /* 0x000000ff0500720c */ /* 0x000fc80004701670 */
[----:B------:R-:W-:-:S13]  /*5210*/  ISETP.GE.OR P0, PT, R5, R34, P0 ;  /* 0x000000220500720c */ /* 0x000fda0000706670 */
[----:B------:R-:W-:Y:S05]  /*5220*/  @P0 BRA `(.L_x_103) ;  /* 0x0000000400e00947 */ /* 0x000fea0003800000 */
[----:B------:R-:W-:Y:S01]  /*5230*/  IADD3 R2, PT, PT, R5, R0, RZ ;  /* 0x0000000005027210 */ /* 0x000fe20007ffe0ff */
[----:B------:R-:W-:Y:S03]  /*5240*/  BSSY.RECONVERGENT B0, `(.L_x_104) ;  /* 0x000004d000007945 */ /* 0x000fe60003800200 */
[----:B------:R-:W-:-:S13]  /*5250*/  ISETP.GE.AND P0, PT, R2, 0x1, PT ;  /* 0x000000010200780c */ /* 0x000fda0003f06270 */
        /* <DEDUP_REMOVED lines=11> */
.L_x_108:
[C---:B--2-4-:R-:W-:Y:S01]  /*5310*/  IMAD R5, R33.reuse, R35, R3 ;  /* 0x0000002321057224 */ /* 0x054fe200078e0203 */
[----:B------:R-:W-:Y:S01]  /*5320*/  MOV R37, 0x7fffffff ;  /* 0x7fffffff00257802 */ /* 0x000fe20000000f00 */
[----:B------:R-:W-:Y:S02]  /*5330*/  VIADD R33, R33, 0x8 ;  /* 0x0000000821217836 */ /* 0x000fe40000000000 */
        /* <DEDUP_REMOVED lines=18> */
.L_x_107:
[----:B-1----:R-:W-:Y:S05]  /*5460*/  BSYNC.RECONVERGENT B2 ;  /* 0x0000000000027941 */ /* 0x002fea0003800200 */
.L_x_106:
[----:B------:R-:W-:Y:S05]  /*5470*/  @!P1 BRA `(.L_x_105) ;  /* 0x0000000000a49947 */ /* 0x000fea0003800000 */
[----:B------:R-:W-:Y:S01]  /*5480*/  ISETP.GE.U32.AND P0, PT, R36, 0x4, PT ;  /* 0x000000042400780c */ /* 0x000fe20003f06070 */
[----:B------:R-:W-:Y:S01]  /*5490*/  BSSY.RECONVERGENT B2, `(.L_x_109) ;  /* 0x0000011000027945 */ /* 0x000fe20003800200 */
[----:B----4-:R-:W-:-:S04]  /*54a0*/  LOP3.LUT R12, R2, 0x3, RZ, 0xc0, !PT ;  /* 0x00000003020c7812 */ /* 0x010fc800078ec0ff */
[----:B------:R-:W-:-:S07]  /*54b0*/  ISETP.NE.AND P1, PT, R12, RZ, PT ;  /* 0x000000ff0c00720c */ /* 0x000fce0003f25270 */
[----:B------:R-:W-:Y:S06]  /*54c0*/  @!P0 BRA `(.L_x_110) ;  /* 0x0000000000348947 */ /* 0x000fec0003800000 */
[----:B------:R-:W1:Y:S01]  /*54d0*/  LDC R11, c[0x0][0x390] ;  /* 0x0000e400ff0b7b82 */ /* 0x000e620000000800 */
[----:B------:R-:W-:-:S07]  /*54e0*/  MOV R13, 0x7fffffff ;  /* 0x7fffffff000d7802 */ /* 0x000fce0000000f00 */
[----:B------:R-:W2:Y:S01]  /*54f0*/  LDC.64 R4, c[0x0][0x3a8] ;  /* 0x0000ea00ff047b82 */ /* 0x000ea20000000a00 */
[C---:B-1----:R-:W-:Y:S01]  /*5500*/  IMAD R7, R32.reuse, R11, R3 ;  /* 0x0000000b20077224 */ /* 0x042fe200078e0203 */
        /* <DEDUP_REMOVED lines=9> */
.L_x_110:
[----:B------:R-:W-:Y:S05]  /*55a0*/  BSYNC.RECONVERGENT B2 ;  /* 0x0000000000027941 */ /* 0x000fea0003800200 */
.L_x_109:
        /* <DEDUP_REMOVED lines=17> */
.L_x_112:
[----:B------:R-:W-:Y:S05]  /*56c0*/  BSYNC.RECONVERGENT B2 ;  /* 0x0000000000027941 */ /* 0x000fea0003800200 */
.L_x_111:
[----:B-1-3--:R-:W-:Y:S01]  /*56d0*/  @!P1 IMAD R5, R32, R10, R3 ;  /* 0x0000000a20059224 */ /* 0x00afe200078e0203 */
[----:B------:R-:W-:-:S03]  /*56e0*/  @!P1 MOV R7, 0x7fffffff ;  /* 0x7fffffff00079802 */ /* 0x000fc60000000f00 */
[----:B--2---:R-:W-:-:S05]  /*56f0*/  @!P1 IMAD.WIDE R4, R5, 0x4, R8 ;  /* 0x0000000405049825 */ /* 0x004fca00078e0208 */
[----:B------:R2:W-:Y:S02]  /*5700*/  @!P1 STG.E desc[UR6][R4.64], R7 ;  /* 0x0000000704009986 */ /* 0x0005e4000c101906 */
.L_x_105:
[----:B-1----:R-:W-:Y:S05]  /*5710*/  BSYNC.RECONVERGENT B0 ;  /* 0x0000000000007941 */ /* 0x002fea0003800200 */
.L_x_104:
        /* <DEDUP_REMOVED lines=10> */
[----:B------:R-:W-:Y:S02]  /*57c0*/  CS2R R8, SRZ ;  /* 0x0000000000087805 */ /* 0x000fe4000001ff00 */
[----:B------:R-:W-:Y:S01]  /*57d0*/  CS2R R10, SRZ ;  /* 0x00000000000a7805 */ /* 0x000fe2000001ff00 */
[----:B-1234-:R2:W0:Y:S06]  /*57e0*/  F2F.F64.F32 R6, R4 ;  /* 0x0000000400067310 */ /* 0x01e42c0000201800 */
.L_x_113:
[C---:B------:R-:W-:Y:S01]  /*57f0*/  IADD3 R32, PT, PT, R2.reuse, 0x1, RZ ;  /* 0x0000000102207810 */ /* 0x040fe20007ffe0ff */
[C---:B------:R-:W-:Y:S02]  /*5800*/  VIADD R5, R2.reuse, -UR8 ;  /* 0x8000000802057c36 */ /* 0x040fe40008000000 */
[-C--:B------:R-:W-:Y:S01]  /*5810*/  IMAD R15, R2, R34.reuse, R3 ;  /* 0x00000022020f7224 */ /* 0x080fe200078e0203 */
[----:B------:R-:W-:Y:S01]  /*5820*/  ISETP.GE.AND P0, PT, R32, R35, PT ;  /* 0x000000232000720c */ /* 0x000fe20003f06270 */
[----:B--2---:R-:W-:-:S05]  /*5830*/  IMAD R4, R5, R34, R34 ;  /* 0x0000002205047224 */ /* 0x004fca00078e0222 */
[----:B------:R-:W-:-:S05]  /*5840*/  IADD3 R13, PT, PT, R4, R3, RZ ;  /* 0x00000003040d7210 */ /* 0x000fca0007ffe0ff */
[----:B------:R-:W-:Y:S02]  /*5850*/  IMAD.WIDE R12, R13, 0x4, R20 ;  /* 0x000000040d0c7825 */ /* 0x000fe400078e0214 */
[----:B------:R-:W-:-:S03]  /*5860*/  @!P0 IADD3 R17, PT, PT, R15, R34, RZ ;  /* 0x000000220f118210 */ /* 0x000fc60007ffe0ff */
[----:B------:R1:W2:Y:S02]  /*5870*/  LDG.E.CONSTANT R14, desc[UR6][R12.64] ;  /* 0x000000060c0e7981 */ /* 0x0002a4000c1e9900 */
[----:B------:R-:W-:-:S06]  /*5880*/  @!P0 IMAD.WIDE R16, R17, 0x4, R20 ;  /* 0x0000000411108825 */ /* 0x000fcc00078e0214 */
[----:B---3--:R-:W3:Y:S01]  /*5890*/  @!P0 LDG.E.CONSTANT R16, desc[UR6][R16.64] ;  /* 0x0000000610108981 */ /* 0x008ee2000c1e9900 */
[C---:B0-----:R-:W-:Y:S01]  /*58a0*/  DADD R10, R6.reuse, R10 ;  /* 0x00000000060a7229 */ /* 0x041fe2000000000a */
[----:B-1----:R-:W-:Y:S01]  /*58b0*/  IMAD.WIDE R12, R15, 0x4, R18 ;  /* 0x000000040f0c7825 */ /* 0x002fe200078e0212 */
[----:B------:R-:W-:Y:S01]  /*58c0*/  DFMA R8, R6, R26, R8 ;  /* 0x0000001a0608722b */ /* 0x000fe20000000008 */
[----:B------:R-:W-:-:S05]  /*58d0*/  MOV R2, R32 ;  /* 0x0000002000027202 */ /* 0x000fca0000000f00 */
        /* <DEDUP_REMOVED lines=8> */
[----:B--2---:R-:W1:Y:S08]  /*5960*/  F2F.F64.F32 R14, R14 ;  /* 0x0000000e000e7310 */ /* 0x004e700000201800 */
[----:B---3--:R0:W3:Y:S01]  /*5970*/  @!P0 F2F.F64.F32 R6, R16 ;  /* 0x0000001000068310 */ /* 0x0080e20000201800 */
[----:B------:R-:W-:Y:S01]  /*5980*/  ISETP.NE.AND P0, PT, R32, R35, PT ;  /* 0x000000232000720c */ /* 0x000fe20003f05270 */
[----:B-1----:R-:W-:-:S12]  /*5990*/  DADD R10, R10, -R14 ;  /* 0x000000000a0a7229 */ /* 0x002fd8000000080e */
[----:B0-----:R-:W-:Y:S05]  /*59a0*/  @P0 BRA `(.L_x_113) ;  /* 0xfffffffc00900947 */ /* 0x001fea000383ffff */
.L_x_103:
[----:B-1----:R-:W-:Y:S05]  /*59b0*/  BSYNC.RECONVERGENT B1 ;  /* 0x0000000000017941 */ /* 0x002fea0003800200 */
.L_x_102:
[----:B------:R-:W1:Y:S01]  /*59c0*/  LDCU UR4, c[0x0][0x390] ;  /* 0x00007200ff0477ac */ /* 0x000e620008000800 */
[----:B------:R-:W-:-:S04]  /*59d0*/  IADD3 R3, PT, PT, R3, UR5, RZ ;  /* 0x0000000503037c10 */ /* 0x000fc8000fffe0ff */
[----:B-1----:R-:W-:-:S13]  /*59e0*/  ISETP.GE.AND P0, PT, R3, UR4, PT ;  /* 0x0000000403007c0c */ /* 0x002fda000bf06270 */
[----:B------:R-:W-:Y:S05]  /*59f0*/  @!P0 BRA `(.L_x_77) ;  /* 0xfffffff400e08947 */ /* 0x000fea000383ffff */
[----:B------:R-:W-:Y:S05]  /*5a00*/  EXIT ;  /* 0x000000000000794d */ /* 0x000fea0003800000 */
.L_x_114:
[----:B------:R-:W-:-:S00]  /*5a10*/  BRA `(.L_x_114) ;  /* 0xfffffffc00fc7947 */ /* 0x000fc0000383ffff */
[----:B------:R-:W-:-:S00]  /*5a20*/  NOP ;  /* 0x0000000000007918 */ /* 0x000fc00000000000 */
        /* <DEDUP_REMOVED lines=13> */
.L_x_208:


//--------------------- .text.linearreg_intercept_batch_f32 --------------------------
	.section	.text.linearreg_intercept_batch_f32,"ax",@progbits
	.align	128
        .global         linearreg_intercept_batch_f32
        .type           linearreg_intercept_batch_f32,@function
        .size           linearreg_intercept_batch_f32,(.L_x_209 - linearreg_intercept_batch_f32)
        .other          linearreg_intercept_batch_f32,@"STO_CUDA_ENTRY STV_DEFAULT"
linearreg_intercept_batch_f32:
.text.linearreg_intercept_batch_f32:
        /* <DEDUP_REMOVED lines=10> */
[----:B------:R-:W0:Y:S01]  /*00a0*/  LDCU UR7, c[0x0][0x3a8] ;  /* 0x00007500ff0777ac */ /* 0x000e220008000800 */
[----:B------:R-:W1:Y:S01]  /*00b0*/  LDCU UR4, c[0x0][0x3b0] ;  /* 0x00007600ff0477ac */ /* 0x000e620008000800 */
[----:B------:R-:W2:Y:S01]  /*00c0*/  LDCU.64 UR16, c[0x0][0x358] ;  /* 0x00006b00ff1077ac */ /* 0x000ea20008000a00 */
[----:B0-----:R-:W-:Y:S02]  /*00d0*/  UISETP.GT.AND UP1, UPT, UR7, URZ, UPT ;  /* 0x000000ff0700728c */ /* 0x001fe4000bf24270 */
[----:B-1----:R-:W-:Y:S02]  /*00e0*/  UISETP.GT.AND UP0, UPT, UR7, UR4, UPT ;  /* 0x000000040700728c */ /* 0x002fe4000bf04270 */
[----:B------:R-:W-:Y:S02]  /*00f0*/  UIADD3 UR10, UPT, UPT, UR7, -UR4, URZ ;  /* 0x80000004070a7290 */ /* 0x000fe4000fffe0ff */
[----:B------:R-:W-:Y:S02]  /*0100*/  UIADD3 UR11, UPT, UPT, UR4, -0x1, URZ ;  /* 0xffffffff040b7890 */ /* 0x000fe4000fffe0ff */
[----:B------:R-:W-:Y:S01]  /*0110*/  UISETP.LT.OR UP0, UPT, UR4, URZ, !UP0 ;  /* 0x000000ff0400728c */ /* 0x000fe2000c701670 */
[----:B--2---:R-:W-:Y:S10]  /*0120*/  BRA.U UP1, `(.L_x_115) ;  /* 0x00000015018c7547 */ /* 0x004ff4000b800000 */
.L_x_135:
[----:B0-----:R-:W0:Y:S08]  /*0130*/  LDC.64 R2, c[0x0][0x388] ;  /* 0x0000e200ff027b82 */ /* 0x001e300000000a00 */
[----:B-1----:R-:W1:Y:S01]  /*0140*/  LDC.64 R24, c[0x0][0x3a8] ;  /* 0x0000ea00ff187b82 */ /* 0x002e620000000a00 */
[----:B0-----:R-:W-:-:S06]  /*0150*/  IMAD.WIDE R2, R0, 0x4, R2 ;  /* 0x0000000400027825 */ /* 0x001fcc00078e0202 */
[----:B--2---:R-:W2:Y:S01]  /*0160*/  LDG.E.CONSTANT R3, desc[UR16][R2.64] ;  /* 0x0000001002037981 */ /* 0x004ea2000c1e9900 */
[----:B------:R-:W-:Y:S01]  /*0170*/  IMAD.MOV.U32 R5, RZ, RZ, R0 ;  /* 0x000000ffff057224 */ /* 0x000fe200078e0000 */
[----:B------:R-:W-:Y:S01]  /*0180*/  BSSY.RECONVERGENT B0, `(.L_x_116) ;  /* 0x000015b000007945 */ /* 0x000fe20003800200 */
[----:B------:R-:W-:-:S05]  /*0190*/  VIADD R0, R0, UR5 ;  /* 0x0000000500007c36 */ /* 0x000fca0008000000 */
[----:B-1----:R-:W-:Y:S02]  /*01a0*/  ISETP.GE.AND P1, PT, R0, R25, PT ;  /* 0x000000190000720c */ /* 0x002fe40003f26270 */
[----:B--2---:R-:W-:-:S04]  /*01b0*/  ISETP.GT.AND P0, PT, R3, R24, PT ;  /* 0x000000180300720c */ /* 0x004fc80003f04270 */
[----:B------:R-:W-:-:S04]  /*01c0*/  ISETP.LT.OR P0, PT, R3, 0x1, P0 ;  /* 0x000000010300780c */ /* 0x000fc80000701670 */
[----:B------:R-:W-:-:S04]  /*01d0*/  PLOP3.LUT P0, PT, P0, PT, UP0, 0xea, 0xae ;  /* 0x0000000000ae781c */ /* 0x000fc8000070fd0a */
[----:B------:R-:W-:-:S13]  /*01e0*/  ISETP.GT.OR P0, PT, R3, UR10, P0 ;  /* 0x0000000a03007c0c */ /* 0x000fda0008704670 */
[----:B---34-:R-:W-:Y:S05]  /*01f0*/  @P0 BRA `(.L_x_117) ;  /* 0x00000014004c0947 */ /* 0x018fea0003800000 */
[----:B------:R-:W0:Y:S08]  /*0200*/  LDC.64 R8, c[0x0][0x3a0] ;  /* 0x0000e800ff087b82 */ /* 0x000e300000000a00 */
[----:B------:R-:W1:Y:S08]  /*0210*/  LDC.64 R20, c[0x0][0x390] ;  /* 0x0000e400ff147b82 */ /* 0x000e700000000a00 */
[----:B------:R-:W2:Y:S01]  /*0220*/  LDC.64 R18, c[0x0][0x398] ;  /* 0x0000e600ff127b82 */ /* 0x000ea20000000a00 */
[----:B0-----:R-:W-:-:S06]  /*0230*/  IMAD.WIDE R8, R5, 0x4, R8 ;  /* 0x0000000405087825 */ /* 0x001fcc00078e0208 */
[----:B------:R-:W3:Y:S01]  /*0240*/  LDG.E.CONSTANT R8, desc[UR16][R8.64] ;  /* 0x0000001008087981 */ /* 0x000ee2000c1e9900 */
[C---:B------:R-:W-:Y:S01]  /*0250*/  IADD3 R7, PT, PT, R3.reuse, UR11, RZ ;  /* 0x0000000b03077c10 */ /* 0x040fe2000fffe0ff */
[----:B------:R-:W-:Y:S01]  /*0260*/  BSSY.RECONVERGENT B1, `(.L_x_118) ;  /* 0x0000015000017945 */ /* 0x000fe20003800200 */
[----:B------:R-:W-:Y:S02]  /*0270*/  ISETP.NE.AND P0, PT, R3, 0x1, PT ;  /* 0x000000010300780c */ /* 0x000fe40003f05270 */
[----:B------:R-:W-:Y:S01]  /*0280*/  ISETP.GE.AND P2, PT, R7, 0x1, PT ;  /* 0x000000010700780c */ /* 0x000fe20003f46270 */
[----:B---3--:R0:W3:-:S12]  /*0290*/  F2F.F64.F32 R22, R8 ;  /* 0x0000000800167310 */ /* 0x0080d80000201800 */
[----:B-12---:R-:W-:Y:S05]  /*02a0*/  @!P2 BRA `(.L_x_119) ;  /* 0x000000000040a947 */ /* 0x006fea0003800000 */
[----:B------:R-:W1:Y:S01]  /*02b0*/  LDC.64 R10, c[0x0][0x3b8] ;  /* 0x0000ee00ff0a7b82 */ /* 0x000e620000000a00 */
[----:B------:R-:W-:Y:S02]  /*02c0*/  IMAD.MOV.U32 R2, RZ, RZ, RZ ;  /* 0x000000ffff027224 */ /* 0x000fe400078e00ff */
[----:B------:R-:W-:-:S07]  /*02d0*/  IMAD.MOV.U32 R13, RZ, RZ, 0x7fffffff ;  /* 0x7fffffffff0d7424 */ /* 0x000fce00078e00ff */
.L_x_120:
[----:B--2---:R-:W-:Y:S01]  /*02e0*/  IMAD R9, R5, R24, R2 ;  /* 0x0000001805097224 */ /* 0x004fe200078e0202 */
[----:B------:R-:W-:-:S03]  /*02f0*/  IADD3 R2, PT, PT, R2, 0x8, RZ ;  /* 0x0000000802027810 */ /* 0x000fc60007ffe0ff */
[----:B01----:R-:W-:Y:S01]  /*0300*/  IMAD.WIDE R8, R9, 0x4, R10 ;  /* 0x0000000409087825 */ /* 0x003fe200078e020a */
[----:B------:R-:W-:-:S04]  /*0310*/  ISETP.NE.AND P2, PT, R2, R7, PT ;  /* 0x000000070200720c */ /* 0x000fc80003f45270 */
[----:B------:R2:W-:Y:S04]  /*0320*/  STG.E desc[UR16][R8.64], R13 ;  /* 0x0000000d08007986 */ /* 0x0005e8000c101910 */
[----:B------:R2:W-:Y:S04]  /*0330*/  STG.E desc[UR16][R8.64+0x4], R13 ;  /* 0x0000040d08007986 */ /* 0x0005e8000c101910 */
[----:B------:R2:W-:Y:S04]  /*0340*/  STG.E desc[UR16][R8.64+0x8], R13 ;  /* 0x0000080d08007986 */ /* 0x0005e8000c101910 */
[----:B------:R2:W-:Y:S04]  /*0350*/  STG.E desc[UR16][R8.64+0xc], R13 ;  /* 0x00000c0d08007986 */ /* 0x0005e8000c101910 */
[----:B------:R2:W-:Y:S04]  /*0360*/  STG.E desc[UR16][R8.64+0x10], R13 ;  /* 0x0000100d08007986 */ /* 0x0005e8000c101910 */
[----:B------:R2:W-:Y:S04]  /*0370*/  STG.E desc[UR16][R8.64+0x14], R13 ;  /* 0x0000140d08007986 */ /* 0x0005e8000c101910 */
[----:B------:R2:W-:Y:S04]  /*0380*/  STG.E desc[UR16][R8.64+0x18], R13 ;  /* 0x0000180d08007986 */ /* 0x0005e8000c101910 */
[----:B------:R2:W-:Y:S01]  /*0390*/  STG.E desc[UR16][R8.64+0x1c], R13 ;  /* 0x00001c0d08007986 */ /* 0x0005e2000c101910 */
[----:B------:R-:W-:Y:S05]  /*03a0*/  @P2 BRA `(.L_x_120) ;  /* 0xfffffffc00cc2947 */ /* 0x000fea000383ffff */
.L_x_119:
[----:B------:R-:W-:Y:S05]  /*03b0*/  BSYNC.RECONVERGENT B1 ;  /* 0x0000000000017941 */ /* 0x000fea0003800200 */
.L_x_118:
[----:B------:R-:W-:-:S04]  /*03c0*/  IMAD.WIDE R20, R5, 0x4, R20 ;  /* 0x0000000405147825 */ /* 0x000fc800078e0214 */
[----:B------:R-:W-:Y:S01]  /*03d0*/  IMAD.WIDE R18, R5, 0x4, R18 ;  /* 0x0000000405127825 */ /* 0x000fe200078e0212 */
[----:B------:R-:W-:Y:S06]  /*03e0*/  @!P0 BRA `(.L_x_121) ;  /* 0x0000001000a08947 */ /* 0x000fec0003800000 */
[C---:B------:R-:W-:Y:S01]  /*03f0*/  VIADD R6, R3.reuse, 0xfffffffe ;  /* 0xfffffffe03067836 */ /* 0x040fe20000000000 */
[----:B------:R-:W-:Y:S01]  /*0400*/  BSSY.RECONVERGENT B1, `(.L_x_122) ;  /* 0x0000072000017945 */ /* 0x000fe20003800200 */
[----:B------:R-:W-:Y:S01]  /*0410*/  VIADD R2, R3, 0xffffffff ;  /* 0xffffffff03027836 */ /* 0x000fe20000000000 */
[----:B------:R-:W-:Y:S02]  /*0420*/  CS2R R16, SRZ ;  /* 0x0000000000107805 */ /* 0x000fe4000001ff00 */
[----:B------:R-:W-:Y:S02]  /*0430*/  CS2R R14, SRZ ;  /* 0x00000000000e7805 */ /* 0x000fe4000001ff00 */
[----:B------:R-:W-:Y:S01]  /*0440*/  ISETP.GE.U32.AND P2, PT, R6, 0xf, PT ;  /* 0x0000000f0600780c */ /* 0x000fe20003f46070 */
[----:B------:R-:W-:Y:S01]  /*0450*/  HFMA2 R6, -RZ, RZ, 0, 0 ;  /* 0x00000000ff067431 */ /* 0x000fe200000001ff */
[----:B------:R-:W-:-:S04]  /*0460*/  LOP3.LUT R4, R2, 0xf, RZ, 0xc0, !PT ;  /* 0x0000000f02047812 */ /* 0x000fc800078ec0ff */
[----:B------:R-:W-:-:S07]  /*0470*/  ISETP.NE.AND P0, PT, R4, RZ, PT ;  /* 0x000000ff0400720c */ /* 0x000fce0003f05270 */
[----:B------:R-:W-:Y:S06]  /*0480*/  @!P2 BRA `(.L_x_123) ;  /* 0x0000000400a4a947 */ /* 0x000fec0003800000 */
[----:B--2---:R-:W1:Y:S01]  /*0490*/  LDC.64 R12, c[0x0][0x380] ;  /* 0x0000e000ff0c7b82 */ /* 0x004e620000000a00 */
[----:B------:R-:W-:Y:S01]  /*04a0*/  LOP3.LUT R6, R2, 0xfffffff0, RZ, 0xc0, !PT ;  /* 0xfffffff002067812 */ /* 0x000fe200078ec0ff */
[----:B------:R-:W-:Y:S01]  /*04b0*/  IMAD.MOV.U32 R11, RZ, RZ, RZ ;  /* 0x000000ffff0b7224 */ /* 0x000fe200078e00ff */
[----:B------:R-:W-:-:S07]  /*04c0*/  CS2R R16, SRZ ;  /* 0x0000000000107805 */ /* 0x000fce000001ff00 */
.L_x_124:
[----:B------:R-:W2:Y:S02]  /*04d0*/  LDCU UR4, c[0x0][0x3b0] ;  /* 0x00007600ff0477ac */ /* 0x000ea40008000800 */
[----:B--2---:R-:W-:-:S04]  /*04e0*/  VIADD R37, R11, UR4 ;  /* 0x000000040b257c36 */ /* 0x004fc80008000000 */
[----:B-1----:R-:W-:-:S05]  /*04f0*/  IMAD.WIDE.U32 R36, R37, 0x4, R12 ;  /* 0x0000000425247825 */ /* 0x002fca00078e000c */
[----:B------:R-:W2:Y:S04]  /*0500*/  LDG.E.CONSTANT R56, desc[UR16][R36.64] ;  /* 0x0000001024387981 */ /* 0x000ea8000c1e9900 */
[----:B------:R-:W4:Y:S04]  /*0510*/  LDG.E.CONSTANT R58, desc[UR16][R36.64+0x4] ;  /* 0x00000410243a7981 */ /* 0x000f28000c1e9900 */
[----:B------:R-:W5:Y:S04]  /*0520*/  LDG.E.CONSTANT R69, desc[UR16][R36.64+0x8] ;  /* 0x0000081024457981 */ /* 0x000f68000c1e9900 */
[----:B------:R-:W3:Y:S04]  /*0530*/  LDG.E.CONSTANT R68, desc[UR16][R36.64+0xc] ;  /* 0x00000c1024447981 */ /* 0x000ee8000c1e9900 */
        /* <DEDUP_REMOVED lines=9> */
[----:B0-----:R-:W3:Y:S04]  /*05d0*/  LDG.E.CONSTANT R8, desc[UR16][R36.64+0x34] ;  /* 0x0000341024087981 */ /* 0x001ee8000c1e9900 */
[----:B------:R-:W3:Y:S04]  /*05e0*/  LDG.E.CONSTANT R10, desc[UR16][R36.64+0x38] ;  /* 0x00003810240a7981 */ /* 0x000ee8000c1e9900 */
[----:B------:R0:W3:Y:S01]  /*05f0*/  LDG.E.CONSTANT R9, desc[UR16][R36.64+0x3c] ;  /* 0x00003c1024097981 */ /* 0x0000e2000c1e9900 */
[C---:B------:R-:W-:Y:S01]  /*0600*/  IADD3 R26, PT, PT, R11.reuse, 0x1, RZ ;  /* 0x000000010b1a7810 */ /* 0x040fe20007ffe0ff */
[C---:B------:R-:W-:Y:S01]  /*0610*/  VIADD R28, R11.reuse, 0x2 ;  /* 0x000000020b1c7836 */ /* 0x040fe20000000000 */
[C---:B------:R-:W-:Y:S01]  /*0620*/  IADD3 R32, PT, PT, R11.reuse, 0x4, RZ ;  /* 0x000000040b207810 */ /* 0x040fe20007ffe0ff */
[C---:B------:R-:W-:Y:S01]  /*0630*/  VIADD R30, R11.reuse, 0x3 ;  /* 0x000000030b1e7836 */ /* 0x040fe20000000000 */
[C---:B------:R-:W-:Y:S01]  /*0640*/  IADD3 R38, PT, PT, R11.reuse, 0x7, RZ ;  /* 0x000000070b267810 */ /* 0x040fe20007ffe0ff */
[C---:B------:R-:W-:Y:S01]  /*0650*/  VIADD R34, R11.reuse, 0x5 ;  /* 0x000000050b227836 */ /* 0x040fe20000000000 */
[----:B------:R-:W-:Y:S01]  /*0660*/  I2F.F64.U32 R26, R26 ;  /* 0x0000001a001a7312 */ /* 0x000fe20000201800 */
[C---:B------:R-:W-:Y:S01]  /*0670*/  VIADD R40, R11.reuse, 0x8 ;  /* 0x000000080b287836 */ /* 0x040fe20000000000 */
[C---:B------:R-:W-:Y:S01]  /*0680*/  IADD3 R44, PT, PT, R11.reuse, 0xa, RZ ;  /* 0x0000000a0b2c7810 */ /* 0x040fe20007ffe0ff */
[C---:B0-----:R-:W-:Y:S01]  /*0690*/  VIADD R36, R11.reuse, 0x6 ;  /* 0x000000060b247836 */ /* 0x041fe20000000000 */
[C---:B------:R-:W-:Y:S01]  /*06a0*/  IADD3 R50, PT, PT, R11.reuse, 0xd, RZ ;  /* 0x0000000d0b327810 */ /* 0x040fe20007ffe0ff */
[----:B------:R-:W-:-:S02]  /*06b0*/  VIADD R42, R11, 0x9 ;  /* 0x000000090b2a7836 */ /* 0x000fc40000000000 */
[C---:B------:R-:W-:Y:S01]  /*06c0*/  VIADD R46, R11.reuse, 0xb ;  /* 0x0000000b0b2e7836 */ /* 0x040fe20000000000 */
[----:B------:R-:W-:Y:S01]  /*06d0*/  I2F.F64.U32 R28, R28 ;  /* 0x0000001c001c7312 */ /* 0x000fe20000201800 */
[C---:B------:R-:W-:Y:S02]  /*06e0*/  VIADD R48, R11.reuse, 0xc ;  /* 0x0000000c0b307836 */ /* 0x040fe40000000000 */
[C---:B------:R-:W-:Y:S02]  /*06f0*/  VIADD R52, R11.reuse, 0xe ;  /* 0x0000000e0b347836 */ /* 0x040fe40000000000 */
[C---:B------:R-:W-:Y:S01]  /*0700*/  VIADD R54, R11.reuse, 0xf ;  /* 0x0000000f0b367836 */ /* 0x040fe20000000000 */
[----:B------:R-:W-:Y:S02]  /*0710*/  IADD3 R11, PT, PT, R11, 0x10, RZ ;  /* 0x000000100b0b7810 */ /* 0x000fe40007ffe0ff */
[----:B------:R-:W-:Y:S02]  /*0720*/  I2F.F64.U32 R30, R30 ;  /* 0x0000001e001e7312 */ /* 0x000fe40000201800 */
[----:B------:R-:W-:-:S06]  /*0730*/  ISETP.NE.AND P2, PT, R11, R6, PT ;  /* 0x000000060b00720c */ /* 0x000fcc0003f45270 */
[----:B------:R-:W-:Y:S08]  /*0740*/  I2F.F64.U32 R32, R32 ;  /* 0x0000002000207312 */ /* 0x000ff00000201800 */
        /* <DEDUP_REMOVED lines=17> */
[----:B---3--:R-:W1:Y:S01]  /*0860*/  F2F.F64.F32 R28, R68 ;  /* 0x00000044001c7310 */ /* 0x008e620000201800 */
        /* <DEDUP_REMOVED lines=19> */
[----:B0-----:R-:W-:-:S06]  /*09a0*/  DFMA R42, R16, R42, R26 ;  /* 0x0000002a102a722b */ /* 0x001fcc000000001a */
[----:B------:R-:W-:Y:S01]  /*09b0*/  DADD R28, R28, R16 ;  /* 0x000000001c1c7229 */ /* 0x000fe20000000010 */
[----:B------:R-:W0:Y:S01]  /*09c0*/  F2F.F64.F32 R26, R61 ;  /* 0x0000003d001a7310 */ /* 0x000e220000201800 */
[----:B-1----:R-:W-:-:S06]  /*09d0*/  DFMA R42, R14, R44, R42 ;  /* 0x0000002c0e2a722b */ /* 0x002fcc000000002a */
[----:B------:R-:W-:Y:S01]  /*09e0*/  DADD R28, R28, R14 ;  /* 0x000000001c1c7229 */ /* 0x000fe2000000000e */
        /* <DEDUP_REMOVED lines=15> */
[----:B------:R-:W-:-:S06]  /*0ae0*/  DADD R14, R28, R14 ;  /* 0x000000001c0e7229 */ /* 0x000fcc000000000e */
[----:B-1----:R-:W-:Y:S02]  /*0af0*/  DFMA R16, R26, R16, R42 ;  /* 0x000000101a10722b */ /* 0x002fe4000000002a */
[----:B------:R-:W-:Y:S01]  /*0b00*/  DADD R14, R14, R26 ;  /* 0x000000000e0e7229 */ /* 0x000fe2000000001a */
[----:B------:R-:W-:Y:S10]  /*0b10*/  @P2 BRA `(.L_x_124) ;  /* 0xfffffff8006c2947 */ /* 0x000ff4000383ffff */
.L_x_123:
[----:B------:R-:W-:Y:S05]  /*0b20*/  BSYNC.RECONVERGENT B1 ;  /* 0x0000000000017941 */ /* 0x000fea0003800200 */
.L_x_122:
[----:B------:R-:W-:Y:S04]  /*0b30*/  BSSY.RECONVERGENT B1, `(.L_x_125) ;  /* 0x0000088000017945 */ /* 0x000fe80003800200 */
[----:B------:R-:W-:Y:S05]  /*0b40*/  @!P0 BRA `(.L_x_126) ;  /* 0x0000000800188947 */ /* 0x000fea0003800000 */
[----:B------:R-:W-:Y:S01]  /*0b50*/  ISETP.GE.U32.AND P2, PT, R4, 0x8, PT ;  /* 0x000000080400780c */ /* 0x000fe20003f46070 */
[----:B------:R-:W-:Y:S01]  /*0b60*/  BSSY.RECONVERGENT B2, `(.L_x_127) ;  /* 0x000003d000027945 */ /* 0x000fe20003800200 */
[----:B------:R-:W-:-:S04]  /*0b70*/  LOP3.LUT R31, R2, 0x7, RZ, 0xc0, !PT ;  /* 0x00000007021f7812 */ /* 0x000fc800078ec0ff */
[----:B------:R-:W-:-:S07]  /*0b80*/  ISETP.NE.AND P0, PT, R31, RZ, PT ;  /* 0x000000ff1f00720c */ /* 0x000fce0003f05270 */
[----:B------:R-:W-:Y:S06]  /*0b90*/  @!P2 BRA `(.L_x_128) ;  /* 0x0000000000e4a947 */ /* 0x000fec0003800000 */
[----:B0-2---:R-:W0:Y:S01]  /*0ba0*/  LDC.64 R8, c[0x0][0x380] ;  /* 0x0000e000ff087b82 */ /* 0x005e220000000a00 */
[----:B------:R-:W1:Y:S01]  /*0bb0*/  LDCU UR4, c[0x0][0x3b0] ;  /* 0x00007600ff0477ac */ /* 0x000e620008000800 */
[----:B------:R-:W2:Y:S01]  /*0bc0*/  LDCU.64 UR6, c[0x0][0x380] ;  /* 0x00007000ff0677ac */ /* 0x000ea20008000a00 */
[C---:B-1----:R-:W-:Y:S01]  /*0bd0*/  VIADD R11, R6.reuse, UR4 ;  /* 0x00000004060b7c36 */ /* 0x042fe20008000000 */
[----:B------:R-:W-:-:S03]  /*0be0*/  IADD3 R4, P2, PT, R6, UR4, RZ ;  /* 0x0000000406047c10 */ /* 0x000fc6000ff5e0ff */
[----:B0-----:R-:W-:-:S04]  /*0bf0*/  IMAD.WIDE.U32 R8, R11, 0x4, R8 ;  /* 0x000000040b087825 */ /* 0x001fc800078e0008 */
[----:B------:R-:W-:Y:S01]  /*0c00*/  IMAD.X R11, RZ, RZ, RZ, P2 ;  /* 0x000000ffff0b7224 */ /* 0x000fe200010e06ff */
[C---:B--2---:R-:W-:Y:S01]  /*0c10*/  LEA R10, P2, R4.reuse, UR6, 0x2 ;  /* 0x00000006040a7c11 */ /* 0x044fe2000f8410ff */
[----:B------:R0:W2:Y:S03]  /*0c20*/  LDG.E.CONSTANT R36, desc[UR16][R8.64] ;  /* 0x0000001008247981 */ /* 0x0000a6000c1e9900 */
[----:B------:R-:W-:-:S05]  /*0c30*/  LEA.HI.X R11, R4, UR7, R11, 0x2, P2 ;  /* 0x00000007040b7c11 */ /* 0x000fca00090f140b */
[----:B------:R-:W4:Y:S04]  /*0c40*/  LDG.E.CONSTANT R38, desc[UR16][R10.64+0x4] ;  /* 0x000004100a267981 */ /* 0x000f28000c1e9900 */
[----:B------:R-:W5:Y:S04]  /*0c50*/  LDG.E.CONSTANT R40, desc[UR16][R10.64+0x8] ;  /* 0x000008100a287981 */ /* 0x000f68000c1e9900 */
[----:B------:R-:W3:Y:S04]  /*0c60*/  LDG.E.CONSTANT R41, desc[UR16][R10.64+0xc] ;  /* 0x00000c100a297981 */ /* 0x000ee8000c1e9900 */
[----:B------:R-:W3:Y:S04]  /*0c70*/  LDG.E.CONSTANT R42, desc[UR16][R10.64+0x10] ;  /* 0x000010100a2a7981 */ /* 0x000ee8000c1e9900 */
[----:B------:R-:W3:Y:S04]  /*0c80*/  LDG.E.CONSTANT R30, desc[UR16][R10.64+0x14] ;  /* 0x000014100a1e7981 */ /* 0x000ee8000c1e9900 */
[----:B------:R-:W3:Y:S04]  /*0c90*/  LDG.E.CONSTANT R25, desc[UR16][R10.64+0x18] ;  /* 0x000018100a197981 */ /* 0x000ee8000c1e9900 */
[----:B------:R1:W3:Y:S01]  /*0ca0*/  LDG.E.CONSTANT R4, desc[UR16][R10.64+0x1c] ;  /* 0x00001c100a047981 */ /* 0x0002e2000c1e9900 */
[C---:B------:R-:W-:Y:S01]  /*0cb0*/  IADD3 R34, PT, PT, R6.reuse, 0x1, RZ ;  /* 0x0000000106227810 */ /* 0x040fe20007ffe0ff */
[C---:B------:R-:W-:Y:S01]  /*0cc0*/  VIADD R32, R6.reuse, 0x2 ;  /* 0x0000000206207836 */ /* 0x040fe20000000000 */
[C---:B------:R-:W-:Y:S01]  /*0cd0*/  IADD3 R26, PT, PT, R6.reuse, 0x4, RZ ;  /* 0x00000004061a7810 */ /* 0x040fe20007ffe0ff */
[----:B------:R-:W-:-:S02]  /*0ce0*/  VIADD R28, R6, 0x3 ;  /* 0x00000003061c7836 */ /* 0x000fc40000000000 */
[C---:B0-----:R-:W-:Y:S01]  /*0cf0*/  VIADD R8, R6.reuse, 0x5 ;  /* 0x0000000506087836 */ /* 0x041fe20000000000 */
[----:B------:R-:W-:Y:S01]  /*0d00*/  I2F.F64.U32 R34, R34 ;  /* 0x0000002200227312 */ /* 0x000fe20000201800 */
[C---:B------:R-:W-:Y:S01]  /*0d10*/  VIADD R12, R6.reuse, 0x6 ;  /* 0x00000006060c7836 */ /* 0x040fe20000000000 */
[C---:B-1----:R-:W-:Y:S01]  /*0d20*/  IADD3 R10, PT, PT, R6.reuse, 0x7, RZ ;  /* 0x00000007060a7810 */ /* 0x042fe20007ffe0ff */
[----:B------:R-:W-:-:S05]  /*0d30*/  VIADD R6, R6, 0x8 ;  /* 0x0000000806067836 */ /* 0x000fca0000000000 */
        /* <DEDUP_REMOVED lines=30> */
[----:B------:R-:W-:-:S11]  /*0f20*/  DADD R14, R14, R12 ;  /* 0x000000000e0e7229 */ /* 0x000fd6000000000c */
.L_x_128:
[----:B------:R-:W-:Y:S05]  /*0f30*/  BSYNC.RECONVERGENT B2 ;  /* 0x0000000000027941 */ /* 0x000fea0003800200 */
.L_x_127:
        /* <DEDUP_REMOVED lines=11> */
[----:B0-----:R-:W-:Y:S01]  /*0ff0*/  IMAD.WIDE.U32 R8, R11, 0x4, R8 ;  /* 0x000000040b087825 */ /* 0x001fe200078e0008 */
[----:B------:R-:W-:Y:S02]  /*1000*/  IADD3.X R11, PT, PT, RZ, RZ, RZ, P2, !PT ;  /* 0x000000ffff0b7210 */ /* 0x000fe400017fe4ff */
[C---:B--2---:R-:W-:Y:S02]  /*1010*/  LEA R12, P2, R10.reuse, UR6, 0x2 ;  /* 0x000000060a0c7c11 */ /* 0x044fe4000f8410ff */
[----:B------:R-:W2:Y:S02]  /*1020*/  LDG.E.CONSTANT R4, desc[UR16][R8.64] ;  /* 0x0000001008047981 */ /* 0x000ea4000c1e9900 */
[----:B------:R-:W-:-:S05]  /*1030*/  LEA.HI.X R13, R10, UR7, R11, 0x2, P2 ;  /* 0x000000070a0d7c11 */ /* 0x000fca00090f140b */
[----:B------:R-:W4:Y:S04]  /*1040*/  LDG.E.CONSTANT R26, desc[UR16][R12.64+0x4] ;  /* 0x000004100c1a7981 */ /* 0x000f28000c1e9900 */
[----:B------:R-:W5:Y:S04]  /*1050*/  LDG.E.CONSTANT R34, desc[UR16][R12.64+0x8] ;  /* 0x000008100c227981 */ /* 0x000f68000c1e9900 */
[----:B------:R5:W3:Y:S01]  /*1060*/  LDG.E.CONSTANT R35, desc[UR16][R12.64+0xc] ;  /* 0x00000c100c237981 */ /* 0x000ae2000c1e9900 */
[C---:B------:R-:W-:Y:S01]  /*1070*/  VIADD R25, R6.reuse, 0x1 ;  /* 0x0000000106197836 */ /* 0x040fe20000000000 */
[C---:B------:R-:W-:Y:S01]  /*1080*/  IADD3 R30, PT, PT, R6.reuse, 0x3, RZ ;  /* 0x00000003061e7810 */ /* 0x040fe20007ffe0ff */
[----:B------:R-:W-:-:S02]  /*1090*/  VIADD R28, R6, 0x2 ;  /* 0x00000002061c7836 */ /* 0x000fc40000000000 */
[----:B------:R-:W-:Y:S01]  /*10a0*/  I2F.F64.U32 R10, R25 ;  /* 0x00000019000a7312 */ /* 0x000fe20000201800 */
[----:B------:R-:W-:-:S07]  /*10b0*/  VIADD R6, R6, 0x4 ;  /* 0x0000000406067836 */ /* 0x000fce0000000000 */
        /* <DEDUP_REMOVED lines=12> */
[----:B------:R-:W-:Y:S02]  /*1180*/  DADD R8, R8, R12 ;  /* 0x0000000008087229 */ /* 0x000fe4000000000c */
[----:B-1----:R-:W-:-:S06]  /*1190*/  DFMA R16, R14, R32, R10 ;  /* 0x000000200e10722b */ /* 0x002fcc000000000a */
[----:B------:R-:W-:-:S11]  /*11a0*/  DADD R14, R8, R14 ;  /* 0x00000000080e7229 */ /* 0x000fd6000000000e */
.L_x_130:
[----:B------:R-:W-:Y:S05]  /*11b0*/  BSYNC.RECONVERGENT B2 ;  /* 0x0000000000027941 */ /* 0x000fea0003800200 */
.L_x_129:
[----:B------:R-:W-:Y:S05]  /*11c0*/  @!P0 BRA `(.L_x_126) ;  /* 0x0000000000788947 */ /* 0x000fea0003800000 */
[----:B------:R-:W1:Y:S08]  /*11d0*/  LDC R25, c[0x0][0x3b0] ;  /* 0x0000ec00ff197b82 */ /* 0x000e700000000800 */
[----:B0-2---:R-:W0:Y:S01]  /*11e0*/  LDC.64 R8, c[0x0][0x380] ;  /* 0x0000e000ff087b82 */ /* 0x005e220000000a00 */
[----:B-1----:R-:W-:-:S04]  /*11f0*/  IMAD.IADD R11, R6, 0x1, R25 ;  /* 0x00000001060b7824 */ /* 0x002fc800078e0219 */
[----:B0-----:R-:W-:-:S06]  /*1200*/  IMAD.WIDE.U32 R8, R11, 0x4, R8 ;  /* 0x000000040b087825 */ /* 0x001fcc00078e0008 */
[----:B------:R-:W2:Y:S01]  /*1210*/  LDG.E.CONSTANT R8, desc[UR16][R8.64] ;  /* 0x0000001008087981 */ /* 0x000ea2000c1e9900 */
[----:B------:R-:W-:Y:S02]  /*1220*/  IADD3 R12, PT, PT, R6, 0x1, RZ ;  /* 0x00000001060c7810 */ /* 0x000fe40007ffe0ff */
[----:B------:R-:W-:-:S04]  /*1230*/  ISETP.NE.AND P0, PT, R2, 0x1, PT ;  /* 0x000000010200780c */ /* 0x000fc80003f05270 */
[----:B------:R-:W-:Y:S08]  /*1240*/  I2F.F64.U32 R12, R12 ;  /* 0x0000000c000c7312 */ /* 0x000ff00000201800 */
[----:B--2---:R-:W0:Y:S02]  /*1250*/  F2F.F64.F32 R10, R8 ;  /* 0x00000008000a7310 */ /* 0x004e240000201800 */
[----:B0-----:R-:W-:-:S02]  /*1260*/  DFMA R16, R10, R12, R16 ;  /* 0x0000000c0a10722b */ /* 0x001fc40000000010 */
[----:B------:R-:W-:Y:S01]  /*1270*/  DADD R14, R14, R10 ;  /* 0x000000000e0e7229 */ /* 0x000fe2000000000a */
[----:B------:R-:W-:Y:S10]  /*1280*/  @!P0 BRA `(.L_x_126) ;  /* 0x0000000000488947 */ /* 0x000ff40003800000 */
[----:B------:R-:W0:Y:S01]  /*1290*/  LDCU.64 UR6, c[0x0][0x380] ;  /* 0x00007000ff0677ac */ /* 0x000e220008000a00 */
[----:B------:R-:W-:-:S05]  /*12a0*/  IADD3 R4, P0, PT, R6, R25, RZ ;  /* 0x0000001906047210 */ /* 0x000fca0007f1e0ff */
[----:B------:R-:W-:Y:S01]  /*12b0*/  IMAD.X R9, RZ, RZ, RZ, P0 ;  /* 0x000000ffff097224 */ /* 0x000fe200000e06ff */
[----:B0-----:R-:W-:-:S04]  /*12c0*/  LEA R28, P0, R4, UR6, 0x2 ;  /* 0x00000006041c7c11 */ /* 0x001fc8000f8010ff */
[----:B------:R-:W-:Y:S02]  /*12d0*/  LEA.HI.X R29, R4, UR7, R9, 0x2, P0 ;  /* 0x00000007041d7c11 */ /* 0x000fe400080f1409 */
[----:B------:R-:W-:-:S03]  /*12e0*/  ISETP.NE.AND P0, PT, R2, 0x2, PT ;  /* 0x000000020200780c */ /* 0x000fc60003f05270 */
[----:B------:R-:W2:Y:S10]  /*12f0*/  LDG.E.CONSTANT R8, desc[UR16][R28.64+0x4] ;  /* 0x000004101c087981 */ /* 0x000eb4000c1e9900 */
[----:B------:R-:W4:Y:S01]  /*1300*/  @P0 LDG.E.CONSTANT R12, desc[UR16][R28.64+0x8] ;  /* 0x000008101c0c0981 */ /* 0x000f22000c1e9900 */
[C---:B------:R-:W-:Y:S01]  /*1310*/  VIADD R10, R6.reuse, 0x2 ;  /* 0x00000002060a7836 */ /* 0x040fe20000000000 */
[----:B------:R-:W-:-:S05]  /*1320*/  @P0 IADD3 R26, PT, PT, R6, 0x3, RZ ;  /* 0x00000003061a0810 */ /* 0x000fca0007ffe0ff */
[----:B------:R-:W-:Y:S08]  /*1330*/  I2F.F64.U32 R10, R10 ;  /* 0x0000000a000a7312 */ /* 0x000ff00000201800 */
[----:B------:R-:W-:Y:S08]  /*1340*/  @P0 I2F.F64.U32 R26, R26 ;  /* 0x0000001a001a0312 */ /* 0x000ff00000201800 */
[----:B--2---:R-:W0:Y:S08]  /*1350*/  F2F.F64.F32 R8, R8 ;  /* 0x0000000800087310 */ /* 0x004e300000201800 */
[----:B----4-:R-:W1:Y:S01]  /*1360*/  @P0 F2F.F64.F32 R12, R12 ;  /* 0x0000000c000c0310 */ /* 0x010e620000201800 */
[----:B0-----:R-:W-:-:S02]  /*1370*/  DFMA R16, R8, R10, R16 ;  /* 0x0000000a0810722b */ /* 0x001fc40000000010 */
[----:B------:R-:W-:-:S06]  /*1380*/  DADD R14, R14, R8 ;  /* 0x000000000e0e7229 */ /* 0x000fcc0000000008 */
[----:B-1----:R-:W-:Y:S02]  /*1390*/  @P0 DFMA R16, R12, R26, R16 ;  /* 0x0000001a0c10022b */ /* 0x002fe40000000010 */
[----:B------:R-:W-:-:S11]  /*13a0*/  @P0 DADD R14, R14, R12 ;  /* 0x000000000e0e0229 */ /* 0x000fd6000000000c */
.L_x_126:
[----:B------:R-:W-:Y:S05]  /*13b0*/  BSYNC.RECONVERGENT B1 ;  /* 0x0000000000017941 */ /* 0x000fea0003800200 */
.L_x_125:
[----:B------:R-:W-:Y:S01]  /*13c0*/  ISETP.GE.AND P0, PT, R7, R24, PT ;  /* 0x000000180700720c */ /* 0x000fe20003f06270 */
[----:B------:R-:W-:-:S12]  /*13d0*/  BSSY.RECONVERGENT B1, `(.L_x_131) ;  /* 0x0000028000017945 */ /* 0x000fd80003800200 */
[----:B------:R-:W-:Y:S05]  /*13e0*/  @P0 BRA `(.L_x_132) ;  /* 0x0000000000980947 */ /* 0x000fea0003800000 */
[----:B0-2---:R-:W0:Y:S01]  /*13f0*/  LDC.64 R8, c[0x0][0x380] ;  /* 0x0000e000ff087b82 */ /* 0x005e220000000a00 */
[----:B------:R-:W2:Y:S04]  /*1400*/  LDG.E.CONSTANT R20, desc[UR16][R20.64] ;  /* 0x0000001014147981 */ /* 0x000ea8000c1e9900 */
[----:B------:R-:W4:Y:S03]  /*1410*/  LDG.E.CONSTANT R18, desc[UR16][R18.64] ;  /* 0x0000001012127981 */ /* 0x000f26000c1e9900 */
[----:B------:R-:W1:Y:S08]  /*1420*/  LDC.64 R34, c[0x0][0x380] ;  /* 0x0000e000ff227b82 */ /* 0x000e700000000a00 */
[----:B------:R-:W1:Y:S01]  /*1430*/  LDC.64 R32, c[0x0][0x3b8] ;  /* 0x0000ee00ff207b82 */ /* 0x000e620000000a00 */
[----:B0-----:R-:W-:-:S06]  /*1440*/  IMAD.WIDE.U32 R8, R7, 0x4, R8 ;  /* 0x0000000407087825 */ /* 0x001fcc00078e0008 */
[----:B------:R-:W5:Y:S01]  /*1450*/  LDG.E.CONSTANT R8, desc[UR16][R8.64] ;  /* 0x0000001008087981 */ /* 0x000f62000c1e9900 */
[----:B------:R-:W-:Y:S08]  /*1460*/  I2F.F64.U32 R24, R3 ;  /* 0x0000000300187312 */ /* 0x000ff00000201800 */
[----:B--2---:R-:W3:Y:S08]  /*1470*/  F2F.F64.F32 R26, R20 ;  /* 0x00000014001a7310 */ /* 0x004ef00000201800 */
[----:B----4-:R0:W2:Y:S01]  /*1480*/  F2F.F64.F32 R30, R18 ;  /* 0x00000012001e7310 */ /* 0x0100a20000201800 */
[----:B---3--:R-:W-:-:S07]  /*1490*/  DFMA R28, R22, -R26, 1 ;  /* 0x3ff00000161c742b */ /* 0x008fce000000081a */
[----:B-12--5:R0:W3:Y:S04]  /*14a0*/  F2F.F64.F32 R10, R8 ;  /* 0x00000008000a7310 */ /* 0x0260e80000201800 */
.L_x_133:
[----:B------:R-:W1:Y:S01]  /*14b0*/  LDCU UR4, c[0x0][0x3a8] ;  /* 0x00007500ff0477ac */ /* 0x000e620008000800 */
[C---:B------:R-:W-:Y:S02]  /*14c0*/  VIADD R2, R7.reuse, 0x1 ;  /* 0x0000000107027836 */ /* 0x040fe40000000000 */
[----:B------:R-:W-:-:S04]  /*14d0*/  IMAD.IADD R13, R7, 0x1, -R3 ;  /* 0x00000001070d7824 */ /* 0x000fc800078e0a03 */
[----:B------:R-:W-:-:S05]  /*14e0*/  IMAD.WIDE R12, R13, 0x4, R34 ;  /* 0x000000040d0c7825 */ /* 0x000fca00078e0222 */
[----:B----4-:R2:W4:Y:S01]  /*14f0*/  LDG.E.CONSTANT R6, desc[UR16][R12.64+0x4] ;  /* 0x000004100c067981 */ /* 0x010522000c1e9900 */
[----:B-1----:R-:W-:-:S13]  /*1500*/  ISETP.GE.AND P0, PT, R2, UR4, PT ;  /* 0x0000000402007c0c */ /* 0x002fda000bf06270 */
[----:B0-----:R-:W-:-:S06]  /*1510*/  @!P0 IMAD.WIDE.U32 R18, R3, 0x4, R12 ;  /* 0x0000000403128825 */ /* 0x001fcc00078e000c */
[----:B------:R-:W5:Y:S01]  /*1520*/  @!P0 LDG.E.CONSTANT R18, desc[UR16][R18.64+0x4] ;  /* 0x0000041012128981 */ /* 0x000f62000c1e9900 */
[----:B---3--:R-:W-:Y:S02]  /*1530*/  DADD R14, R10, R14 ;  /* 0x000000000a0e7229 */ /* 0x008fe4000000000e */
[----:B------:R-:W-:-:S06]  /*1540*/  DFMA R16, R24, R10, R16 ;  /* 0x0000000a1810722b */ /* 0x000fcc0000000010 */
[----:B------:R-:W-:-:S08]  /*1550*/  DMUL R8, R26, -R14 ;  /* 0x8000000e1a087228 */ /* 0x000fd00000000000 */
[----:B------:R-:W-:-:S08]  /*1560*/  DFMA R8, R24, R16, R8 ;  /* 0x000000101808722b */ /* 0x000fd00000000008 */
[----:B------:R-:W-:-:S08]  /*1570*/  DMUL R8, R30, R8 ;  /* 0x000000081e087228 */ /* 0x000fd00000000000 */
[----:B------:R-:W-:-:S08]  /*1580*/  DMUL R8, R28, R8 ;  /* 0x000000081c087228 */ /* 0x000fd00000000000 */
[----:B------:R-:W-:Y:S01]  /*1590*/  DFMA R8, R22, R14, R8 ;  /* 0x0000000e1608722b */ /* 0x000fe20000000008 */
[----:B--2---:R-:W-:-:S09]  /*15a0*/  IMAD R13, R5, UR4, R7 ;  /* 0x00000004050d7c24 */ /* 0x004fd2000f8e0207 */
[----:B------:R-:W0:Y:S01]  /*15b0*/  F2F.F32.F64 R9, R8 ;  /* 0x0000000800097310 */ /* 0x000e220000301000 */
[----:B------:R-:W-:-:S05]  /*15c0*/  IMAD.WIDE R12, R13, 0x4, R32 ;  /* 0x000000040d0c7825 */ /* 0x000fca00078e0220 */
[----:B0-----:R1:W-:Y:S01]  /*15d0*/  STG.E desc[UR16][R12.64], R9 ;  /* 0x000000090c007986 */ /* 0x0013e2000c101910 */
[C---:B------:R-:W-:Y:S01]  /*15e0*/  DADD R16, -R14.reuse, R16 ;  /* 0x000000000e107229 */ /* 0x040fe20000000110 */
[----:B----4-:R-:W0:Y:S08]  /*15f0*/  F2F.F64.F32 R6, R6 ;  /* 0x0000000600067310 */ /* 0x010e300000201800 */
[----:B-----5:R1:W4:Y:S01]  /*1600*/  @!P0 F2F.F64.F32 R10, R18 ;  /* 0x00000012000a8310 */ /* 0x0203220000201800 */
[----:B------:R-:W-:Y:S01]  /*1610*/  ISETP.NE.AND P0, PT, R2, UR4, PT ;  /* 0x0000000402007c0c */ /* 0x000fe2000bf05270 */
[----:B0-----:R-:W-:Y:S01]  /*1620*/  DADD R14, R14, -R6 ;  /* 0x000000000e0e7229 */ /* 0x001fe20000000806 */
[----:B------:R-:W-:-:S11]  /*1630*/  MOV R7, R2 ;  /* 0x0000000200077202 */ /* 0x000fd60000000f00 */
[----:B-1----:R-:W-:Y:S05]  /*1640*/  @P0 BRA `(.L_x_133) ;  /* 0xfffffffc00980947 */ /* 0x002fea000383ffff */
.L_x_132:
[----:B------:R-:W-:Y:S05]  /*1650*/  BSYNC.RECONVERGENT B1 ;  /* 0x0000000000017941 */ /* 0x000fea0003800200 */
.L_x_131:
[----:B------:R-:W-:Y:S05]  /*1660*/  BRA `(.L_x_117) ;  /* 0x0000000000307947 */ /* 0x000fea0003800000 */
.L_x_121:
[----:B0-2---:R-:W1:Y:S01]  /*1670*/  LDC.64 R8, c[0x0][0x380] ;  /* 0x0000e000ff087b82 */ /* 0x005e620000000a00 */
[----:B------:R-:W-:-:S07]  /*1680*/  ISETP.GE.AND P0, PT, R7, R24, PT ;  /* 0x000000180700720c */ /* 0x000fce0003f06270 */
[----:B------:R-:W0:Y:S06]  /*1690*/  LDC.64 R10, c[0x0][0x3b8] ;  /* 0x0000ee00ff0a7b82 */ /* 0x000e2c0000000a00 */
[----:B------:R-:W-:Y:S05]  /*16a0*/  @P0 BRA `(.L_x_117) ;  /* 0x0000000000200947 */ /* 0x000fea0003800000 */
.L_x_134:
[----:B01----:R-:W-:-:S06]  /*16b0*/  IMAD.WIDE R2, R7, 0x4, R8 ;  /* 0x0000000407027825 */ /* 0x003fcc00078e0208 */
[----:B------:R-:W2:Y:S01]  /*16c0*/  LDG.E.CONSTANT R3, desc[UR16][R2.64] ;  /* 0x0000001002037981 */ /* 0x000ea2000c1e9900 */
[----:B------:R-:W-:Y:S02]  /*16d0*/  IMAD R13, R5, R24, R7 ;  /* 0x00000018050d7224 */ /* 0x000fe400078e0207 */
[----:B------:R-:W-:Y:S02]  /*16e0*/  VIADD R7, R7, 0x1 ;  /* 0x0000000107077836 */ /* 0x000fe40000000000 */
[----:B0-----:R-:W-:-:S03]  /*16f0*/  IMAD.WIDE R12, R13, 0x4, R10 ;  /* 0x000000040d0c7825 */ /* 0x001fc600078e020a */
[----:B------:R-:W-:Y:S02]  /*1700*/  ISETP.NE.AND P0, PT, R7, R24, PT ;  /* 0x000000180700720c */ /* 0x000fe40003f05270 */
[----:B--2---:R0:W-:Y:S11]  /*1710*/  STG.E desc[UR16][R12.64], R3 ;  /* 0x000000030c007986 */ /* 0x0041f6000c101910 */
[----:B------:R-:W-:Y:S05]  /*1720*/  @P0 BRA `(.L_x_134) ;  /* 0xfffffffc00e00947 */ /* 0x000fea000383ffff */
.L_x_117:
[----:B------:R-:W-:Y:S05]  /*1730*/  BSYNC.RECONVERGENT B0 ;  /* 0x0000000000007941 */ /* 0x000fea0003800200 */
.L_x_116:
[----:B------:R-:W-:Y:S05]  /*1740*/  @!P1 BRA `(.L_x_135) ;  /* 0xffffffe800789947 */ /* 0x000fea000383ffff */
[----:B------:R-:W-:Y:S05]  /*1750*/  EXIT ;  /* 0x000000000000794d */ /* 0x000fea0003800000 */
.L_x_115:
[----:B------:R-:W0:Y:S01]  /*1760*/  LDCU.64 UR8, c[0x0][0x3b8] ;  /* 0x00007700ff0877ac */ /* 0x000e220008000a00 */
[----:B------:R-:W-:Y:S01]  /*1770*/  BSSY.RECONVERGENT B1, `(.L_x_136) ;  /* 0x0000208000017945 */ /* 0x000fe20003800200 */
[----:B------:R-:W-:Y:S02]  /*1780*/  ULOP3.LUT UR12, UR7, 0x7, URZ, 0xc0, !UPT ;  /* 0x00000007070c7892 */ /* 0x000fe4000f8ec0ff */
[----:B------:R-:W-:Y:S02]  /*1790*/  ULOP3.LUT UR14, UR7, 0x3, URZ, 0xc0, !UPT ;  /* 0x00000003070e7892 */ /* 0x000fe4000f8ec0ff */
[----:B------:R-:W-:Y:S02]  /*17a0*/  ULOP3.LUT UR6, UR7, 0x7ffffff8, URZ, 0xc0, !UPT ;  /* 0x7ffffff807067892 */ /* 0x000fe4000f8ec0ff */
[----:B------:R-:W-:Y:S02]  /*17b0*/  ULOP3.LUT UR7, UR7, 0x1, URZ, 0xc0, !UPT ;  /* 0x0000000107077892 */ /* 0x000fe4000f8ec0ff */
[----:B------:R-:W-:-:S02]  /*17c0*/  UIADD3 UR13, UPT, UPT, UR12, -0x1, URZ ;  /* 0xffffffff0c0d7890 */ /* 0x000fc4000fffe0ff */
[----:B------:R-:W-:Y:S02]  /*17d0*/  UIADD3 UR15, UPT, UPT, UR14, -0x1, URZ ;  /* 0xffffffff0e0f7890 */ /* 0x000fe4000fffe0ff */
[----:B0-----:R-:W-:-:S04]  /*17e0*/  UIADD3 UR8, UP1, UPT, UR8, 0x10, URZ ;  /* 0x0000001008087890 */ /* 0x001fc8000ff3e0ff */
[----:B------:R-:W-:-:S12]  /*17f0*/  UIADD3.X UR9, UPT, UPT, URZ, UR9, URZ, UP1, !UPT ;  /* 0x00000009ff097290 */ /* 0x000fd80008ffe4ff */
.L_x_171:
[----:B012---:R-:W0:Y:S08]  /*1800*/  LDC.64 R4, c[0x0][0x388] ;  /* 0x0000e200ff047b82 */ /* 0x007e300000000a00 */
[----:B------:R-:W1:Y:S01]  /*1810*/  LDC.64 R24, c[0x0][0x3a8] ;  /* 0x0000ea00ff187b82 */ /* 0x000e620000000a00 */
[----:B0-----:R-:W-:-:S05]  /*1820*/  IMAD.WIDE R4, R0, 0x4, R4 ;  /* 0x0000000400047825 */ /* 0x001fca00078e0204 */
[----:B---3--:R-:W2:Y:S01]  /*1830*/  LDG.E.CONSTANT R3, desc[UR16][R4.64] ;  /* 0x0000001004037981 */ /* 0x008ea2000c1e9900 */
[----:B----4-:R-:W-:Y:S01]  /*1840*/  IMAD.MOV.U32 R9, RZ, RZ, R0 ;  /* 0x000000ffff097224 */ /* 0x010fe200078e0000 */
[----:B------:R-:W-:Y:S01]  /*1850*/  BSSY.RECONVERGENT B0, `(.L_x_137) ;  /* 0x00001f8000007945 */ /* 0x000fe20003800200 */
[C---:B-1----:R-:W-:Y:S01]  /*1860*/  IMAD R2, R0.reuse, R24, RZ ;  /* 0x0000001800027224 */ /* 0x042fe200078e02ff */
[----:B------:R-:W-:-:S04]  /*1870*/  IADD3 R0, PT, PT, R0, UR5, RZ ;  /* 0x0000000500007c10 */ /* 0x000fc8000fffe0ff */
[----:B------:R-:W-:Y:S02]  /*1880*/  ISETP.GE.AND P1, PT, R0, R25, PT ;  /* 0x000000190000720c */ /* 0x000fe40003f26270 */
[----:B--2---:R-:W-:-:S04]  /*1890*/  ISETP.GT.AND P0, PT, R3, R24, PT ;  /* 0x000000180300720c */ /* 0x004fc80003f04270 */
[----:B------:R-:W-:-:S04]  /*18a0*/  ISETP.LT.OR P0, PT, R3, 0x1, P0 ;  /* 0x000000010300780c */ /* 0x000fc80000701670 */
[----:B------:R-:W-:-:S13]  /*18b0*/  PLOP3.LUT P0, PT, P0, PT, UP0, 0xea, 0xae ;  /* 0x0000000000ae781c */ /* 0x000fda000070fd0a */
[----:B------:R-:W-:Y:S05]  /*18c0*/  @P0 BRA `(.L_x_138) ;  /* 0x0000001800f80947 */ /* 0x000fea0003800000 */
[----:B------:R-:W-:-:S13]  /*18d0*/  ISETP.LE.AND P0, PT, R3, UR10, PT ;  /* 0x0000000a03007c0c */ /* 0x000fda000bf03270 */
[----:B------:R-:W-:Y:S05]  /*18e0*/  @!P0 BRA `(.L_x_139) ;  /* 0x0000001800208947 */ /* 0x000fea0003800000 */
[----:B------:R-:W0:Y:S08]  /*18f0*/  LDC.64 R6, c[0x0][0x3a0] ;  /* 0x0000e800ff067b82 */ /* 0x000e300000000a00 */
[----:B------:R-:W1:Y:S08]  /*1900*/  LDC.64 R20, c[0x0][0x390] ;  /* 0x0000e400ff147b82 */ /* 0x000e700000000a00 */
[----:B------:R-:W2:Y:S01]  /*1910*/  LDC.64 R18, c[0x0][0x398] ;  /* 0x0000e600ff127b82 */ /* 0x000ea20000000a00 */
[----:B0-----:R-:W-:-:S06]  /*1920*/  IMAD.WIDE R6, R9, 0x4, R6 ;  /* 0x0000000409067825 */ /* 0x001fcc00078e0206 */
[----:B------:R-:W3:Y:S01]  /*1930*/  LDG.E.CONSTANT R6, desc[UR16][R6.64] ;  /* 0x0000001006067981 */ /* 0x000ee2000c1e9900 */
[----:B------:R-:W-:Y:S01]  /*1940*/  VIADD R5, R3, UR11 ;  /* 0x0000000b03057c36 */ /* 0x000fe20008000000 */
[----:B------:R-:W-:Y:S01]  /*1950*/  BSSY.RECONVERGENT B2, `(.L_x_140) ;  /* 0x0000040000027945 */ /* 0x000fe20003800200 */
[----:B-1----:R-:W-:-:S03]  /*1960*/  IMAD.WIDE R20, R9, 0x4, R20 ;  /* 0x0000000409147825 */ /* 0x002fc600078e0214 */
[----:B------:R-:W-:Y:S01]  /*1970*/  ISETP.GT.AND P0, PT, R5, RZ, PT ;  /* 0x000000ff0500720c */ /* 0x000fe20003f04270 */
[----:B--2---:R-:W-:Y:S01]  /*1980*/  IMAD.WIDE R18, R9, 0x4, R18 ;  /* 0x0000000409127825 */ /* 0x004fe200078e0212 */
[----:B---3--:R0:W1:Y:S11]  /*1990*/  F2F.F64.F32 R22, R6 ;  /* 0x0000000600167310 */ /* 0x0080760000201800 */
[----:B------:R-:W-:Y:S05]  /*19a0*/  @!P0 BRA `(.L_x_141) ;  /* 0x0000000000e88947 */ /* 0x000fea0003800000 */
[C---:B------:R-:W-:Y:S01]  /*19b0*/  ISETP.GE.U32.AND P2, PT, R5.reuse, 0x8, PT ;  /* 0x000000080500780c */ /* 0x040fe20003f46070 */
[----:B------:R-:W-:Y:S01]  /*19c0*/  BSSY.RECONVERGENT B3, `(.L_x_142) ;  /* 0x0000018000037945 */ /* 0x000fe20003800200 */
[----:B------:R-:W-:Y:S01]  /*19d0*/  LOP3.LUT R10, R5, 0x7, RZ, 0xc0, !PT ;  /* 0x00000007050a7812 */ /* 0x000fe200078ec0ff */
[----:B------:R-:W-:-:S03]  /*19e0*/  IMAD.MOV.U32 R13, RZ, RZ, RZ ;  /* 0x000000ffff0d7224 */ /* 0x000fc600078e00ff */
[----:B------:R-:W-:-:S07]  /*19f0*/  ISETP.NE.AND P0, PT, R10, RZ, PT ;  /* 0x000000ff0a00720c */ /* 0x000fce0003f05270 */
[----:B------:R-:W-:Y:S06]  /*1a00*/  @!P2 BRA `(.L_x_143) ;  /* 0x00000000004ca947 */ /* 0x000fec0003800000 */
[----:B------:R-:W-:Y:S01]  /*1a10*/  LOP3.LUT R13, R5, 0x7ffffff8, RZ, 0xc0, !PT ;  /* 0x7ffffff8050d7812 */ /* 0x000fe200078ec0ff */
[----:B------:R-:W-:Y:S01]  /*1a20*/  IMAD.U32 R9, RZ, RZ, UR9 ;  /* 0x00000009ff097e24 */ /* 0x000fe2000f8e00ff */
[----:B------:R-:W-:Y:S01]  /*1a30*/  MOV R8, UR8 ;  /* 0x0000000800087c02 */ /* 0x000fe20008000f00 */
[----:B------:R-:W-:Y:S01]  /*1a40*/  IMAD.MOV.U32 R11, RZ, RZ, R2 ;  /* 0x000000ffff0b7224 */ /* 0x000fe200078e0002 */
[----:B------:R-:W-:Y:S01]  /*1a50*/  MOV R15, 0x7fffffff ;  /* 0x7fffffff000f7802 */ /* 0x000fe20000000f00 */
[----:B------:R-:W-:-:S07]  /*1a60*/  IMAD.MOV R4, RZ, RZ, -R13 ;  /* 0x000000ffff047224 */ /* 0x000fce00078e0a0d */
.L_x_144:
[C---:B0-2---:R-:W-:Y:S01]  /*1a70*/  IMAD.WIDE R6, R11.reuse, 0x4, R8 ;  /* 0x000000040b067825 */ /* 0x045fe200078e0208 */
[----:B------:R-:W-:-:S03]  /*1a80*/  IADD3 R11, PT, PT, R11, 0x8, RZ ;  /* 0x000000080b0b7810 */ /* 0x000fc60007ffe0ff */
[----:B------:R-:W-:Y:S01]  /*1a90*/  VIADD R4, R4, 0x8 ;  /* 0x0000000804047836 */ /* 0x000fe20000000000 */
[----:B------:R2:W-:Y:S04]  /*1aa0*/  STG.E desc[UR16][R6.64+-0x10], R15 ;  /* 0xfffff00f06007986 */ /* 0x0005e8000c101910 */
[----:B------:R2:W-:Y:S01]  /*1ab0*/  STG.E desc[UR16][R6.64+-0xc], R15 ;  /* 0xfffff40f06007986 */ /* 0x0005e2000c101910 */
[----:B------:R-:W-:-:S03]  /*1ac0*/  ISETP.NE.AND P2, PT, R4, RZ, PT ;  /* 0x000000ff0400720c */ /* 0x000fc60003f45270 */
[----:B------:R2:W-:Y:S04]  /*1ad0*/  STG.E desc[UR16][R6.64+-0x8], R15 ;  /* 0xfffff80f06007986 */ /* 0x0005e8000c101910 */
[----:B------:R2:W-:Y:S04]  /*1ae0*/  STG.E desc[UR16][R6.64+-0x4], R15 ;  /* 0xfffffc0f06007986 */ /* 0x0005e8000c101910 */
[----:B------:R2:W-:Y:S04]  /*1af0*/  STG.E desc[UR16][R6.64], R15 ;  /* 0x0000000f06007986 */ /* 0x0005e8000c101910 */
[----:B------:R2:W-:Y:S04]  /*1b00*/  STG.E desc[UR16][R6.64+0x4], R15 ;  /* 0x0000040f06007986 */ /* 0x0005e8000c101910 */
[----:B------:R2:W-:Y:S04]  /*1b10*/  STG.E desc[UR16][R6.64+0x8], R15 ;  /* 0x0000080f06007986 */ /* 0x0005e8000c101910 */
[----:B------:R2:W-:Y:S01]  /*1b20*/  STG.E desc[UR16][R6.64+0xc], R15 ;  /* 0x00000c0f06007986 */ /* 0x0005e2000c101910 */
[----:B------:R-:W-:Y:S05]  /*1b30*/  @P2 BRA `(.L_x_144) ;  /* 0xfffffffc00cc2947 */ /* 0x000fea000383ffff */
.L_x_143:
[----:B------:R-:W-:Y:S05]  /*1b40*/  BSYNC.RECONVERGENT B3 ;  /* 0x0000000000037941 */ /* 0x000fea0003800200 */
.L_x_142:
[----:B------:R-:W-:Y:S05]  /*1b50*/  @!P0 BRA `(.L_x_141) ;  /* 0x00000000007c8947 */ /* 0x000fea0003800000 */
[----:B------:R-:W-:Y:S01]  /*1b60*/  ISETP.GE.U32.AND P0, PT, R10, 0x4, PT ;  /* 0x000000040a00780c */ /* 0x000fe20003f06070 */
[----:B------:R-:W-:Y:S01]  /*1b70*/  BSSY.RECONVERGENT B3, `(.L_x_145) ;  /* 0x000000d000037945 */ /* 0x000fe20003800200 */
[----:B------:R-:W-:-:S04]  /*1b80*/  LOP3.LUT R8, R5, 0x3, RZ, 0xc0, !PT ;  /* 0x0000000305087812 */ /* 0x000fc800078ec0ff */
[----:B------:R-:W-:-:S07]  /*1b90*/  ISETP.NE.AND P2, PT, R8, RZ, PT ;  /* 0x000000ff0800720c */ /* 0x000fce0003f45270 */
[----:B------:R-:W-:Y:S06]  /*1ba0*/  @!P0 BRA `(.L_x_146) ;  /* 0x0000000000248947 */ /* 0x000fec0003800000 */
[----:B0-2---:R-:W0:Y:S01]  /*1bb0*/  LDC.64 R6, c[0x0][0x3b8] ;  /* 0x0000ee00ff067b82 */ /* 0x005e220000000a00 */
[----:B------:R-:W-:Y:S01]  /*1bc0*/  IMAD.IADD R9, R2, 0x1, R13 ;  /* 0x0000000102097824 */ /* 0x000fe200078e020d */
[----:B------:R-:W-:Y:S01]  /*1bd0*/  IADD3 R13, PT, PT, R13, 0x4, RZ ;  /* 0x000000040d0d7810 */ /* 0x000fe20007ffe0ff */
[----:B------:R-:W-:Y:S02]  /*1be0*/  IMAD.MOV.U32 R11, RZ, RZ, 0x7fffffff ;  /* 0x7fffffffff0b7424 */ /* 0x000fe400078e00ff */
[----:B0-----:R-:W-:-:S05]  /*1bf0*/  IMAD.WIDE R6, R9, 0x4, R6 ;  /* 0x0000000409067825 */ /* 0x001fca00078e0206 */
[----:B------:R3:W-:Y:S04]  /*1c00*/  STG.E desc[UR16][R6.64], R11 ;  /* 0x0000000b06007986 */ /* 0x0007e8000c101910 */
[----:B------:R3:W-:Y:S04]  /*1c10*/  STG.E desc[UR16][R6.64+0x4], R11 ;  /* 0x0000040b06007986 */ /* 0x0007e8000c101910 */
[----:B------:R3:W-:Y:S04]  /*1c20*/  STG.E desc[UR16][R6.64+0x8], R11 ;  /* 0x0000080b06007986 */ /* 0x0007e8000c101910 */
[----:B------:R3:W-:Y:S02]  /*1c30*/  STG.E desc[UR16][R6.64+0xc], R11 ;  /* 0x00000c0b06007986 */ /* 0x0007e4000c101910 */
.L_x_146:
[----:B------:R-:W-:Y:S05]  /*1c40*/  BSYNC.RECONVERGENT B3 ;  /* 0x0000000000037941 */ /* 0x000fea0003800200 */
.L_x_145:
[----:B------:R-:W-:Y:S05]  /*1c50*/  @!P2 BRA `(.L_x_141) ;  /* 0x00000000003ca947 */ /* 0x000fea0003800000 */
[----:B------:R-:W-:Y:S02]  /*1c60*/  LOP3.LUT R4, R5, 0x1, RZ, 0xc0, !PT ;  /* 0x0000000105047812 */ /* 0x000fe400078ec0ff */
[----:B------:R-:W-:Y:S02]  /*1c70*/  ISETP.NE.AND P0, PT, R8, 0x1, PT ;  /* 0x000000010800780c */ /* 0x000fe40003f05270 */
[----:B------:R-:W-:-:S11]  /*1c80*/  ISETP.NE.U32.AND P2, PT, R4, 0x1, PT ;  /* 0x000000010400780c */ /* 0x000fd60003f45070 */
[----:B0-23--:R-:W0:Y:S01]  /*1c90*/  @P0 LDC.64 R6, c[0x0][0x3b8] ;  /* 0x0000ee00ff060b82 */ /* 0x00de220000000a00 */
[----:B------:R-:W-:Y:S02]  /*1ca0*/  @P0 IMAD.IADD R9, R2, 0x1, R13 ;  /* 0x0000000102090824 */ /* 0x000fe400078e020d */
[----:B------:R-:W-:Y:S02]  /*1cb0*/  @P0 VIADD R13, R13, 0x2 ;  /* 0x000000020d0d0836 */ /* 0x000fe40000000000 */
[----:B------:R-:W-:-:S03]  /*1cc0*/  @P0 IMAD.MOV.U32 R15, RZ, RZ, 0x7fffffff ;  /* 0x7fffffffff0f0424 */ /* 0x000fc600078e00ff */
[----:B------:R-:W2:Y:S01]  /*1cd0*/  @!P2 LDC.64 R10, c[0x0][0x3b8] ;  /* 0x0000ee00ff0aab82 */ /* 0x000ea20000000a00 */
[----:B------:R-:W-:Y:S01]  /*1ce0*/  @!P2 IADD3 R13, PT, PT, R2, R13, RZ ;  /* 0x0000000d020da210 */ /* 0x000fe20007ffe0ff */
[----:B0-----:R-:W-:-:S05]  /*1cf0*/  @P0 IMAD.WIDE R8, R9, 0x4, R6 ;  /* 0x0000000409080825 */ /* 0x001fca00078e0206 */
[----:B------:R4:W-:Y:S01]  /*1d00*/  @P0 STG.E desc[UR16][R8.64], R15 ;  /* 0x0000000f08000986 */ /* 0x0009e2000c101910 */
[----:B--2---:R-:W-:-:S03]  /*1d10*/  @!P2 IMAD.WIDE R6, R13, 0x4, R10 ;  /* 0x000000040d06a825 */ /* 0x004fc600078e020a */
[----:B------:R4:W-:Y:S01]  /*1d20*/  @P0 STG.E desc[UR16][R8.64+0x4], R15 ;  /* 0x0000040f08000986 */ /* 0x0009e2000c101910 */
[----:B------:R-:W-:-:S05]  /*1d30*/  @!P2 IMAD.MOV.U32 R11, RZ, RZ, 0x7fffffff ;  /* 0x7fffffffff0ba424 */ /* 0x000fca00078e00ff */
[----:B------:R4:W-:Y:S02]  /*1d40*/  @!P2 STG.E desc[UR16][R6.64], R11 ;  /* 0x0000000b0600a986 */ /* 0x0009e4000c101910 */
.L_x_141:
[----:B------:R-:W-:Y:S05]  /*1d50*/  BSYNC.RECONVERGENT B2 ;  /* 0x0000000000027941 */ /* 0x000fea0003800200 */
.L_x_140:
[----:B------:R-:W-:Y:S01]  /*1d60*/  ISETP.NE.AND P0, PT, R3, 0x1, PT ;  /* 0x000000010300780c */ /* 0x000fe20003f05270 */
[----:B------:R-:W-:-:S12]  /*1d70*/  BSSY.RECONVERGENT B2, `(.L_x_147) ;  /* 0x000013e000027945 */ /* 0x000fd80003800200 */
[----:B------:R-:W-:Y:S05]  /*1d80*/  @!P0 BRA `(.L_x_148) ;  /* 0x00000010009c8947 */ /* 0x000fea0003800000 */
[C---:B--234-:R-:W-:Y:S01]  /*1d90*/  VIADD R7, R3.reuse, 0xfffffffe ;  /* 0xfffffffe03077836 */ /* 0x05cfe20000000000 */
[----:B------:R-:W-:Y:S01]  /*1da0*/  IADD3 R4, PT, PT, R3, -0x1, RZ ;  /* 0xffffffff03047810 */ /* 0x000fe20007ffe0ff */
[----:B------:R-:W-:Y:S01]  /*1db0*/  BSSY.RECONVERGENT B3, `(.L_x_149) ;  /* 0x0000071000037945 */ /* 0x000fe20003800200 */
[----:B------:R-:W-:Y:S02]  /*1dc0*/  CS2R R16, SRZ ;  /* 0x0000000000107805 */ /* 0x000fe4000001ff00 */
[----:B------:R-:W-:Y:S02]  /*1dd0*/  CS2R R14, SRZ ;  /* 0x00000000000e7805 */ /* 0x000fe4000001ff00 */
[----:B------:R-:W-:Y:S01]  /*1de0*/  ISETP.GE.U32.AND P2, PT, R7, 0xf, PT ;  /* 0x0000000f0700780c */ /* 0x000fe20003f46070 */
[----:B------:R-:W-:Y:S01]  /*1df0*/  IMAD.MOV.U32 R7, RZ, RZ, RZ ;  /* 0x000000ffff077224 */ /* 0x000fe200078e00ff */
[----:B0-----:R-:W-:-:S04]  /*1e00*/  LOP3.LUT R6, R4, 0xf, RZ, 0xc0, !PT ;  /* 0x0000000f04067812 */ /* 0x001fc800078ec0ff */
[----:B------:R-:W-:-:S07]  /*1e10*/  ISETP.NE.AND P0, PT, R6, RZ, PT ;  /* 0x000000ff0600720c */ /* 0x000fce0003f05270 */
[----:B------:R-:W-:Y:S06]  /*1e20*/  @!P2 BRA `(.L_x_150) ;  /* 0x0000000400a4a947 */ /* 0x000fec0003800000 */
[----:B------:R-:W0:Y:S01]  /*1e30*/  LDC.64 R12, c[0x0][0x380] ;  /* 0x0000e000ff0c7b82 */ /* 0x000e220000000a00 */
[----:B------:R-:W-:Y:S01]  /*1e40*/  HFMA2 R60, -RZ, RZ, 0, 0 ;  /* 0x00000000ff3c7431 */ /* 0x000fe200000001ff */
[----:B------:R-:W-:Y:S02]  /*1e50*/  LOP3.LUT R7, R4, 0xfffffff0, RZ, 0xc0, !PT ;  /* 0xfffffff004077812 */ /* 0x000fe400078ec0ff */
[----:B------:R-:W-:-:S07]  /*1e60*/  CS2R R16, SRZ ;  /* 0x0000000000107805 */ /* 0x000fce000001ff00 */
.L_x_151:
[----:B------:R-:W2:Y:S02]  /*1e70*/  LDCU UR4, c[0x0][0x3b0] ;  /* 0x00007600ff0477ac */ /* 0x000ea40008000800 */
[----:B--2---:R-:W-:-:S04]  /*1e80*/  VIADD R37, R60, UR4 ;  /* 0x000000043c257c36 */ /* 0x004fc80008000000 */
[----:B0-----:R-:W-:-:S05]  /*1e90*/  IMAD.WIDE.U32 R36, R37, 0x4, R12 ;  /* 0x0000000425247825 */ /* 0x001fca00078e000c */
[----:B------:R-:W2:Y:S04]  /*1ea0*/  LDG.E.CONSTANT R56, desc[UR16][R36.64] ;  /* 0x0000001024387981 */ /* 0x000ea8000c1e9900 */
[----:B------:R-:W3:Y:S04]  /*1eb0*/  LDG.E.CONSTANT R58, desc[UR16][R36.64+0x4] ;  /* 0x00000410243a7981 */ /* 0x000ee8000c1e9900 */
[----:B------:R-:W4:Y:S04]  /*1ec0*/  LDG.E.CONSTANT R69, desc[UR16][R36.64+0x8] ;  /* 0x0000081024457981 */ /* 0x000f28000c1e9900 */
[----:B------:R-:W5:Y:S04]  /*1ed0*/  LDG.E.CONSTANT R68, desc[UR16][R36.64+0xc] ;  /* 0x00000c1024447981 */ /* 0x000f68000c1e9900 */
        /* <DEDUP_REMOVED lines=11> */
[----:B------:R0:W5:Y:S01]  /*1f90*/  LDG.E.CONSTANT R9, desc[UR16][R36.64+0x3c] ;  /* 0x00003c1024097981 */ /* 0x000162000c1e9900 */
[C---:B------:R-:W-:Y:S01]  /*1fa0*/  VIADD R26, R60.reuse, 0x1 ;  /* 0x000000013c1a7836 */ /* 0x040fe20000000000 */
[C---:B------:R-:W-:Y:S01]  /*1fb0*/  IADD3 R28, PT, PT, R60.reuse, 0x2, RZ ;  /* 0x000000023c1c7810 */ /* 0x040fe20007ffe0ff */
[C---:B------:R-:W-:Y:S01]  /*1fc0*/  VIADD R30, R60.reuse, 0x3 ;  /* 0x000000033c1e7836 */ /* 0x040fe20000000000 */
[C---:B------:R-:W-:Y:S01]  /*1fd0*/  IADD3 R34, PT, PT, R60.reuse, 0x5, RZ ;  /* 0x000000053c227810 */ /* 0x040fe20007ffe0ff */
[C---:B------:R-:W-:Y:S01]  /*1fe0*/  VIADD R32, R60.reuse, 0x4 ;  /* 0x000000043c207836 */ /* 0x040fe20000000000 */
[C---:B------:R-:W-:Y:S01]  /*1ff0*/  IADD3 R40, PT, PT, R60.reuse, 0x8, RZ ;  /* 0x000000083c287810 */ /* 0x040fe20007ffe0ff */
        /* <DEDUP_REMOVED lines=10> */
[C---:B------:R-:W-:Y:S02]  /*20a0*/  VIADD R54, R60.reuse, 0xf ;  /* 0x0000000f3c367836 */ /* 0x040fe40000000000 */
[----:B------:R-:W-:Y:S01]  /*20b0*/  VIADD R60, R60, 0x10 ;  /* 0x000000103c3c7836 */ /* 0x000fe20000000000 */
[----:B------:R-:W-:Y:S04]  /*20c0*/  I2F.F64.U32 R30, R30 ;  /* 0x0000001e001e7312 */ /* 0x000fe80000201800 */
[----:B------:R-:W-:-:S04]  /*20d0*/  ISETP.NE.AND P2, PT, R60, R7, PT ;  /* 0x000000073c00720c */ /* 0x000fc80003f45270 */
        /* <DEDUP_REMOVED lines=13> */
[----:B---3--:R-:W2:Y:S01]  /*21b0*/  F2F.F64.F32 R58, R58 ;  /* 0x0000003a003a7310 */ /* 0x008ea20000201800 */
[----:B0-----:R-:W-:-:S07]  /*21c0*/  DFMA R26, R56, R26, R16 ;  /* 0x0000001a381a722b */ /* 0x001fce0000000010 */
[----:B----4-:R-:W0:Y:S01]  /*21d0*/  F2F.F64.F32 R16, R69 ;  /* 0x0000004500107310 */ /* 0x010e220000201800 */
[----:B------:R-:W-:Y:S02]  /*21e0*/  DADD R14, R56, R14 ;  /* 0x00000000380e7229 */ /* 0x000fe4000000000e */
[----:B--2---:R-:W-:-:S05]  /*21f0*/  DFMA R26, R58, R28, R26 ;  /* 0x0000001c3a1a722b */ /* 0x004fca000000001a */
[----:B-----5:R-:W2:Y:S01]  /*2200*/  F2F.F64.F32 R28, R68 ;  /* 0x00000044001c7310 */ /* 0x020ea20000201800 */
[----:B------:R-:W-:Y:S02]  /*2210*/  DADD R14, R14, R58 ;  /* 0x000000000e0e7229 */ /* 0x000fe4000000003a */
[----:B0-----:R-:W-:-:S05]  /*2220*/  DFMA R26, R16, R30, R26 ;  /* 0x0000001e101a722b */ /* 0x001fca000000001a */
[----:B------:R-:W0:Y:S01]  /*2230*/  F2F.F64.F32 R30, R67 ;  /* 0x00000043001e7310 */ /* 0x000e220000201800 */
[----:B------:R-:W-:Y:S02]  /*2240*/  DADD R14, R14, R16 ;  /* 0x000000000e0e7229 */ /* 0x000fe40000000010 */
[----:B--2---:R-:W-:-:S05]  /*2250*/  DFMA R26, R28, R32, R26 ;  /* 0x000000201c1a722b */ /* 0x004fca000000001a */
[----:B------:R-:W2:Y:S01]  /*2260*/  F2F.F64.F32 R16, R66 ;  /* 0x0000004200107310 */ /* 0x000ea20000201800 */
        /* <DEDUP_REMOVED lines=13> */
[----:B0-----:R-:W-:-:S06]  /*2340*/  DFMA R42, R16, R42, R26 ;  /* 0x0000002a102a722b */ /* 0x001fcc000000001a */
[----:B------:R-:W-:Y:S01]  /*2350*/  DADD R28, R28, R16 ;  /* 0x000000001c1c7229 */ /* 0x000fe20000000010 */
[----:B------:R-:W0:Y:S01]  /*2360*/  F2F.F64.F32 R26, R61 ;  /* 0x0000003d001a7310 */ /* 0x000e220000201800 */
[----:B--2---:R-:W-:-:S06]  /*2370*/  DFMA R42, R14, R44, R42 ;  /* 0x0000002c0e2a722b */ /* 0x004fcc000000002a */
[----:B------:R-:W-:Y:S01]  /*2380*/  DADD R28, R28, R14 ;  /* 0x000000001c1c7229 */ /* 0x000fe2000000000e */
[----:B------:R-:W2:Y:S01]  /*2390*/  F2F.F64.F32 R16, R25 ;  /* 0x0000001900107310 */ /* 0x000ea20000201800 */
[----:B0-----:R-:W-:-:S07]  /*23a0*/  DFMA R42, R26, R46, R42 ;  /* 0x0000002e1a2a722b */ /* 0x001fce000000002a */
[----:B------:R-:W0:Y:S01]  /*23b0*/  F2F.F64.F32 R14, R11 ;  /* 0x0000000b000e7310 */ /* 0x000e220000201800 */
[----:B------:R-:W-:Y:S02]  /*23c0*/  DADD R28, R28, R26 ;  /* 0x000000001c1c7229 */ /* 0x000fe4000000001a */
[----:B--2---:R-:W-:-:S05]  /*23d0*/  DFMA R42, R16, R48, R42 ;  /* 0x00000030102a722b */ /* 0x004fca000000002a */
[----:B------:R-:W2:Y:S01]  /*23e0*/  F2F.F64.F32 R26, R8 ;  /* 0x00000008001a7310 */ /* 0x000ea20000201800 */
[----:B------:R-:W-:Y:S02]  /*23f0*/  DADD R28, R28, R16 ;  /* 0x000000001c1c7229 */ /* 0x000fe40000000010 */
[----:B0-----:R-:W-:-:S05]  /*2400*/  DFMA R42, R14, R50, R42 ;  /* 0x000000320e2a722b */ /* 0x001fca000000002a */
[----:B------:R-:W-:Y:S01]  /*2410*/  I2F.F64.U32 R16, R60 ;  /* 0x0000003c00107312 */ /* 0x000fe20000201800 */
[----:B------:R-:W-:Y:S02]  /*2420*/  DADD R28, R28, R14 ;  /* 0x000000001c1c7229 */ /* 0x000fe4000000000e */
[----:B--2---:R-:W-:-:S05]  /*2430*/  DFMA R42, R26, R52, R42 ;  /* 0x000000341a2a722b */ /* 0x004fca000000002a */
[----:B------:R-:W0:Y:S01]  /*2440*/  F2F.F64.F32 R14, R10 ;  /* 0x0000000a000e7310 */ /* 0x000e220000201800 */
[----:B------:R-:W-:-:S07]  /*2450*/  DADD R28, R28, R26 ;  /* 0x000000001c1c7229 */ /* 0x000fce000000001a */
[----:B------:R-:W2:Y:S01]  /*2460*/  F2F.F64.F32 R26, R9 ;  /* 0x00000009001a7310 */ /* 0x000ea20000201800 */
[----:B0-----:R-:W-:Y:S02]  /*2470*/  DFMA R42, R14, R54, R42 ;  /* 0x000000360e2a722b */ /* 0x001fe4000000002a */
[----:B------:R-:W-:-:S06]  /*2480*/  DADD R14, R28, R14 ;  /* 0x000000001c0e7229 */ /* 0x000fcc000000000e */
[----:B--2---:R-:W-:Y:S02]  /*2490*/  DFMA R16, R26, R16, R42 ;  /* 0x000000101a10722b */ /* 0x004fe4000000002a */
[----:B------:R-:W-:Y:S01]  /*24a0*/  DADD R14, R14, R26 ;  /* 0x000000000e0e7229 */ /* 0x000fe2000000001a */
[----:B------:R-:W-:Y:S10]  /*24b0*/  @P2 BRA `(.L_x_151) ;  /* 0xfffffff8006c2947 */ /* 0x000ff4000383ffff */
.L_x_150:
[----:B------:R-:W-:Y:S05]  /*24c0*/  BSYNC.RECONVERGENT B3 ;  /* 0x0000000000037941 */ /* 0x000fea0003800200 */
.L_x_149:
[----:B------:R-:W-:Y:S04]  /*24d0*/  BSSY.RECONVERGENT B3, `(.L_x_152) ;  /* 0x0000088000037945 */ /* 0x000fe80003800200 */
[----:B------:R-:W-:Y:S05]  /*24e0*/  @!P0 BRA `(.L_x_153) ;  /* 0x0000000800188947 */ /* 0x000fea0003800000 */
[----:B------:R-:W-:Y:S01]  /*24f0*/  ISETP.GE.U32.AND P2, PT, R6, 0x8, PT ;  /* 0x000000080600780c */ /* 0x000fe20003f46070 */
[----:B------:R-:W-:Y:S01]  /*2500*/  BSSY.RECONVERGENT B4, `(.L_x_154) ;  /* 0x000003d000047945 */ /* 0x000fe20003800200 */
[----:B------:R-:W-:-:S04]  /*2510*/  LOP3.LUT R31, R4, 0x7, RZ, 0xc0, !PT ;  /* 0x00000007041f7812 */ /* 0x000fc800078ec0ff */
[----:B------:R-:W-:-:S07]  /*2520*/  ISETP.NE.AND P0, PT, R31, RZ, PT ;  /* 0x000000ff1f00720c */ /* 0x000fce0003f05270 */
[----:B------:R-:W-:Y:S06]  /*2530*/  @!P2 BRA `(.L_x_155) ;  /* 0x0000000000e4a947 */ /* 0x000fec0003800000 */
[----:B------:R-:W0:Y:S01]  /*2540*/  LDC.64 R8, c[0x0][0x380] ;  /* 0x0000e000ff087b82 */ /* 0x000e220000000a00 */
[----:B------:R-:W2:Y:S01]  /*2550*/  LDCU UR4, c[0x0][0x3b0] ;  /* 0x00007600ff0477ac */ /* 0x000ea20008000800 */
[----:B------:R-:W3:Y:S01]  /*2560*/  LDCU.64 UR18, c[0x0][0x380] ;  /* 0x00007000ff1277ac */ /* 0x000ee20008000a00 */
[C---:B--2---:R-:W-:Y:S02]  /*2570*/  IADD3 R11, PT, PT, R7.reuse, UR4, RZ ;  /* 0x00000004070b7c10 */ /* 0x044fe4000fffe0ff */
[----:B------:R-:W-:-:S03]  /*2580*/  IADD3 R6, P2, PT, R7, UR4, RZ ;  /* 0x0000000407067c10 */ /* 0x000fc6000ff5e0ff */
[----:B0-----:R-:W-:-:S04]  /*2590*/  IMAD.WIDE.U32 R8, R11, 0x4, R8 ;  /* 0x000000040b087825 */ /* 0x001fc800078e0008 */
[----:B------:R-:W-:Y:S01]  /*25a0*/  IMAD.X R11, RZ, RZ, RZ, P2 ;  /* 0x000000ffff0b7224 */ /* 0x000fe200010e06ff */
[C---:B---3--:R-:W-:Y:S01]  /*25b0*/  LEA R10, P2, R6.reuse, UR18, 0x2 ;  /* 0x00000012060a7c11 */ /* 0x048fe2000f8410ff */
[----:B------:R0:W2:Y:S03]  /*25c0*/  LDG.E.CONSTANT R36, desc[UR16][R8.64] ;  /* 0x0000001008247981 */ /* 0x0000a6000c1e9900 */
[----:B------:R-:W-:-:S05]  /*25d0*/  LEA.HI.X R11, R6, UR19, R11, 0x2, P2 ;  /* 0x00000013060b7c11 */ /* 0x000fca00090f140b */
[----:B------:R-:W3:Y:S04]  /*25e0*/  LDG.E.CONSTANT R38, desc[UR16][R10.64+0x4] ;  /* 0x000004100a267981 */ /* 0x000ee8000c1e9900 */
[----:B------:R-:W4:Y:S04]  /*25f0*/  LDG.E.CONSTANT R40, desc[UR16][R10.64+0x8] ;  /* 0x000008100a287981 */ /* 0x000f28000c1e9900 */
        /* <DEDUP_REMOVED lines=8> */
[C---:B0-----:R-:W-:Y:S01]  /*2680*/  IADD3 R8, PT, PT, R7.reuse, 0x5, RZ ;  /* 0x0000000507087810 */ /* 0x041fe20007ffe0ff */
[----:B------:R-:W-:-:S02]  /*2690*/  VIADD R26, R7, 0x4 ;  /* 0x00000004071a7836 */ /* 0x000fc40000000000 */
[----:B------:R-:W-:Y:S01]  /*26a0*/  I2F.F64.U32 R34, R34 ;  /* 0x0000002200227312 */ /* 0x000fe20000201800 */
[C---:B------:R-:W-:Y:S02]  /*26b0*/  VIADD R12, R7.reuse, 0x6 ;  /* 0x00000006070c7836 */ /* 0x040fe40000000000 */
[C---:B-1----:R-:W-:Y:S01]  /*26c0*/  VIADD R10, R7.reuse, 0x7 ;  /* 0x00000007070a7836 */ /* 0x042fe20000000000 */
[----:B------:R-:W-:-:S04]  /*26d0*/  IADD3 R7, PT, PT, R7, 0x8, RZ ;  /* 0x0000000807077810 */ /* 0x000fc80007ffe0ff */
[----:B------:R-:W-:Y:S08]  /*26e0*/  I2F.F64.U32 R32, R32 ;  /* 0x0000002000207312 */ /* 0x000ff00000201800 */
[----:B------:R-:W-:Y:S08]  /*26f0*/  I2F.F64.U32 R28, R28 ;  /* 0x0000001c001c7312 */ /* 0x000ff00000201800 */
[----:B------:R-:W-:Y:S08]  /*2700*/  I2F.F64.U32 R26, R26 ;  /* 0x0000001a001a7312 */ /* 0x000ff00000201800 */
[----:B------:R-:W-:Y:S08]  /*2710*/  I2F.F64.U32 R8, R8 ;  /* 0x0000000800087312 */ /* 0x000ff00000201800 */
[----:B------:R-:W-:Y:S08]  /*2720*/  I2F.F64.U32 R12, R12 ;  /* 0x0000000c000c7312 */ /* 0x000ff00000201800 */
[----:B------:R-:W-:Y:S08]  /*2730*/  I2F.F64.U32 R10, R10 ;  /* 0x0000000a000a7312 */ /* 0x000ff00000201800 */
[----:B--2---:R-:W0:Y:S08]  /*2740*/  F2F.F64.F32 R36, R36 ;  /* 0x0000002400247310 */ /* 0x004e300000201800 */
[----:B---3--:R-:W1:Y:S01]  /*2750*/  F2F.F64.F32 R38, R38 ;  /* 0x0000002600267310 */ /* 0x008e620000201800 */
[----:B0-----:R-:W-:-:S07]  /*2760*/  DFMA R34, R36, R34, R16 ;  /* 0x000000222422722b */ /* 0x001fce0000000010 */
[----:B----4-:R-:W0:Y:S01]  /*2770*/  F2F.F64.F32 R16, R40 ;  /* 0x0000002800107310 */ /* 0x010e220000201800 */
[----:B------:R-:W-:Y:S02]  /*2780*/  DADD R14, R14, R36 ;  /* 0x000000000e0e7229 */ /* 0x000fe40000000024 */
[----:B-1----:R-:W-:-:S05]  /*2790*/  DFMA R32, R38, R32, R34 ;  /* 0x000000202620722b */ /* 0x002fca0000000022 */
[----:B-----5:R-:W1:Y:S01]  /*27a0*/  F2F.F64.F32 R34, R41 ;  /* 0x0000002900227310 */ /* 0x020e620000201800 */
        /* <DEDUP_REMOVED lines=18> */
.L_x_155:
[----:B------:R-:W-:Y:S05]  /*28d0*/  BSYNC.RECONVERGENT B4 ;  /* 0x0000000000047941 */ /* 0x000fea0003800200 */
.L_x_154:
        /* <DEDUP_REMOVED lines=9> */
[C---:B--2---:R-:W-:Y:S01]  /*2970*/  VIADD R11, R7.reuse, UR4 ;  /* 0x00000004070b7c36 */ /* 0x044fe20008000000 */
[----:B------:R-:W-:-:S03]  /*2980*/  IADD3 R10, P2, PT, R7, UR4, RZ ;  /* 0x00000004070a7c10 */ /* 0x000fc6000ff5e0ff */
[----:B0-----:R-:W-:-:S04]  /*2990*/  IMAD.WIDE.U32 R8, R11, 0x4, R8 ;  /* 0x000000040b087825 */ /* 0x001fc800078e0008 */
[----:B------:R-:W-:Y:S01]  /*29a0*/  IMAD.X R11, RZ, RZ, RZ, P2 ;  /* 0x000000ffff0b7224 */ /* 0x000fe200010e06ff */
[C---:B---3--:R-:W-:Y:S01]  /*29b0*/  LEA R12, P2, R10.reuse, UR18, 0x2 ;  /* 0x000000120a0c7c11 */ /* 0x048fe2000f8410ff */
[----:B------:R-:W2:Y:S03]  /*29c0*/  LDG.E.CONSTANT R6, desc[UR16][R8.64] ;  /* 0x0000001008067981 */ /* 0x000ea6000c1e9900 */
[----:B------:R-:W-:-:S05]  /*29d0*/  LEA.HI.X R13, R10, UR19, R11, 0x2, P2 ;  /* 0x000000130a0d7c11 */ /* 0x000fca00090f140b */
[----:B------:R-:W3:Y:S04]  /*29e0*/  LDG.E.CONSTANT R26, desc[UR16][R12.64+0x4] ;  /* 0x000004100c1a7981 */ /* 0x000ee8000c1e9900 */
[----:B------:R-:W4:Y:S04]  /*29f0*/  LDG.E.CONSTANT R34, desc[UR16][R12.64+0x8] ;  /* 0x000008100c227981 */ /* 0x000f28000c1e9900 */
[----:B------:R4:W5:Y:S01]  /*2a00*/  LDG.E.CONSTANT R35, desc[UR16][R12.64+0xc] ;  /* 0x00000c100c237981 */ /* 0x000962000c1e9900 */
[C---:B------:R-:W-:Y:S01]  /*2a10*/  IADD3 R25, PT, PT, R7.reuse, 0x1, RZ ;  /* 0x0000000107197810 */ /* 0x040fe20007ffe0ff */
[----:B------:R-:W-:-:S02]  /*2a20*/  VIADD R28, R7, 0x2 ;  /* 0x00000002071c7836 */ /* 0x000fc40000000000 */
[C---:B------:R-:W-:Y:S01]  /*2a30*/  VIADD R30, R7.reuse, 0x3 ;  /* 0x00000003071e7836 */ /* 0x040fe20000000000 */
[----:B------:R-:W-:Y:S01]  /*2a40*/  I2F.F64.U32 R10, R25 ;  /* 0x00000019000a7312 */ /* 0x000fe20000201800 */
[----:B------:R-:W-:-:S07]  /*2a50*/  IADD3 R7, PT, PT, R7, 0x4, RZ ;  /* 0x0000000407077810 */ /* 0x000fce0007ffe0ff */
        /* <DEDUP_REMOVED lines=11> */
[----:B0-----:R-:W-:-:S06]  /*2b10*/  DFMA R10, R12, R30, R10 ;  /* 0x0000001e0c0a722b */ /* 0x001fcc000000000a */
[----:B------:R-:W-:Y:S02]  /*2b20*/  DADD R8, R8, R12 ;  /* 0x0000000008087229 */ /* 0x000fe4000000000c */
[----:B--2---:R-:W-:-:S06]  /*2b30*/  DFMA R16, R14, R32, R10 ;  /* 0x000000200e10722b */ /* 0x004fcc000000000a */
[----:B------:R-:W-:-:S11]  /*2b40*/  DADD R14, R8, R14 ;  /* 0x00000000080e7229 */ /* 0x000fd6000000000e */
.L_x_157:
[----:B------:R-:W-:Y:S05]  /*2b50*/  BSYNC.RECONVERGENT B4 ;  /* 0x0000000000047941 */ /* 0x000fea0003800200 */
.L_x_156:
[----:B------:R-:W-:Y:S05]  /*2b60*/  @!P0 BRA `(.L_x_153) ;  /* 0x0000000000788947 */ /* 0x000fea0003800000 */
[----:B------:R-:W0:Y:S08]  /*2b70*/  LDC R6, c[0x0][0x3b0] ;  /* 0x0000ec00ff067b82 */ /* 0x000e300000000800 */
[----:B------:R-:W2:Y:S01]  /*2b80*/  LDC.64 R8, c[0x0][0x380] ;  /* 0x0000e000ff087b82 */ /* 0x000ea20000000a00 */
[----:B0-----:R-:W-:-:S04]  /*2b90*/  IMAD.IADD R11, R7, 0x1, R6 ;  /* 0x00000001070b7824 */ /* 0x001fc800078e0206 */
[----:B--2---:R-:W-:-:S06]  /*2ba0*/  IMAD.WIDE.U32 R8, R11, 0x4, R8 ;  /* 0x000000040b087825 */ /* 0x004fcc00078e0008 */
[----:B------:R-:W2:Y:S01]  /*2bb0*/  LDG.E.CONSTANT R8, desc[UR16][R8.64] ;  /* 0x0000001008087981 */ /* 0x000ea2000c1e9900 */
[----:B------:R-:W-:Y:S01]  /*2bc0*/  VIADD R12, R7, 0x1 ;  /* 0x00000001070c7836 */ /* 0x000fe20000000000 */
[----:B------:R-:W-:-:S05]  /*2bd0*/  ISETP.NE.AND P0, PT, R4, 0x1, PT ;  /* 0x000000010400780c */ /* 0x000fca0003f05270 */
[----:B------:R-:W-:Y:S08]  /*2be0*/  I2F.F64.U32 R12, R12 ;  /* 0x0000000c000c7312 */ /* 0x000ff00000201800 */
[----:B--2---:R-:W0:Y:S02]  /*2bf0*/  F2F.F64.F32 R10, R8 ;  /* 0x00000008000a7310 */ /* 0x004e240000201800 */
[----:B0-----:R-:W-:-:S02]  /*2c00*/  DFMA R16, R10, R12, R16 ;  /* 0x0000000c0a10722b */ /* 0x001fc40000000010 */
[----:B------:R-:W-:Y:S01]  /*2c10*/  DADD R14, R14, R10 ;  /* 0x000000000e0e7229 */ /* 0x000fe2000000000a */
[----:B------:R-:W-:Y:S10]  /*2c20*/  @!P0 BRA `(.L_x_153) ;  /* 0x0000000000488947 */ /* 0x000ff40003800000 */
[----:B------:R-:W0:Y:S01]  /*2c30*/  LDCU.64 UR18, c[0x0][0x380] ;  /* 0x00007000ff1277ac */ /* 0x000e220008000a00 */
[----:B------:R-:W-:-:S04]  /*2c40*/  IADD3 R6, P0, PT, R7, R6, RZ ;  /* 0x0000000607067210 */ /* 0x000fc80007f1e0ff */
[----:B------:R-:W-:Y:S02]  /*2c50*/  IADD3.X R9, PT, PT, RZ, RZ, RZ, P0, !PT ;  /* 0x000000ffff097210 */ /* 0x000fe400007fe4ff */
[----:B0-----:R-:W-:-:S04]  /*2c60*/  LEA R26, P0, R6, UR18, 0x2 ;  /* 0x00000012061a7c11 */ /* 0x001fc8000f8010ff */
[----:B------:R-:W-:Y:S02]  /*2c70*/  LEA.HI.X R27, R6, UR19, R9, 0x2, P0 ;  /* 0x00000013061b7c11 */ /* 0x000fe400080f1409 */
[----:B------:R-:W-:-:S03]  /*2c80*/  ISETP.NE.AND P0, PT, R4, 0x2, PT ;  /* 0x000000020400780c */ /* 0x000fc60003f05270 */
[----:B------:R-:W2:Y:S10]  /*2c90*/  LDG.E.CONSTANT R6, desc[UR16][R26.64+0x4] ;  /* 0x000004101a067981 */ /* 0x000eb4000c1e9900 */
[----:B------:R-:W3:Y:S01]  /*2ca0*/  @P0 LDG.E.CONSTANT R10, desc[UR16][R26.64+0x8] ;  /* 0x000008101a0a0981 */ /* 0x000ee2000c1e9900 */
[----:B------:R-:W-:-:S02]  /*2cb0*/  VIADD R8, R7, 0x2 ;  /* 0x0000000207087836 */ /* 0x000fc40000000000 */
[----:B------:R-:W-:-:S04]  /*2cc0*/  @P0 VIADD R12, R7, 0x3 ;  /* 0x00000003070c0836 */ /* 0x000fc80000000000 */
[----:B------:R-:W-:Y:S08]  /*2cd0*/  I2F.F64.U32 R8, R8 ;  /* 0x0000000800087312 */ /* 0x000ff00000201800 */
[----:B------:R-:W-:Y:S08]  /*2ce0*/  @P0 I2F.F64.U32 R12, R12 ;  /* 0x0000000c000c0312 */ /* 0x000ff00000201800 */
[----:B--2---:R-:W0:Y:S08]  /*2cf0*/  F2F.F64.F32 R6, R6 ;  /* 0x0000000600067310 */ /* 0x004e300000201800 */
[----:B---3--:R-:W2:Y:S01]  /*2d00*/  @P0 F2F.F64.F32 R10, R10 ;  /* 0x0000000a000a0310 */ /* 0x008ea20000201800 */
[----:B0-----:R-:W-:-:S02]  /*2d10*/  DFMA R16, R6, R8, R16 ;  /* 0x000000080610722b */ /* 0x001fc40000000010 */
[----:B------:R-:W-:-:S06]  /*2d20*/  DADD R14, R14, R6 ;  /* 0x000000000e0e7229 */ /* 0x000fcc0000000006 */
[----:B--2---:R-:W-:Y:S02]  /*2d30*/  @P0 DFMA R16, R10, R12, R16 ;  /* 0x0000000c0a10022b */ /* 0x004fe40000000010 */
[----:B------:R-:W-:-:S11]  /*2d40*/  @P0 DADD R14, R14, R10 ;  /* 0x000000000e0e0229 */ /* 0x000fd6000000000a */
.L_x_153:
[----:B------:R-:W-:Y:S05]  /*2d50*/  BSYNC.RECONVERGENT B3 ;  /* 0x0000000000037941 */ /* 0x000fea0003800200 */
.L_x_152:
[----:B------:R-:W-:-:S13]  /*2d60*/  ISETP.GE.AND P0, PT, R5, R24, PT ;  /* 0x000000180500720c */ /* 0x000fda0003f06270 */
[----:B------:R-:W-:Y:S05]  /*2d70*/  @P0 BRA `(.L_x_158) ;  /* 0x0000000000f40947 */ /* 0x000fea0003800000 */
[----:B------:R-:W0:Y:S01]  /*2d80*/  LDC.64 R8, c[0x0][0x380] ;  /* 0x0000e000ff087b82 */ /* 0x000e220000000a00 */
[----:B------:R-:W2:Y:S04]  /*2d90*/  LDG.E.CONSTANT R20, desc[UR16][R20.64] ;  /* 0x0000001014147981 */ /* 0x000ea8000c1e9900 */
[----:B------:R-:W3:Y:S03]  /*2da0*/  LDG.E.CONSTANT R18, desc[UR16][R18.64] ;  /* 0x0000001012127981 */ /* 0x000ee6000c1e9900 */
[----:B------:R-:W4:Y:S08]  /*2db0*/  LDC.64 R32, c[0x0][0x380] ;  /* 0x0000e000ff207b82 */ /* 0x000f300000000a00 */
[----:B------:R-:W1:Y:S01]  /*2dc0*/  LDC.64 R30, c[0x0][0x3b8] ;  /* 0x0000ee00ff1e7b82 */ /* 0x000e620000000a00 */
[----:B0-----:R-:W-:-:S06]  /*2dd0*/  IMAD.WIDE.U32 R8, R5, 0x4, R8 ;  /* 0x0000000405087825 */ /* 0x001fcc00078e0008 */
[----:B------:R-:W5:Y:S01]  /*2de0*/  LDG.E.CONSTANT R8, desc[UR16][R8.64] ;  /* 0x0000001008087981 */ /* 0x000f62000c1e9900 */
[----:B------:R-:W-:Y:S01]  /*2df0*/  I2F.F64.U32 R6, R3 ;  /* 0x0000000300067312 */ /* 0x000fe20000201800 */
[----:B------:R-:W-:Y:S07]  /*2e00*/  BSSY.RECONVERGENT B3, `(.L_x_159) ;  /* 0x000001e000037945 */ /* 0x000fee0003800200 */
[----:B--2---:R-:W1:Y:S08]  /*2e10*/  F2F.F64.F32 R24, R20 ;  /* 0x0000001400187310 */ /* 0x004e700000201800 */
[----:B---3--:R0:W2:Y:S01]  /*2e20*/  F2F.F64.F32 R28, R18 ;  /* 0x00000012001c7310 */ /* 0x0080a20000201800 */
[----:B-1----:R-:W-:-:S07]  /*2e30*/  DFMA R26, R22, -R24, 1 ;  /* 0x3ff00000161a742b */ /* 0x002fce0000000818 */
[----:B--2-45:R0:W1:Y:S04]  /*2e40*/  F2F.F64.F32 R10, R8 ;  /* 0x00000008000a7310 */ /* 0x0340680000201800 */
.L_x_160:
[----:B--2---:R-:W2:Y:S01]  /*2e50*/  LDCU UR4, c[0x0][0x3a8] ;  /* 0x00007500ff0477ac */ /* 0x004ea20008000800 */
[----:B------:R-:W-:Y:S01]  /*2e60*/  IADD3 R19, PT, PT, R2, R5, RZ ;  /* 0x0000000502137210 */ /* 0x000fe20007ffe0ff */
[C---:B------:R-:W-:Y:S02]  /*2e70*/  IMAD.IADD R13, R5.reuse, 0x1, -R3 ;  /* 0x00000001050d7824 */ /* 0x040fe400078e0a03 */
[----:B------:R-:W-:Y:S02]  /*2e80*/  VIADD R5, R5, 0x1 ;  /* 0x0000000105057836 */ /* 0x000fe40000000000 */
[----:B------:R-:W-:-:S05]  /*2e90*/  IMAD.WIDE R12, R13, 0x4, R32 ;  /* 0x000000040d0c7825 */ /* 0x000fca00078e0220 */
[----:B0-----:R0:W3:Y:S01]  /*2ea0*/  LDG.E.CONSTANT R18, desc[UR16][R12.64+0x4] ;  /* 0x000004100c127981 */ /* 0x0010e2000c1e9900 */
[----:B--2---:R-:W-:-:S13]  /*2eb0*/  ISETP.GE.AND P0, PT, R5, UR4, PT ;  /* 0x0000000405007c0c */ /* 0x004fda000bf06270 */
[----:B------:R-:W-:-:S06]  /*2ec0*/  @!P0 IMAD.WIDE.U32 R20, R3, 0x4, R12 ;  /* 0x0000000403148825 */ /* 0x000fcc00078e000c */
[----:B------:R-:W2:Y:S01]  /*2ed0*/  @!P0 LDG.E.CONSTANT R20, desc[UR16][R20.64+0x4] ;  /* 0x0000041014148981 */ /* 0x000ea2000c1e9900 */
[----:B-1----:R-:W-:Y:S02]  /*2ee0*/  DADD R14, R10, R14 ;  /* 0x000000000a0e7229 */ /* 0x002fe4000000000e */
[----:B------:R-:W-:-:S06]  /*2ef0*/  DFMA R16, R6, R10, R16 ;  /* 0x0000000a0610722b */ /* 0x000fcc0000000010 */
[----:B------:R-:W-:-:S08]  /*2f00*/  DMUL R8, R24, -R14 ;  /* 0x8000000e18087228 */ /* 0x000fd00000000000 */
[----:B------:R-:W-:-:S08]  /*2f10*/  DFMA R8, R6, R16, R8 ;  /* 0x000000100608722b */ /* 0x000fd00000000008 */
[----:B------:R-:W-:-:S08]  /*2f20*/  DMUL R8, R28, R8 ;  /* 0x000000081c087228 */ /* 0x000fd00000000000 */
[----:B------:R-:W-:-:S08]  /*2f30*/  DMUL R8, R26, R8 ;  /* 0x000000081a087228 */ /* 0x000fd00000000000 */
[----:B------:R-:W-:-:S10]  /*2f40*/  DFMA R8, R22, R14, R8 ;  /* 0x0000000e1608722b */ /* 0x000fd40000000008 */
[----:B------:R-:W1:Y:S01]  /*2f50*/  F2F.F32.F64 R9, R8 ;  /* 0x0000000800097310 */ /* 0x000e620000301000 */
[----:B0-----:R-:W-:-:S05]  /*2f60*/  IMAD.WIDE R12, R19, 0x4, R30 ;  /* 0x00000004130c7825 */ /* 0x001fca00078e021e */
[----:B-1----:R4:W-:Y:S01]  /*2f70*/  STG.E desc[UR16][R12.64], R9 ;  /* 0x000000090c007986 */ /* 0x0029e2000c101910 */
[C---:B------:R-:W-:Y:S01]  /*2f80*/  DADD R16, -R14.reuse, R16 ;  /* 0x000000000e107229 */ /* 0x040fe20000000110 */
[----:B---3--:R-:W0:Y:S08]  /*2f90*/  F2F.F64.F32 R18, R18 ;  /* 0x0000001200127310 */ /* 0x008e300000201800 */
[----:B--2---:R4:W2:Y:S01]  /*2fa0*/  @!P0 F2F.F64.F32 R10, R20 ;  /* 0x00000014000a8310 */ /* 0x0048a20000201800 */
[----:B------:R-:W-:Y:S01]  /*2fb0*/  ISETP.NE.AND P0, PT, R5, UR4, PT ;  /* 0x0000000405007c0c */ /* 0x000fe2000bf05270 */
[----:B0-----:R-:W-:-:S12]  /*2fc0*/  DADD R14, R14, -R18 ;  /* 0x000000000e0e7229 */ /* 0x001fd80000000812 */
[----:B----4-:R-:W-:Y:S05]  /*2fd0*/  @P0 BRA `(.L_x_160) ;  /* 0xfffffffc009c0947 */ /* 0x010fea000383ffff */
[----:B------:R-:W-:Y:S05]  /*2fe0*/  BSYNC.RECONVERGENT B3 ;  /* 0x0000000000037941 */ /* 0x000fea0003800200 */
.L_x_159:
[----:B------:R-:W-:Y:S05]  /*2ff0*/  BRA `(.L_x_158) ;  /* 0x0000000000547947 */ /* 0x000fea0003800000 */
.L_x_148:
[----:B------:R-:W-:-:S13]  /*3000*/  ISETP.GE.AND P0, PT, R5, R24, PT ;  /* 0x000000180500720c */ /* 0x000fda0003f06270 */
[----:B------:R-:W-:Y:S05]  /*3010*/  @P0 BRA `(.L_x_158) ;  /* 0x00000000004c0947 */ /* 0x000fea0003800000 */
[----:B---34-:R-:W0:Y:S08]  /*3020*/  LDC.64 R10, c[0x0][0x380] ;  /* 0x0000e000ff0a7b82 */ /* 0x018e300000000a00 */
[----:B------:R-:W3:Y:S01]  /*3030*/  LDC.64 R12, c[0x0][0x3b8] ;  /* 0x0000ee00ff0c7b82 */ /* 0x000ee20000000a00 */
[----:B0-2---:R-:W-:-:S06]  /*3040*/  IMAD.WIDE R6, R5, 0x4, R10 ;  /* 0x0000000405067825 */ /* 0x005fcc00078e020a */
[----:B------:R-:W2:Y:S01]  /*3050*/  LDG.E.CONSTANT R7, desc[UR16][R6.64] ;  /* 0x0000001006077981 */ /* 0x000ea2000c1e9900 */
[----:B------:R-:W-:Y:S01]  /*3060*/  IADD3 R9, PT, PT, R2, R5, RZ ;  /* 0x0000000502097210 */ /* 0x000fe20007ffe0ff */
[----:B------:R-:W-:-:S04]  /*3070*/  VIADD R5, R5, 0x1 ;  /* 0x0000000105057836 */ /* 0x000fc80000000000 */
[----:B---3--:R-:W-:Y:S01]  /*3080*/  IMAD.WIDE R8, R9, 0x4, R12 ;  /* 0x0000000409087825 */ /* 0x008fe200078e020c */
[----:B------:R-:W-:-:S04]  /*3090*/  ISETP.NE.AND P0, PT, R5, R24, PT ;  /* 0x000000180500720c */ /* 0x000fc80003f05270 */
[----:B--2---:R0:W-:Y:S09]  /*30a0*/  STG.E desc[UR16][R8.64], R7 ;  /* 0x0000000708007986 */ /* 0x0041f2000c101910 */
[----:B------:R-:W-:Y:S05]  /*30b0*/  @!P0 BRA `(.L_x_158) ;  /* 0x0000000000248947 */ /* 0x000fea0003800000 */
[----:B------:R-:W-:-:S07]  /*30c0*/  IMAD.MOV.U32 R3, RZ, RZ, R5 ;  /* 0x000000ffff037224 */ /* 0x000fce00078e0005 */
.L_x_161:
[----:B0-----:R-:W-:-:S06]  /*30d0*/  IMAD.WIDE R4, R3, 0x4, R10 ;  /* 0x0000000403047825 */ /* 0x001fcc00078e020a */
[----:B------:R-:W2:Y:S01]  /*30e0*/  LDG.E.CONSTANT R5, desc[UR16][R4.64] ;  /* 0x0000001004057981 */ /* 0x000ea2000c1e9900 */
[----:B0-----:R-:W-:Y:S01]  /*30f0*/  IADD3 R7, PT, PT, R2, R3, RZ ;  /* 0x0000000302077210 */ /* 0x001fe20007ffe0ff */
[----:B------:R-:W-:-:S04]  /*3100*/  VIADD R3, R3, 0x1 ;  /* 0x0000000103037836 */ /* 0x000fc80000000000 */
[----:B------:R-:W-:Y:S01]  /*3110*/  IMAD.WIDE R6, R7, 0x4, R12 ;  /* 0x0000000407067825 */ /* 0x000fe200078e020c */
[----:B------:R-:W-:-:S04]  /*3120*/  ISETP.NE.AND P0, PT, R3, R24, PT ;  /* 0x000000180300720c */ /* 0x000fc80003f05270 */
[----:B--2---:R0:W-:Y:S09]  /*3130*/  STG.E desc[UR16][R6.64], R5 ;  /* 0x0000000506007986 */ /* 0x0041f2000c101910 */
[----:B------:R-:W-:Y:S05]  /*3140*/  @P0 BRA `(.L_x_161) ;  /* 0xfffffffc00e00947 */ /* 0x000fea000383ffff */
.L_x_158:
[----:B------:R-:W-:Y:S05]  /*3150*/  BSYNC.RECONVERGENT B2 ;  /* 0x0000000000027941 */ /* 0x000fea0003800200 */
.L_x_147:
[----:B------:R-:W-:Y:S05]  /*3160*/  BRA `(.L_x_162) ;  /* 0x0000000400987947 */ /* 0x000fea0003800000 */
.L_x_139:
[----:B------:R-:W-:Y:S01]  /*3170*/  ISETP.GE.U32.AND P0, PT, R24, 0x8, PT ;  /* 0x000000081800780c */ /* 0x000fe20003f06070 */
[----:B------:R-:W-:-:S12]  /*3180*/  UMOV UR4, URZ ;  /* 0x000000ff00047c82 */ /* 0x000fd80008000000 */
[----:B------:R-:W-:Y:S05]  /*3190*/  @!P0 BRA `(.L_x_163) ;  /* 0x0000000000448947 */ /* 0x000fea0003800000 */
[----:B------:R-:W0:Y:S01]  /*31a0*/  LDC.64 R6, c[0x0][0x3b8] ;  /* 0x0000ee00ff067b82 */ /* 0x000e220000000a00 */
[----:B------:R-:W-:Y:S01]  /*31b0*/  IMAD.MOV.U32 R3, RZ, RZ, 0x7fffffff ;  /* 0x7fffffffff037424 */ /* 0x000fe200078e00ff */
[----:B------:R-:W-:-:S06]  /*31c0*/  UMOV UR4, URZ ;  /* 0x000000ff00047c82 */ /* 0x000fcc0008000000 */
.L_x_164:
[----:B-1----:R-:W-:Y:S01]  /*31d0*/  IADD3 R5, PT, PT, R2, UR4, RZ ;  /* 0x0000000402057c10 */ /* 0x002fe2000fffe0ff */
[----:B------:R-:W-:-:S04]  /*31e0*/  UIADD3 UR4, UPT, UPT, UR4, 0x8, URZ ;  /* 0x0000000804047890 */ /* 0x000fc8000fffe0ff */
[----:B0-----:R-:W-:Y:S01]  /*31f0*/  IMAD.WIDE R4, R5, 0x4, R6 ;  /* 0x0000000405047825 */ /* 0x001fe200078e0206 */
[----:B------:R-:W-:-:S04]  /*3200*/  UISETP.NE.AND UP1, UPT, UR4, UR6, UPT ;  /* 0x000000060400728c */ /* 0x000fc8000bf25270 */
        /* <DEDUP_REMOVED lines=8> */
[----:B------:R-:W-:Y:S05]  /*3290*/  BRA.U UP1, `(.L_x_164) ;  /* 0xfffffffd01cc7547 */ /* 0x000fea000b83ffff */
[----:B------:R-:W-:-:S05]  /*32a0*/  UMOV UR4, UR6 ;  /* 0x0000000600047c82 */ /* 0x000fca0008000000 */
.L_x_163:
[----:B------:R-:W-:-:S09]  /*32b0*/  UISETP.NE.AND UP1, UPT, UR12, URZ, UPT ;  /* 0x000000ff0c00728c */ /* 0x000fd2000bf25270 */
[----:B------:R-:W-:Y:S05]  /*32c0*/  BRA.U !UP1, `(.L_x_162) ;  /* 0x0000000509407547 */ /* 0x000fea000b800000 */
[----:B------:R-:W-:Y:S02]  /*32d0*/  UISETP.GE.U32.AND UP1, UPT, UR13, 0x3, UPT ;  /* 0x000000030d00788c */ /* 0x000fe4000bf26070 */
[----:B------:R-:W-:-:S07]  /*32e0*/  UISETP.NE.AND UP2, UPT, UR14, URZ, UPT ;  /* 0x000000ff0e00728c */ /* 0x000fce000bf45270 */
[----:B------:R-:W-:Y:S05]  /*32f0*/  BRA.U !UP1, `(.L_x_165) ;  /* 0x0000000109247547 */ /* 0x000fea000b800000 */
[----:B-1----:R-:W0:Y:S01]  /*3300*/  LDC.64 R4, c[0x0][0x3b8] ;  /* 0x0000ee00ff047b82 */ /* 0x002e220000000a00 */
[----:B------:R-:W-:Y:S01]  /*3310*/  VIADD R3, R2, UR4 ;  /* 0x0000000402037c36 */ /* 0x000fe20008000000 */
[----:B------:R-:W-:Y:S01]  /*3320*/  MOV R7, 0x7fffffff ;  /* 0x7fffffff00077802 */ /* 0x000fe20000000f00 */
[----:B------:R-:W-:Y:S02]  /*3330*/  UIADD3 UR4, UPT, UPT, UR4, 0x4, URZ ;  /* 0x0000000404047890 */ /* 0x000fe4000fffe0ff */
[----:B0-----:R-:W-:-:S05]  /*3340*/  IMAD.WIDE R4, R3, 0x4, R4 ;  /* 0x0000000403047825 */ /* 0x001fca00078e0204 */
[----:B------:R0:W-:Y:S04]  /*3350*/  STG.E desc[UR16][R4.64], R7 ;  /* 0x0000000704007986 */ /* 0x0001e8000c101910 */
[----:B------:R0:W-:Y:S04]  /*3360*/  STG.E desc[UR16][R4.64+0x4], R7 ;  /* 0x0000040704007986 */ /* 0x0001e8000c101910 */
[----:B------:R0:W-:Y:S04]  /*3370*/  STG.E desc[UR16][R4.64+0x8], R7 ;  /* 0x0000080704007986 */ /* 0x0001e8000c101910 */
[----:B------:R0:W-:Y:S02]  /*3380*/  STG.E desc[UR16][R4.64+0xc], R7 ;  /* 0x00000c0704007986 */ /* 0x0001e4000c101910 */
.L_x_165:
[----:B------:R-:W-:Y:S05]  /*3390*/  BRA.U !UP2, `(.L_x_162) ;  /* 0x000000050a0c7547 */ /* 0x000fea000b800000 */
[----:B------:R-:W-:Y:S02]  /*33a0*/  UISETP.NE.AND UP1, UPT, UR15, URZ, UPT ;  /* 0x000000ff0f00728c */ /* 0x000fe4000bf25270 */
[----:B------:R-:W-:-:S07]  /*33b0*/  UISETP.NE.AND UP2, UPT, UR7, URZ, UPT ;  /* 0x000000ff0700728c */ /* 0x000fce000bf45270 */
[----:B------:R-:W-:Y:S05]  /*33c0*/  BRA.U !UP1, `(.L_x_166) ;  /* 0x00000001091c7547 */ /* 0x000fea000b800000 */
[----:B01----:R-:W0:Y:S01]  /*33d0*/  LDC.64 R4, c[0x0][0x3b8] ;  /* 0x0000ee00ff047b82 */ /* 0x003e220000000a00 */
[----:B------:R-:W-:Y:S01]  /*33e0*/  VIADD R3, R2, UR4 ;  /* 0x0000000402037c36 */ /* 0x000fe20008000000 */
[----:B------:R-:W-:Y:S01]  /*33f0*/  MOV R7, 0x7fffffff ;  /* 0x7fffffff00077802 */ /* 0x000fe20000000f00 */
[----:B------:R-:W-:Y:S02]  /*3400*/  UIADD3 UR4, UPT, UPT, UR4, 0x2, URZ ;  /* 0x0000000204047890 */ /* 0x000fe4000fffe0ff */
[----:B0-----:R-:W-:-:S05]  /*3410*/  IMAD.WIDE R4, R3, 0x4, R4 ;  /* 0x0000000403047825 */ /* 0x001fca00078e0204 */
[----:B------:R2:W-:Y:S04]  /*3420*/  STG.E desc[UR16][R4.64], R7 ;  /* 0x0000000704007986 */ /* 0x0005e8000c101910 */
[----:B------:R2:W-:Y:S02]  /*3430*/  STG.E desc[UR16][R4.64+0x4], R7 ;  /* 0x0000040704007986 */ /* 0x0005e4000c101910 */
.L_x_166:
[----:B------:R-:W-:Y:S05]  /*3440*/  BRA.U !UP2, `(.L_x_162) ;  /* 0x000000010ae07547 */ /* 0x000fea000b800000 */
[----:B012---:R-:W0:Y:S01]  /*3450*/  LDC.64 R4, c[0x0][0x3b8] ;  /* 0x0000ee00ff047b82 */ /* 0x007e220000000a00 */
[----:B------:R-:W-:Y:S01]  /*3460*/  VIADD R3, R2, UR4 ;  /* 0x0000000402037c36 */ /* 0x000fe20008000000 */
[----:B------:R-:W-:-:S03]  /*3470*/  MOV R7, 0x7fffffff ;  /* 0x7fffffff00077802 */ /* 0x000fc60000000f00 */
[----:B0-----:R-:W-:-:S05]  /*3480*/  IMAD.WIDE R2, R3, 0x4, R4 ;  /* 0x0000000403027825 */ /* 0x001fca00078e0204 */
[----:B------:R3:W-:Y:S01]  /*3490*/  STG.E desc[UR16][R2.64], R7 ;  /* 0x0000000702007986 */ /* 0x0007e2000c101910 */
[----:B------:R-:W-:Y:S05]  /*34a0*/  BRA `(.L_x_162) ;  /* 0x0000000000c87947 */ /* 0x000fea0003800000 */
.L_x_138:
[----:B------:R-:W-:Y:S01]  /*34b0*/  ISETP.GE.U32.AND P0, PT, R24, 0x8, PT ;  /* 0x000000081800780c */ /* 0x000fe20003f06070 */
[----:B------:R-:W-:-:S12]  /*34c0*/  UMOV UR4, URZ ;  /* 0x000000ff00047c82 */ /* 0x000fd80008000000 */
[----:B------:R-:W-:Y:S05]  /*34d0*/  @!P0 BRA `(.L_x_167) ;  /* 0x0000000000448947 */ /* 0x000fea0003800000 */
[----:B------:R-:W0:Y:S01]  /*34e0*/  LDC.64 R6, c[0x0][0x3b8] ;  /* 0x0000ee00ff067b82 */ /* 0x000e220000000a00 */
[----:B------:R-:W-:Y:S01]  /*34f0*/  IMAD.MOV.U32 R3, RZ, RZ, 0x7fffffff ;  /* 0x7fffffffff037424 */ /* 0x000fe200078e00ff */
[----:B------:R-:W-:-:S06]  /*3500*/  UMOV UR4, URZ ;  /* 0x000000ff00047c82 */ /* 0x000fcc0008000000 */
.L_x_168:
        /* <DEDUP_REMOVED lines=14> */
.L_x_167:
        /* <DEDUP_REMOVED lines=14> */
.L_x_169:
[----:B------:R-:W-:Y:S05]  /*36d0*/  BRA.U !UP2, `(.L_x_162) ;  /* 0x000000010a3c7547 */ /* 0x000fea000b800000 */
[----:B------:R-:W-:Y:S01]  /*36e0*/  ISETP.NE.AND P0, PT, RZ, UR7, PT ;  /* 0x00000007ff007c0c */ /* 0x000fe2000bf05270 */
[----:B------:R-:W-:-:S12]  /*36f0*/  UISETP.NE.AND UP1, UPT, UR15, URZ, UPT ;  /* 0x000000ff0f00728c */ /* 0x000fd8000bf25270 */
[----:B0-----:R-:W0:Y:S01]  /*3700*/  @P0 LDC.64 R6, c[0x0][0x3b8] ;  /* 0x0000ee00ff060b82 */ /* 0x001e220000000a00 */
[----:B------:R-:W-:Y:S05]  /*3710*/  BRA.U !UP1, `(.L_x_170) ;  /* 0x00000001091c7547 */ /* 0x000fea000b800000 */
[----:B-1----:R-:W1:Y:S01]  /*3720*/  LDC.64 R4, c[0x0][0x3b8] ;  /* 0x0000ee00ff047b82 */ /* 0x002e620000000a00 */
[----:B------:R-:W-:Y:S01]  /*3730*/  VIADD R3, R2, UR4 ;  /* 0x0000000402037c36 */ /* 0x000fe20008000000 */
[----:B------:R-:W-:Y:S01]  /*3740*/  MOV R9, 0x7fffffff ;  /* 0x7fffffff00097802 */ /* 0x000fe20000000f00 */
[----:B------:R-:W-:Y:S02]  /*3750*/  UIADD3 UR4, UPT, UPT, UR4, 0x2, URZ ;  /* 0x0000000204047890 */ /* 0x000fe4000fffe0ff */
[----:B-1----:R-:W-:-:S05]  /*3760*/  IMAD.WIDE R4, R3, 0x4, R4 ;  /* 0x0000000403047825 */ /* 0x002fca00078e0204 */
[----:B------:R2:W-:Y:S04]  /*3770*/  STG.E desc[UR16][R4.64], R9 ;  /* 0x0000000904007986 */ /* 0x0005e8000c101910 */
[----:B------:R2:W-:Y:S02]  /*3780*/  STG.E desc[UR16][R4.64+0x4], R9 ;  /* 0x0000040904007986 */ /* 0x0005e4000c101910 */
.L_x_170:
[----:B-1----:R-:W-:Y:S01]  /*3790*/  @P0 VIADD R3, R2, UR4 ;  /* 0x0000000402030c36 */ /* 0x002fe20008000000 */
[----:B--2---:R-:W-:-:S03]  /*37a0*/  @P0 MOV R5, 0x7fffffff ;  /* 0x7fffffff00050802 */ /* 0x004fc60000000f00 */
[----:B0-----:R-:W-:-:S05]  /*37b0*/  @P0 IMAD.WIDE R2, R3, 0x4, R6 ;  /* 0x0000000403020825 */ /* 0x001fca00078e0206 */
[----:B------:R2:W-:Y:S02]  /*37c0*/  @P0 STG.E desc[UR16][R2.64], R5 ;  /* 0x0000000502000986 */ /* 0x0005e4000c101910 */
.L_x_162:
[----:B------:R-:W-:Y:S05]  /*37d0*/  BSYNC.RECONVERGENT B0 ;  /* 0x0000000000007941 */ /* 0x000fea0003800200 */
.L_x_137:
[----:B------:R-:W-:Y:S05]  /*37e0*/  @!P1 BRA `(.L_x_171) ;  /* 0xffffffe000049947 */ /* 0x000fea000383ffff */
[----:B------:R-:W-:Y:S05]  /*37f0*/  BSYNC.RECONVERGENT B1 ;  /* 0x0000000000017941 */ /* 0x000fea0003800200 */
.L_x_136:
[----:B------:R-:W-:Y:S05]  /*3800*/  EXIT ;  /* 0x000000000000794d */ /* 0x000fea0003800000 */
.L_x_172:
        /* <DEDUP_REMOVED lines=15> */
.L_x_209:


//--------------------- .text.linearreg_intercept_batch_from_prefix_f64 --------------------------
	.section	.text.linearreg_intercept_batch_from_prefix_f64,"ax",@progbits
	.align	128
        .global         linearreg_intercept_batch_from_prefix_f64
        .type           linearreg_intercept_batch_from_prefix_f64,@function
        .size           linearreg_intercept_batch_from_prefix_f64,(.L_x_210 - linearreg_intercept_batch_from_prefix_f64)
        .other          linearreg_intercept_batch_from_prefix_f64,@"STO_CUDA_ENTRY STV_DEFAULT"
linearreg_intercept_batch_from_prefix_f64:
.text.linearreg_intercept_batch_from_prefix_f64:
[----:B------:R-:W-:Y:S01]  /*0000*/  LDC R1, c[0x0][0x37c] ;  /* 0x0000df00ff017b82 */ /* 0x000fe20000000800 */
[----:B------:R-:W0:Y:S01]  /*0010*/  S2R R0, SR_CTAID.Y ;  /* 0x0000000000007919 */ /* 0x000e220000002600 */
[----:B------:R-:W0:Y:S02]  /*0020*/  LDCU UR4, c[0x0][0x3b4] ;  /* 0x00007680ff0477ac */ /* 0x000e240008000800 */
[----:B0-----:R-:W-:-:S13]  /*0030*/  ISETP.GE.AND P0, PT, R0, UR4, PT ;  /* 0x0000000400007c0c */ /* 0x001fda000bf06270 */
[----:B------:R-:W-:Y:S05]  /*0040*/  @P0 EXIT ;  /* 0x000000000000094d */ /* 0x000fea0003800000 */
[----:B------:R-:W0:Y:S08]  /*0050*/  LDC R35, c[0x0][0x3b0] ;  /* 0x0000ec00ff237b82 */ /* 0x000e300000000800 */
[----:B------:R-:W1:Y:S01]  /*0060*/  S2UR UR6, SR_CTAID.X ;  /* 0x00000000000679c3 */ /* 0x000e620000002500 */
[----:B0-----:R-:W-:-:S13]  /*0070*/  ISETP.GE.AND P0, PT, R35, 0x1, PT ;  /* 0x000000012300780c */ /* 0x001fda0003f06270 */
[----:B-1----:R-:W-:Y:S05]  /*0080*/  @!P0 EXIT ;  /* 0x000000000000894d */ /* 0x002fea0003800000 */
[----:B------:R-:W0:Y:S01]  /*0090*/  LDC.64 R6, c[0x0][0x390] ;  /* 0x0000e400ff067b82 */ /* 0x000e220000000a00 */
[----:B------:R-:W1:Y:S01]  /*00a0*/  LDCU.64 UR4, c[0x0][0x358] ;  /* 0x00006b00ff0477ac */ /* 0x000e620008000a00 */
[----:B------:R-:W2:Y:S06]  /*00b0*/  S2R R4, SR_TID.X ;  /* 0x0000000000047919 */ /* 0x000eac0000002100 */
[----:B------:R-:W3:Y:S01]  /*00c0*/  LDC R8, c[0x0][0x3b8] ;  /* 0x0000ee00ff087b82 */ /* 0x000ee20000000800 */
[----:B0-----:R-:W-:-:S05]  /*00d0*/  IMAD.WIDE.U32 R6, R0, 0x4, R6 ;  /* 0x0000000400067825 */ /* 0x001fca00078e0006 */
[----:B-1----:R0:W5:Y:S02]  /*00e0*/  LDG.E.CONSTANT R2, desc[UR4][R6.64] ;  /* 0x0000000406027981 */ /* 0x002164000c1e9900 */
[----:B------:R-:W2:Y:S01]  /*00f0*/  LDC R3, c[0x0][0x360] ;  /* 0x0000d800ff037b82 */ /* 0x000ea20000000800 */
[----:B------:R-:W1:Y:S01]  /*0100*/  LDCU UR7, c[0x0][0x370] ;  /* 0x00006e00ff0777ac */ /* 0x000e620008000800 */
[----:B---3--:R-:W-:Y:S01]  /*0110*/  ISETP.GT.U32.AND P0, PT, R35, R8, PT ;  /* 0x000000082300720c */ /* 0x008fe20003f04070 */
[C---:B--2---:R-:W-:Y:S02]  /*0120*/  IMAD R4, R3.reuse, UR6, R4 ;  /* 0x0000000603047c24 */ /* 0x044fe4000f8e0204 */
[----:B-1----:R-:W-:-:S10]  /*0130*/  IMAD R3, R3, UR7, RZ ;  /* 0x0000000703037c24 */ /* 0x002fd4000f8e02ff */
[----:B0-----:R-:W-:Y:S05]  /*0140*/  @P0 BRA `(.L_x_173) ;  /* 0x0000000400000947 */ /* 0x001fea0003800000 */
[----:B------:R-:W-:-:S13]  /*0150*/  ISETP.GE.U32.AND P0, PT, R4, R35, PT ;  /* 0x000000230400720c */ /* 0x000fda0003f06070 */
[----:B------:R-:W-:Y:S05]  /*0160*/  @P0 EXIT ;  /* 0x000000000000094d */ /* 0x000fea0003800000 */
[----:B------:R-:W0:Y:S01]  /*0170*/  I2F.U32.RP R9, R3 ;  /* 0x0000000300097306 */ /* 0x000e220000209000 */
[C---:B-----5:R-:W-:Y:S01]  /*0180*/  IMAD.IADD R2, R3.reuse, 0x1, R4 ;  /* 0x0000000103027824 */ /* 0x060fe200078e0204 */
[----:B------:R-:W-:Y:S01]  /*0190*/  ISETP.NE.U32.AND P2, PT, R3, RZ, PT ;  /* 0x000000ff0300720c */ /* 0x000fe20003f45070 */
[----:B------:R-:W-:Y:S01]  /*01a0*/  IMAD.MOV R11, RZ, RZ, -R3 ;  /* 0x000000ffff0b7224 */ /* 0x000fe200078e0a03 */
[----:B------:R-:W-:Y:S02]  /*01b0*/  BSSY.RECONVERGENT B0, `(.L_x_174) ;  /* 0x0000026000007945 */ /* 0x000fe40003800200 */
[CC--:B------:R-:W-:Y:S02]  /*01c0*/  ISETP.GE.AND P0, PT, R2.reuse, R35.reuse, PT ;  /* 0x000000230200720c */ /* 0x0c0fe40003f06270 */
[----:B------:R-:W-:Y:S02]  /*01d0*/  VIMNMX R5, PT, PT, R2, R35, !PT ;  /* 0x0000002302057248 */ /* 0x000fe40007fe0100 */
[----:B------:R-:W-:-:S04]  /*01e0*/  SEL R8, RZ, 0x1, P0 ;  /* 0x00000001ff087807 */ /* 0x000fc80000000000 */
[----:B------:R-:W-:Y:S01]  /*01f0*/  IADD3 R2, PT, PT, R5, -R2, -R8 ;  /* 0x8000000205027210 */ /* 0x000fe20007ffe808 */
[----:B0-----:R-:W0:Y:S02]  /*0200*/  MUFU.RCP R9, R9 ;  /* 0x0000000900097308 */ /* 0x001e240000001000 */
[----:B0-----:R-:W-:-:S06]  /*0210*/  VIADD R6, R9, 0xffffffe ;  /* 0x0ffffffe09067836 */ /* 0x001fcc0000000000 */
[----:B------:R0:W1:Y:S02]  /*0220*/  F2I.FTZ.U32.TRUNC.NTZ R7, R6 ;  /* 0x0000000600077305 */ /* 0x000064000021f000 */
[----:B0-----:R-:W-:Y:S02]  /*0230*/  HFMA2 R6, -RZ, RZ, 0, 0 ;  /* 0x00000000ff067431 */ /* 0x001fe400000001ff */
[----:B-1----:R-:W-:-:S04]  /*0240*/  IMAD R11, R11, R7, RZ ;  /* 0x000000070b0b7224 */ /* 0x002fc800078e02ff */
[----:B------:R-:W-:-:S06]  /*0250*/  IMAD.HI.U32 R7, R7, R11, R6 ;  /* 0x0000000b07077227 */ /* 0x000fcc00078e0006 */
[----:B------:R-:W-:-:S04]  /*0260*/  IMAD.HI.U32 R7, R7, R2, RZ ;  /* 0x0000000207077227 */ /* 0x000fc800078e00ff */
[----:B------:R-:W-:-:S04]  /*0270*/  IMAD.MOV R5, RZ, RZ, -R7 ;  /* 0x000000ffff057224 */ /* 0x000fc800078e0a07 */
[----:B------:R-:W-:-:S05]  /*0280*/  IMAD R2, R3, R5, R2 ;  /* 0x0000000503027224 */ /* 0x000fca00078e0202 */
[----:B------:R-:W-:-:S13]  /*0290*/  ISETP.GE.U32.AND P0, PT, R2, R3, PT ;  /* 0x000000030200720c */ /* 0x000fda0003f06070 */
[----:B------:R-:W-:Y:S02]  /*02a0*/  @P0 IMAD.IADD R2, R2, 0x1, -R3 ;  /* 0x0000000102020824 */ /* 0x000fe400078e0a03 */
[----:B------:R-:W-:-:S03]  /*02b0*/  @P0 VIADD R7, R7, 0x1 ;  /* 0x0000000107070836 */ /* 0x000fc60000000000 */
[----:B------:R-:W-:-:S13]  /*02c0*/  ISETP.GE.U32.AND P1, PT, R2, R3, PT ;  /* 0x000000030200720c */ /* 0x000fda0003f26070 */
[----:B------:R-:W-:Y:S02]  /*02d0*/  @P1 IADD3 R7, PT, PT, R7, 0x1, RZ ;  /* 0x0000000107071810 */ /* 0x000fe40007ffe0ff */
[----:B------:R-:W-:-:S05]  /*02e0*/  @!P2 LOP3.LUT R7, RZ, R3, RZ, 0x33, !PT ;  /* 0x00000003ff07a212 */ /* 0x000fca00078e33ff */
[----:B------:R-:W-:-:S05]  /*02f0*/  IMAD.IADD R2, R8, 0x1, R7 ;  /* 0x0000000108027824 */ /* 0x000fca00078e0207 */
[C---:B------:R-:W-:Y:S02]  /*0300*/  LOP3.LUT R5, R2.reuse, 0x3, RZ, 0xc0, !PT ;  /* 0x0000000302057812 */ /* 0x040fe400078ec0ff */
[----:B------:R-:W-:Y:S02]  /*0310*/  ISETP.GE.U32.AND P1, PT, R2, 0x3, PT ;  /* 0x000000030200780c */ /* 0x000fe40003f26070 */
[----:B------:R-:W-:-:S13]  /*0320*/  ISETP.NE.AND P0, PT, R5, 0x3, PT ;  /* 0x000000030500780c */ /* 0x000fda0003f05270 */
[----:B------:R-:W-:Y:S05]  /*0330*/  @!P0 BRA `(.L_x_175) ;  /* 0x0000000000348947 */ /* 0x000fea0003800000 */
[----:B------:R-:W0:Y:S01]  /*0340*/  LDC.64 R6, c[0x0][0x3c0] ;  /* 0x0000f000ff067b82 */ /* 0x000e220000000a00 */
[----:B------:R-:W-:Y:S02]  /*0350*/  VIADD R2, R2, 0x1 ;  /* 0x0000000102027836 */ /* 0x000fe40000000000 */
[----:B------:R-:W-:Y:S02]  /*0360*/  IMAD R5, R0, R35, R4 ;  /* 0x0000002300057224 */ /* 0x000fe400078e0204 */
[----:B------:R-:W-:Y:S01]  /*0370*/  IMAD.MOV.U32 R9, RZ, RZ, 0x7fffffff ;  /* 0x7fffffffff097424 */ /* 0x000fe200078e00ff */
[----:B------:R-:W-:-:S04]  /*0380*/  LOP3.LUT R2, R2, 0x3, RZ, 0xc0, !PT ;  /* 0x0000000302027812 */ /* 0x000fc800078ec0ff */
[----:B------:R-:W-:Y:S01]  /*0390*/  IADD3 R2, PT, PT, -R2, RZ, RZ ;  /* 0x000000ff02027210 */ /* 0x000fe20007ffe1ff */
[----:B0-----:R-:W-:-:S07]  /*03a0*/  IMAD.WIDE.U32 R6, R5, 0x4, R6 ;  /* 0x0000000405067825 */ /* 0x001fce00078e0006 */
.L_x_176:
[----:B------:R-:W-:Y:S01]  /*03b0*/  VIADD R2, R2, 0x1 ;  /* 0x0000000102027836 */ /* 0x000fe20000000000 */
[----:B------:R0:W-:Y:S01]  /*03c0*/  STG.E desc[UR4][R6.64], R9 ;  /* 0x0000000906007986 */ /* 0x0001e2000c101904 */
[----:B------:R-:W-:-:S03]  /*03d0*/  IMAD.IADD R4, R3, 0x1, R4 ;  /* 0x0000000103047824 */ /* 0x000fc600078e0204 */
[----:B------:R-:W-:Y:S01]  /*03e0*/  ISETP.NE.AND P0, PT, R2, RZ, PT ;  /* 0x000000ff0200720c */ /* 0x000fe20003f05270 */
[----:B0-----:R-:W-:-:S12]  /*03f0*/  IMAD.WIDE.U32 R6, R3, 0x4, R6 ;  /* 0x0000000403067825 */ /* 0x001fd800078e0006 */
[----:B------:R-:W-:Y:S05]  /*0400*/  @P0 BRA `(.L_x_176) ;  /* 0xfffffffc00e80947 */ /* 0x000fea000383ffff */
.L_x_175:
[----:B------:R-:W-:Y:S05]  /*0410*/  BSYNC.RECONVERGENT B0 ;  /* 0x0000000000007941 */ /* 0x000fea0003800200 */
.L_x_174:
[----:B------:R-:W-:Y:S05]  /*0420*/  @!P1 EXIT ;  /* 0x000000000000994d */ /* 0x000fea0003800000 */
[----:B------:R-:W0:Y:S01]  /*0430*/  LDC.64 R14, c[0x0][0x3c0] ;  /* 0x0000f000ff0e7b82 */ /* 0x000e220000000a00 */
[----:B------:R-:W-:-:S07]  /*0440*/  IMAD.MOV.U32 R5, RZ, RZ, 0x7fffffff ;  /* 0x7fffffffff057424 */ /* 0x000fce00078e00ff */
.L_x_177:
[--C-:B-1----:R-:W-:Y:S02]  /*0450*/  IMAD R6, R0, R35, R4.reuse ;  /* 0x0000002300067224 */ /* 0x102fe400078e0204 */
[----:B------:R-:W-:-:S03]  /*0460*/  IMAD R4, R3, 0x4, R4 ;  /* 0x0000000403047824 */ /* 0x000fc600078e0204 */
[----:B------:R-:W-:Y:S01]  /*0470*/  IADD3 R8, PT, PT, R3, R6, RZ ;  /* 0x0000000603087210 */ /* 0x000fe20007ffe0ff */
[----:B0-----:R-:W-:Y:S01]  /*0480*/  IMAD.WIDE.U32 R6, R6, 0x4, R14 ;  /* 0x0000000406067825 */ /* 0x001fe200078e000e */
[----:B------:R-:W-:-:S03]  /*0490*/  ISETP.GE.AND P0, PT, R4, R35, PT ;  /* 0x000000230400720c */ /* 0x000fc60003f06270 */
[----:B------:R-:W-:Y:S01]  /*04a0*/  IMAD.IADD R10, R3, 0x1, R8 ;  /* 0x00000001030a7824 */ /* 0x000fe200078e0208 */
[----:B------:R1:W-:Y:S01]  /*04b0*/  STG.E desc[UR4][R6.64], R5 ;  /* 0x0000000506007986 */ /* 0x0003e2000c101904 */
[----:B------:R-:W-:-:S04]  /*04c0*/  IMAD.WIDE.U32 R8, R8, 0x4, R14 ;  /* 0x0000000408087825 */ /* 0x000fc800078e000e */
[----:B------:R-:W-:Y:S01]  /*04d0*/  IMAD.IADD R13, R3, 0x1, R10 ;  /* 0x00000001030d7824 */ /* 0x000fe200078e020a */
[----:B------:R1:W-:Y:S01]  /*04e0*/  STG.E desc[UR4][R8.64], R5 ;  /* 0x0000000508007986 */ /* 0x0003e2000c101904 */
[----:B------:R-:W-:-:S04]  /*04f0*/  IMAD.WIDE.U32 R10, R10, 0x4, R14 ;  /* 0x000000040a0a7825 */ /* 0x000fc800078e000e */
[----:B------:R-:W-:Y:S01]  /*0500*/  IMAD.WIDE.U32 R12, R13, 0x4, R14 ;  /* 0x000000040d0c7825 */ /* 0x000fe200078e000e */
[----:B------:R1:W-:Y:S04]  /*0510*/  STG.E desc[UR4][R10.64], R5 ;  /* 0x000000050a007986 */ /* 0x0003e8000c101904 */
[----:B------:R1:W-:Y:S01]  /*0520*/  STG.E desc[UR4][R12.64], R5 ;  /* 0x000000050c007986 */ /* 0x0003e2000c101904 */
[----:B------:R-:W-:Y:S05]  /*0530*/  @!P0 BRA `(.L_x_177) ;  /* 0xfffffffc00c48947 */ /* 0x000fea000383ffff */
[----:B------:R-:W-:Y:S05]  /*0540*/  EXIT ;  /* 0x000000000000794d */ /* 0x000fea0003800000 */
.L_x_173:
[----:B------:R-:W-:Y:S02]  /*0550*/  IADD3 R5, PT, PT, R35, -R8, RZ ;  /* 0x8000000823057210 */ /* 0x000fe40007ffe0ff */
[----:B-----5:R-:W-:Y:S02]  /*0560*/  ISETP.LE.AND P1, PT, R2, R35, PT ;  /* 0x000000230200720c */ /* 0x020fe40003f23270 */
[----:B------:R-:W-:-:S04]  /*0570*/  ISETP.GE.AND P0, PT, R5, R2, PT ;  /* 0x000000020500720c */ /* 0x000fc80003f06270 */
[----:B------:R-:W-:-:S13]  /*0580*/  ISETP.GT.AND P0, PT, R2, RZ, P0 ;  /* 0x000000ff0200720c */ /* 0x000fda0000704270 */
[----:B------:R-:W-:Y:S05]  /*0590*/  @P0 BRA P1, `(.L_x_178) ;  /* 0x0000000400000947 */ /* 0x000fea0000800000 */
[----:B------:R-:W-:-:S13]  /*05a0*/  ISETP.GE.U32.AND P0, PT, R4, R35, PT ;  /* 0x000000230400720c */ /* 0x000fda0003f06070 */
[----:B------:R-:W-:Y:S05]  /*05b0*/  @P0 EXIT ;  /* 0x000000000000094d */ /* 0x000fea0003800000 */
[----:B------:R-:W0:Y:S01]  /*05c0*/  I2F.U32.RP R9, R3 ;  /* 0x0000000300097306 */ /* 0x000e220000209000 */
[C---:B------:R-:W-:Y:S01]  /*05d0*/  IMAD.IADD R2, R3.reuse, 0x1, R4 ;  /* 0x0000000103027824 */ /* 0x040fe200078e0204 */
        /* <DEDUP_REMOVED lines=10> */
[----:B0-----:R-:W-:Y:S01]  /*0680*/  MOV R6, RZ ;  /* 0x000000ff00067202 */ /* 0x001fe20000000f00 */
        /* <DEDUP_REMOVED lines=23> */
.L_x_181:
[----:B------:R-:W-:Y:S01]  /*0800*/  VIADD R2, R2, 0x1 ;  /* 0x0000000102027836 */ /* 0x000fe20000000000 */
[----:B------:R0:W-:Y:S01]  /*0810*/  STG.E desc[UR4][R6.64], R9 ;  /* 0x0000000906007986 */ /* 0x0001e2000c101904 */
[----:B------:R-:W-:-:S03]  /*0820*/  IMAD.IADD R4, R3, 0x1, R4 ;  /* 0x0000000103047824 */ /* 0x000fc600078e0204 */
[----:B------:R-:W-:Y:S01]  /*0830*/  ISETP.NE.AND P0, PT, R2, RZ, PT ;  /* 0x000000ff0200720c */ /* 0x000fe20003f05270 */
[----:B0-----:R-:W-:-:S12]  /*0840*/  IMAD.WIDE.U32 R6, R3, 0x4, R6 ;  /* 0x0000000403067825 */ /* 0x001fd800078e0006 */
[----:B------:R-:W-:Y:S05]  /*0850*/  @P0 BRA `(.L_x_181) ;  /* 0xfffffffc00e80947 */ /* 0x000fea000383ffff */
.L_x_180:
[----:B------:R-:W-:Y:S05]  /*0860*/  BSYNC.RECONVERGENT B0 ;  /* 0x0000000000007941 */ /* 0x000fea0003800200 */
.L_x_179:
[----:B------:R-:W-:Y:S05]  /*0870*/  @!P1 EXIT ;  /* 0x000000000000994d */ /* 0x000fea0003800000 */
[----:B------:R-:W0:Y:S01]  /*0880*/  LDC.64 R6, c[0x0][0x3c0] ;  /* 0x0000f000ff067b82 */ /* 0x000e220000000a00 */
[----:B------:R-:W-:-:S07]  /*0890*/  IMAD.MOV.U32 R5, RZ, RZ, 0x7fffffff ;  /* 0x7fffffffff057424 */ /* 0x000fce00078e00ff */
.L_x_182:
        /* <DEDUP_REMOVED lines=16> */
.L_x_178:
[C---:B------:R-:W-:Y:S02]  /*09a0*/  ISETP.NE.AND P0, PT, R2.reuse, 0x1, PT ;  /* 0x000000010200780c */ /* 0x040fe40003f05270 */
[----:B------:R-:W-:-:S11]  /*09b0*/  IADD3 R5, PT, PT, R2, -0x1, R8 ;  /* 0xffffffff02057810 */ /* 0x000fd60007ffe008 */
[----:B------:R-:W-:Y:S05]  /*09c0*/  @P0 BRA `(.L_x_183) ;  /* 0x0000000400bc0947 */ /* 0x000fea0003800000 */
[----:B------:R-:W-:-:S13]  /*09d0*/  ISETP.GE.U32.AND P0, PT, R4, R35, PT ;  /* 0x000000230400720c */ /* 0x000fda0003f06070 */
[----:B------:R-:W-:Y:S05]  /*09e0*/  @P0 EXIT ;  /* 0x000000000000094d */ /* 0x000fea0003800000 */
[----:B------:R-:W0:Y:S01]  /*09f0*/  I2F.U32.RP R10, R3 ;  /* 0x00000003000a7306 */ /* 0x000e220000209000 */
[C---:B------:R-:W-:Y:S01]  /*0a00*/  IMAD.IADD R2, R3.reuse, 0x1, R4 ;  /* 0x0000000103027824 */ /* 0x040fe200078e0204 */
[----:B------:R-:W-:Y:S01]  /*0a10*/  ISETP.NE.U32.AND P2, PT, R3, RZ, PT ;  /* 0x000000ff0300720c */ /* 0x000fe20003f45070 */
[----:B------:R-:W-:Y:S01]  /*0a20*/  IMAD.MOV R11, RZ, RZ, -R3 ;  /* 0x000000ffff0b7224 */ /* 0x000fe200078e0a03 */
[----:B------:R-:W1:Y:S01]  /*0a30*/  LDCU UR6, c[0x0][0x3b0] ;  /* 0x00007600ff0677ac */ /* 0x000e620008000800 */
[----:B------:R-:W-:Y:S01]  /*0a40*/  BSSY.RECONVERGENT B0, `(.L_x_184) ;  /* 0x0000033000007945 */ /* 0x000fe20003800200 */
[CC--:B------:R-:W-:Y:S02]  /*0a50*/  ISETP.GE.AND P0, PT, R2.reuse, R35.reuse, PT ;  /* 0x000000230200720c */ /* 0x0c0fe40003f06270 */
[----:B------:R-:W-:Y:S02]  /*0a60*/  VIMNMX R9, PT, PT, R2, R35, !PT ;  /* 0x0000002302097248 */ /* 0x000fe40007fe0100 */
[----:B------:R-:W-:-:S04]  /*0a70*/  SEL R8, RZ, 0x1, P0 ;  /* 0x00000001ff087807 */ /* 0x000fc80000000000 */
[----:B------:R-:W-:Y:S01]  /*0a80*/  IADD3 R2, PT, PT, R9, -R2, -R8 ;  /* 0x8000000209027210 */ /* 0x000fe20007ffe808 */
[----:B0-----:R-:W0:Y:S02]  /*0a90*/  MUFU.RCP R10, R10 ;  /* 0x0000000a000a7308 */ /* 0x001e240000001000 */
[----:B0-----:R-:W-:-:S06]  /*0aa0*/  IADD3 R6, PT, PT, R10, 0xffffffe, RZ ;  /* 0x0ffffffe0a067810 */ /* 0x001fcc0007ffe0ff */
[----:B------:R0:W2:Y:S02]  /*0ab0*/  F2I.FTZ.U32.TRUNC.NTZ R7, R6 ;  /* 0x0000000600077305 */ /* 0x0000a4000021f000 */
[----:B0-----:R-:W-:Y:S02]  /*0ac0*/  IMAD.MOV.U32 R6, RZ, RZ, RZ ;  /* 0x000000ffff067224 */ /* 0x001fe400078e00ff */
[----:B--2---:R-:W-:-:S04]  /*0ad0*/  IMAD R11, R11, R7, RZ ;  /* 0x000000070b0b7224 */ /* 0x004fc800078e02ff */
[----:B------:R-:W-:-:S06]  /*0ae0*/  IMAD.HI.U32 R11, R7, R11, R6 ;  /* 0x0000000b070b7227 */ /* 0x000fcc00078e0006 */
[----:B------:R-:W-:-:S05]  /*0af0*/  IMAD.HI.U32 R11, R11, R2, RZ ;  /* 0x000000020b0b7227 */ /* 0x000fca00078e00ff */
[----:B------:R-:W-:-:S05]  /*0b00*/  IADD3 R6, PT, PT, -R11, RZ, RZ ;  /* 0x000000ff0b067210 */ /* 0x000fca0007ffe1ff */
[----:B------:R-:W-:Y:S02]  /*0b10*/  IMAD R2, R3, R6, R2 ;  /* 0x0000000603027224 */ /* 0x000fe400078e0202 */
[----:B------:R-:W0:Y:S03]  /*0b20*/  LDC.64 R6, c[0x0][0x3c0] ;  /* 0x0000f000ff067b82 */ /* 0x000e260000000a00 */
[----:B------:R-:W-:-:S13]  /*0b30*/  ISETP.GE.U32.AND P0, PT, R2, R3, PT ;  /* 0x000000030200720c */ /* 0x000fda0003f06070 */
[----:B------:R-:W-:Y:S02]  /*0b40*/  @P0 IMAD.IADD R2, R2, 0x1, -R3 ;  /* 0x0000000102020824 */ /* 0x000fe400078e0a03 */
[----:B------:R-:W-:-:S03]  /*0b50*/  @P0 VIADD R11, R11, 0x1 ;  /* 0x000000010b0b0836 */ /* 0x000fc60000000000 */
[----:B------:R-:W-:-:S13]  /*0b60*/  ISETP.GE.U32.AND P1, PT, R2, R3, PT ;  /* 0x000000030200720c */ /* 0x000fda0003f26070 */
[----:B------:R-:W-:Y:S01]  /*0b70*/  @P1 VIADD R11, R11, 0x1 ;  /* 0x000000010b0b1836 */ /* 0x000fe20000000000 */
[----:B------:R-:W-:-:S04]  /*0b80*/  @!P2 LOP3.LUT R11, RZ, R3, RZ, 0x33, !PT ;  /* 0x00000003ff0ba212 */ /* 0x000fc800078e33ff */
[----:B------:R-:W-:-:S04]  /*0b90*/  IADD3 R2, PT, PT, R8, R11, RZ ;  /* 0x0000000b08027210 */ /* 0x000fc80007ffe0ff */
[C---:B------:R-:W-:Y:S02]  /*0ba0*/  LOP3.LUT R8, R2.reuse, 0x3, RZ, 0xc0, !PT ;  /* 0x0000000302087812 */ /* 0x040fe400078ec0ff */
[----:B------:R-:W-:Y:S02]  /*0bb0*/  ISETP.GE.U32.AND P0, PT, R2, 0x3, PT ;  /* 0x000000030200780c */ /* 0x000fe40003f06070 */
[----:B------:R-:W-:-:S13]  /*0bc0*/  ISETP.NE.AND P1, PT, R8, 0x3, PT ;  /* 0x000000030800780c */ /* 0x000fda0003f25270 */
[----:B01----:R-:W-:Y:S05]  /*0bd0*/  @!P1 BRA `(.L_x_185) ;  /* 0x0000000000649947 */ /* 0x003fea0003800000 */
[----:B------:R-:W0:Y:S01]  /*0be0*/  LDC.64 R10, c[0x0][0x380] ;  /* 0x0000e000ff0a7b82 */ /* 0x000e220000000a00 */
[----:B------:R-:W-:Y:S02]  /*0bf0*/  VIADD R2, R2, 0x1 ;  /* 0x0000000102027836 */ /* 0x000fe40000000000 */
[----:B------:R-:W-:-:S03]  /*0c00*/  IMAD R35, R0, R35, R4 ;  /* 0x0000002300237224 */ /* 0x000fc600078e0204 */
[----:B------:R-:W-:Y:S02]  /*0c10*/  LOP3.LUT R2, R2, 0x3, RZ, 0xc0, !PT ;  /* 0x0000000302027812 */ /* 0x000fe400078ec0ff */
[----:B------:R-:W1:Y:S03]  /*0c20*/  LDC.64 R8, c[0x0][0x3c0] ;  /* 0x0000f000ff087b82 */ /* 0x000e660000000a00 */
[----:B------:R-:W-:Y:S02]  /*0c30*/  IMAD.MOV R2, RZ, RZ, -R2 ;  /* 0x000000ffff027224 */ /* 0x000fe400078e0a02 */
[----:B0-----:R-:W-:-:S03]  /*0c40*/  IMAD.WIDE.U32 R10, R4, 0x8, R10 ;  /* 0x00000008040a7825 */ /* 0x001fc600078e000a */
[----:B------:R-:W-:-:S05]  /*0c50*/  IADD3 R14, P1, PT, R10, 0x8, RZ ;  /* 0x000000080a0e7810 */ /* 0x000fca0007f3e0ff */
[----:B-1----:R-:W-:-:S08]  /*0c60*/  IMAD.X R15, RZ, RZ, R11, P1 ;  /* 0x000000ffff0f7224 */ /* 0x002fd000008e060b */
.L_x_186:
[----:B------:R-:W-:Y:S01]  /*0c70*/  ISETP.GE.AND P1, PT, R4, R5, PT ;  /* 0x000000050400720c */ /* 0x000fe20003f26270 */
[----:B------:R-:W-:Y:S01]  /*0c80*/  IMAD.MOV.U32 R17, RZ, RZ, R15 ;  /* 0x000000ffff117224 */ /* 0x000fe200078e000f */
[----:B------:R-:W-:-:S11]  /*0c90*/  MOV R16, R14 ;  /* 0x0000000e00107202 */ /* 0x000fd60000000f00 */
[----:B------:R-:W2:Y:S04]  /*0ca0*/  @P1 LDG.E.64.CONSTANT R10, desc[UR4][R16.64] ;  /* 0x00000004100a1981 */ /* 0x000ea8000c1e9b00 */
[----:B0-----:R-:W2:Y:S01]  /*0cb0*/  @P1 LDG.E.64.CONSTANT R12, desc[UR4][R16.64+-0x8] ;  /* 0xfffff804100c1981 */ /* 0x001ea2000c1e9b00 */
[----:B------:R-:W-:Y:S01]  /*0cc0*/  IMAD.MOV.U32 R19, RZ, RZ, 0x7fffffff ;  /* 0x7fffffffff137424 */ /* 0x000fe200078e00ff */
[----:B------:R-:W-:Y:S01]  /*0cd0*/  IADD3 R2, PT, PT, R2, 0x1, RZ ;  /* 0x0000000102027810 */ /* 0x000fe20007ffe0ff */
[----:B------:R-:W-:-:S04]  /*0ce0*/  IMAD.WIDE.U32 R14, R3, 0x8, R16 ;  /* 0x00000008030e7825 */ /* 0x000fc800078e0010 */
[----:B------:R-:W-:Y:S01]  /*0cf0*/  IMAD.IADD R4, R3, 0x1, R4 ;  /* 0x0000000103047824 */ /* 0x000fe200078e0204 */
[----:B--2---:R-:W-:Y:S01]  /*0d00*/  @P1 DADD R10, R10, -R12 ;  /* 0x000000000a0a1229 */ /* 0x004fe2000000080c */
[----:B------:R-:W-:-:S05]  /*0d10*/  IMAD.WIDE.U32 R12, R35, 0x4, R8 ;  /* 0x00000004230c7825 */ /* 0x000fca00078e0008 */
[----:B------:R-:W0:Y:S01]  /*0d20*/  @P1 F2F.F32.F64 R19, R10 ;  /* 0x0000000a00131310 */ /* 0x000e220000301000 */
[----:B------:R-:W-:Y:S01]  /*0d30*/  ISETP.NE.AND P1, PT, R2, RZ, PT ;  /* 0x000000ff0200720c */ /* 0x000fe20003f25270 */
[----:B------:R-:W-:Y:S01]  /*0d40*/  IMAD.IADD R35, R3, 0x1, R35 ;  /* 0x0000000103237824 */ /* 0x000fe200078e0223 */
[----:B0-----:R0:W-:Y:S11]  /*0d50*/  STG.E desc[UR4][R12.64], R19 ;  /* 0x000000130c007986 */ /* 0x0011f6000c101904 */
[----:B------:R-:W-:Y:S05]  /*0d60*/  @P1 BRA `(.L_x_186) ;  /* 0xfffffffc00c01947 */ /* 0x000fea000383ffff */
.L_x_185:
[----:B------:R-:W-:Y:S05]  /*0d70*/  BSYNC.RECONVERGENT B0 ;  /* 0x0000000000007941 */ /* 0x000fea0003800200 */
.L_x_184:
[----:B------:R-:W-:Y:S05]  /*0d80*/  @!P0 EXIT ;  /* 0x000000000000894d */ /* 0x000fea0003800000 */
.L_x_187:
[C---:B------:R-:W-:Y:S02]  /*0d90*/  IADD3 R8, PT, PT, R3.reuse, R4, RZ ;  /* 0x0000000403087210 */ /* 0x040fe40007ffe0ff */
[-C--:B------:R-:W-:Y:S02]  /*0da0*/  ISETP.GE.AND P0, PT, R4, R5.reuse, PT ;  /* 0x000000050400720c */ /* 0x080fe40003f06270 */
[----:B------:R-:W-:Y:S01]  /*0db0*/  ISETP.GE.AND P1, PT, R8, R5, PT ;  /* 0x000000050800720c */ /* 0x000fe20003f26270 */
[----:B------:R-:W-:-:S04]  /*0dc0*/  IMAD.IADD R10, R3, 0x1, R8 ;  /* 0x00000001030a7824 */ /* 0x000fc800078e0208 */
[----:B------:R-:W-:Y:S01]  /*0dd0*/  IMAD.IADD R2, R3, 0x1, R10 ;  /* 0x0000000103027824 */ /* 0x000fe200078e020a */
[----:B------:R-:W-:-:S04]  /*0de0*/  ISETP.GE.AND P2, PT, R10, R5, PT ;  /* 0x000000050a00720c */ /* 0x000fc80003f46270 */
[----:B------:R-:W-:Y:S01]  /*0df0*/  ISETP.GE.AND P3, PT, R2, R5, PT ;  /* 0x000000050200720c */ /* 0x000fe20003f66270 */
[----:B------:R-:W1:Y:S08]  /*0e00*/  @P0 LDC.64 R24, c[0x0][0x380] ;  /* 0x0000e000ff180b82 */ /* 0x000e700000000a00 */
[----:B------:R-:W2:Y:S08]  /*0e10*/  @P1 LDC.64 R26, c[0x0][0x380] ;  /* 0x0000e000ff1a1b82 */ /* 0x000eb00000000a00 */
[----:B------:R-:W3:Y:S08]  /*0e20*/  @P2 LDC.64 R28, c[0x0][0x380] ;  /* 0x0000e000ff1c2b82 */ /* 0x000ef00000000a00 */
[----:B0-----:R-:W0:Y:S01]  /*0e30*/  @P3 LDC.64 R18, c[0x0][0x380] ;  /* 0x0000e000ff123b82 */ /* 0x001e220000000a00 */
[----:B-1----:R-:W-:-:S05]  /*0e40*/  @P0 IMAD.WIDE.U32 R24, R4, 0x8, R24 ;  /* 0x0000000804180825 */ /* 0x002fca00078e0018 */
[----:B------:R-:W4:Y:S01]  /*0e50*/  @P0 LDG.E.64.CONSTANT R16, desc[UR4][R24.64+0x8] ;  /* 0x0000080418100981 */ /* 0x000f22000c1e9b00 */
[----:B--2---:R-:W-:-:S03]  /*0e60*/  @P1 IMAD.WIDE.U32 R26, R8, 0x8, R26 ;  /* 0x00000008081a1825 */ /* 0x004fc600078e001a */
[----:B------:R1:W4:Y:S04]  /*0e70*/  @P0 LDG.E.64.CONSTANT R20, desc[UR4][R24.64] ;  /* 0x0000000418140981 */ /* 0x000328000c1e9b00 */
[----:B------:R-:W2:Y:S01]  /*0e80*/  @P1 LDG.E.64.CONSTANT R8, desc[UR4][R26.64+0x8] ;  /* 0x000008041a081981 */ /* 0x000ea2000c1e9b00 */
[----:B---3--:R-:W-:-:S03]  /*0e90*/  @P2 IMAD.WIDE.U32 R28, R10, 0x8, R28 ;  /* 0x000000080a1c2825 */ /* 0x008fc600078e001c */
[----:B------:R-:W2:Y:S04]  /*0ea0*/  @P1 LDG.E.64.CONSTANT R12, desc[UR4][R26.64] ;  /* 0x000000041a0c1981 */ /* 0x000ea8000c1e9b00 */
[----:B------:R-:W3:Y:S01]  /*0eb0*/  @P2 LDG.E.64.CONSTANT R10, desc[UR4][R28.64+0x8] ;  /* 0x000008041c0a2981 */ /* 0x000ee2000c1e9b00 */
[----:B0-----:R-:W-:-:S03]  /*0ec0*/  @P3 IMAD.WIDE.U32 R30, R2, 0x8, R18 ;  /* 0x00000008021e3825 */ /* 0x001fc600078e0012 */
[----:B------:R-:W3:Y:S04]  /*0ed0*/  @P2 LDG.E.64.CONSTANT R14, desc[UR4][R28.64] ;  /* 0x000000041c0e2981 */ /* 0x000ee8000c1e9b00 */
[----:B------:R-:W5:Y:S04]  /*0ee0*/  @P3 LDG.E.64.CONSTANT R18, desc[UR4][R30.64+0x8] ;  /* 0x000008041e123981 */ /* 0x000f68000c1e9b00 */
[----:B------:R-:W5:Y:S01]  /*0ef0*/  @P3 LDG.E.64.CONSTANT R22, desc[UR4][R30.64] ;  /* 0x000000041e163981 */ /* 0x000f62000c1e9b00 */
[----:B------:R-:W-:Y:S02]  /*0f00*/  IMAD R4, R0, UR6, R4 ;  /* 0x0000000600047c24 */ /* 0x000fe4000f8e0204 */
[----:B-1----:R-:W-:Y:S01]  /*0f10*/  IMAD.MOV.U32 R25, RZ, RZ, 0x7fffffff ;  /* 0x7fffffffff197424 */ /* 0x002fe200078e00ff */
[----:B----4-:R-:W-:Y:S01]  /*0f20*/  @P0 DADD R20, R16, -R20 ;  /* 0x0000000010140229 */ /* 0x010fe20000000814 */
[----:B------:R-:W-:Y:S01]  /*0f30*/  MOV R16, 0x7fffffff ;  /* 0x7fffffff00107802 */ /* 0x000fe20000000f00 */
[----:B------:R-:W-:Y:S01]  /*0f40*/  IMAD.MOV.U32 R17, RZ, RZ, 0x7fffffff ;  /* 0x7fffffffff117424 */ /* 0x000fe200078e00ff */
[----:B--2---:R-:W-:-:S04]  /*0f50*/  @P1 DADD R8, R8, -R12 ;  /* 0x0000000008081229 */ /* 0x004fc8000000080c */
[----:B------:R-:W0:Y:S01]  /*0f60*/  @P0 F2F.F32.F64 R16, R20 ;  /* 0x0000001400100310 */ /* 0x000e220000301000 */
[----:B---3--:R-:W-:-:S07]  /*0f70*/  @P2 DADD R14, R10, -R14 ;  /* 0x000000000a0e2229 */ /* 0x008fce000000080e */
[----:B------:R1:W2:Y:S01]  /*0f80*/  @P1 F2F.F32.F64 R17, R8 ;  /* 0x0000000800111310 */ /* 0x0002a20000301000 */
[----:B------:R-:W-:-:S04]  /*0f90*/  IMAD.IADD R10, R3, 0x1, R4 ;  /* 0x00000001030a7824 */ /* 0x000fc800078e0204 */
[C---:B------:R-:W-:Y:S01]  /*0fa0*/  IMAD.IADD R12, R3.reuse, 0x1, R10 ;  /* 0x00000001030c7824 */ /* 0x040fe200078e020a */
[----:B-----5:R-:W-:Y:S02]  /*0fb0*/  @P3 DADD R18, R18, -R22 ;  /* 0x0000000012123229 */ /* 0x020fe40000000816 */
[----:B------:R3:W4:Y:S01]  /*0fc0*/  @P2 F2F.F32.F64 R25, R14 ;  /* 0x0000000e00192310 */ /* 0x0007220000301000 */
[----:B------:R-:W-:Y:S01]  /*0fd0*/  MOV R23, 0x7fffffff ;  /* 0x7fffffff00177802 */ /* 0x000fe20000000f00 */
[----:B-1----:R-:W-:Y:S01]  /*0fe0*/  IMAD.WIDE.U32 R8, R4, 0x4, R6 ;  /* 0x0000000404087825 */ /* 0x002fe200078e0006 */
[----:B------:R-:W-:-:S03]  /*0ff0*/  IADD3 R21, PT, PT, R3, R12, RZ ;  /* 0x0000000c03157210 */ /* 0x000fc60007ffe0ff */
[--C-:B------:R-:W-:Y:S01]  /*1000*/  IMAD.WIDE.U32 R10, R10, 0x4, R6.reuse ;  /* 0x000000040a0a7825 */ /* 0x100fe200078e0006 */
[----:B0-----:R1:W-:Y:S01]  /*1010*/  STG.E desc[UR4][R8.64], R16 ;  /* 0x0000001008007986 */ /* 0x0013e2000c101904 */
[----:B------:R-:W0:Y:S02]  /*1020*/  @P3 F2F.F32.F64 R23, R18 ;  /* 0x0000001200173310 */ /* 0x000e240000301000 */
[--C-:B------:R-:W-:Y:S01]  /*1030*/  IMAD.WIDE.U32 R12, R12, 0x4, R6.reuse ;  /* 0x000000040c0c7825 */ /* 0x100fe200078e0006 */
[----:B--2---:R1:W-:Y:S03]  /*1040*/  STG.E desc[UR4][R10.64], R17 ;  /* 0x000000110a007986 */ /* 0x0043e6000c101904 */
[----:B---3--:R-:W-:Y:S01]  /*1050*/  IMAD.WIDE.U32 R14, R21, 0x4, R6 ;  /* 0x00000004150e7825 */ /* 0x008fe200078e0006 */
[----:B----4-:R1:W-:Y:S03]  /*1060*/  STG.E desc[UR4][R12.64], R25 ;  /* 0x000000190c007986 */ /* 0x0103e6000c101904 */
[----:B------:R-:W-:Y:S01]  /*1070*/  IMAD.IADD R4, R3, 0x1, R2 ;  /* 0x0000000103047824 */ /* 0x000fe200078e0202 */
[----:B0-----:R1:W-:Y:S04]  /*1080*/  STG.E desc[UR4][R14.64], R23 ;  /* 0x000000170e007986 */ /* 0x0013e8000c101904 */
[----:B------:R-:W-:-:S13]  /*1090*/  ISETP.GE.AND P0, PT, R4, UR6, PT ;  /* 0x0000000604007c0c */ /* 0x000fda000bf06270 */
[----:B-1----:R-:W-:Y:S05]  /*10a0*/  @!P0 BRA `(.L_x_187) ;  /* 0xfffffffc00388947 */ /* 0x002fea000383ffff */
[----:B------:R-:W-:Y:S05]  /*10b0*/  EXIT ;  /* 0x000000000000794d */ /* 0x000fea0003800000 */
.L_x_183:
[----:B------:R-:W-:-:S13]  /*10c0*/  ISETP.GE.U32.AND P0, PT, R4, R35, PT ;  /* 0x000000230400720c */ /* 0x000fda0003f06070 */
[----:B------:R-:W-:Y:S05]  /*10d0*/  @P0 EXIT ;  /* 0x000000000000094d */ /* 0x000fea0003800000 */
[----:B------:R-:W0:Y:S08]  /*10e0*/  LDC.64 R6, c[0x0][0x398] ;  /* 0x0000e600ff067b82 */ /* 0x000e300000000a00 */
[----:B------:R-:W1:Y:S08]  /*10f0*/  LDC.64 R10, c[0x0][0x3a8] ;  /* 0x0000ea00ff0a7b82 */ /* 0x000e700000000a00 */
[----:B------:R-:W2:Y:S01]  /*1100*/  LDC.64 R8, c[0x0][0x3a0] ;  /* 0x0000e800ff087b82 */ /* 0x000ea20000000a00 */
[----:B------:R-:W3:Y:S01]  /*1110*/  I2F.U32.RP R15, R3 ;  /* 0x00000003000f7306 */ /* 0x000ee20000209000 */
[----:B------:R-:W-:Y:S01]  /*1120*/  IMAD.IADD R14, R3, 0x1, R4 ;  /* 0x00000001030e7824 */ /* 0x000fe200078e0204 */
[----:B------:R-:W-:Y:S01]  /*1130*/  IADD3 R19, PT, PT, RZ, -R3, RZ ;  /* 0x80000003ff137210 */ /* 0x000fe20007ffe0ff */
[----:B------:R-:W4:Y:S01]  /*1140*/  LDCU.128 UR8, c[0x0][0x380] ;  /* 0x00007000ff0877ac */ /* 0x000f220008000c00 */
[----:B0-----:R-:W-:-:S06]  /*1150*/  IMAD.WIDE.U32 R6, R0, 0x4, R6 ;  /* 0x0000000400067825 */ /* 0x001fcc00078e0006 */
[----:B------:R0:W5:Y:S01]  /*1160*/  LDG.E.CONSTANT R6, desc[UR4][R6.64] ;  /* 0x0000000406067981 */ /* 0x000162000c1e9900 */
[----:B-1----:R-:W-:-:S05]  /*1170*/  IMAD.WIDE.U32 R10, R0, 0x4, R10 ;  /* 0x00000004000a7825 */ /* 0x002fca00078e000a */
[----:B------:R1:W4:Y:S01]  /*1180*/  LDG.E.CONSTANT R17, desc[UR4][R10.64] ;  /* 0x000000040a117981 */ /* 0x000322000c1e9900 */
[----:B--2---:R-:W-:-:S05]  /*1190*/  IMAD.WIDE.U32 R8, R0, 0x4, R8 ;  /* 0x0000000400087825 */ /* 0x004fca00078e0008 */
[----:B------:R4:W2:Y:S01]  /*11a0*/  LDG.E.CONSTANT R16, desc[UR4][R8.64] ;  /* 0x0000000408107981 */ /* 0x0008a2000c1e9900 */
[----:B---3--:R-:W3:Y:S01]  /*11b0*/  MUFU.RCP R15, R15 ;  /* 0x0000000f000f7308 */ /* 0x008ee20000001000 */
[----:B------:R-:W-:Y:S01]  /*11c0*/  ISETP.GE.AND P0, PT, R14, R35, PT ;  /* 0x000000230e00720c */ /* 0x000fe20003f06270 */
[----:B---3--:R-:W-:-:S06]  /*11d0*/  VIADD R12, R15, 0xffffffe ;  /* 0x0ffffffe0f0c7836 */ /* 0x008fcc0000000000 */
[----:B------:R3:W1:Y:S01]  /*11e0*/  F2I.FTZ.U32.TRUNC.NTZ R13, R12 ;  /* 0x0000000c000d7305 */ /* 0x000662000021f000 */
[----:B0-----:R-:W-:Y:S02]  /*11f0*/  VIMNMX R7, PT, PT, R14, R35, !PT ;  /* 0x000000230e077248 */ /* 0x001fe40007fe0100 */
[----:B------:R-:W-:Y:S01]  /*1200*/  SEL R34, RZ, 0x1, P0 ;  /* 0x00000001ff227807 */ /* 0x000fe20000000000 */
[----:B---3--:R-:W-:-:S03]  /*1210*/  IMAD.MOV.U32 R12, RZ, RZ, RZ ;  /* 0x000000ffff0c7224 */ /* 0x008fc600078e00ff */
[----:B------:R-:W-:Y:S01]  /*1220*/  IADD3 R14, PT, PT, R7, -R14, -R34 ;  /* 0x8000000e070e7210 */ /* 0x000fe20007ffe822 */
[----:B-1----:R-:W-:-:S04]  /*1230*/  IMAD R11, R19, R13, RZ ;  /* 0x0000000d130b7224 */ /* 0x002fc800078e02ff */
[----:B------:R-:W-:-:S06]  /*1240*/  IMAD.HI.U32 R11, R13, R11, R12 ;  /* 0x0000000b0d0b7227 */ /* 0x000fcc00078e000c */
[----:B------:R-:W-:-:S05]  /*1250*/  IMAD.HI.U32 R13, R11, R14, RZ ;  /* 0x0000000e0b0d7227 */ /* 0x000fca00078e00ff */
[----:B------:R-:W-:-:S05]  /*1260*/  IADD3 R7, PT, PT, -R13, RZ, RZ ;  /* 0x000000ff0d077210 */ /* 0x000fca0007ffe1ff */
[----:B------:R-:W-:-:S05]  /*1270*/  IMAD R14, R3, R7, R14 ;  /* 0x00000007030e7224 */ /* 0x000fca00078e020e */
[----:B------:R-:W-:Y:S02]  /*1280*/  ISETP.GE.U32.AND P0, PT, R14, R3, PT ;  /* 0x000000030e00720c */ /* 0x000fe40003f06070 */
[----:B------:R-:W-:-:S11]  /*1290*/  ISETP.NE.U32.AND P2, PT, R3, RZ, PT ;  /* 0x000000ff0300720c */ /* 0x000fd60003f45070 */
[----:B------:R-:W-:-:S05]  /*12a0*/  @P0 IMAD.IADD R14, R14, 0x1, -R3 ;  /* 0x000000010e0e0824 */ /* 0x000fca00078e0a03 */
[----:B------:R-:W-:Y:S01]  /*12b0*/  ISETP.GE.U32.AND P1, PT, R14, R3, PT ;  /* 0x000000030e00720c */ /* 0x000fe20003f26070 */
[----:B------:R-:W-:-:S12]  /*12c0*/  @P0 VIADD R13, R13, 0x1 ;  /* 0x000000010d0d0836 */ /* 0x000fd80000000000 */
[----:B------:R-:W-:Y:S02]  /*12d0*/  @P1 IADD3 R13, PT, PT, R13, 0x1, RZ ;  /* 0x000000010d0d1810 */ /* 0x000fe40007ffe0ff */
[----:B------:R-:W-:-:S05]  /*12e0*/  @!P2 LOP3.LUT R13, RZ, R3, RZ, 0x33, !PT ;  /* 0x00000003ff0da212 */ /* 0x000fca00078e33ff */
[----:B------:R-:W-:-:S05]  /*12f0*/  IMAD.IADD R34, R34, 0x1, R13 ;  /* 0x0000000122227824 */ /* 0x000fca00078e020d */
[----:B------:R-:W-:Y:S01]  /*1300*/  LOP3.LUT R14, R34, 0x3, RZ, 0xc0, !PT ;  /* 0x00000003220e7812 */ /* 0x000fe200078ec0ff */
[----:B------:R-:W-:Y:S03]  /*1310*/  I2F.F64.U32 R10, R2 ;  /* 0x00000002000a7312 */ /* 0x000fe60000201800 */
[----:B------:R-:W-:Y:S01]  /*1320*/  ISETP.NE.AND P0, PT, R14, 0x3, PT ;  /* 0x000000030e00780c */ /* 0x000fe20003f05270 */
[----:B------:R-:W-:Y:S04]  /*1330*/  BSSY.RECONVERGENT B0, `(.L_x_188) ;  /* 0x0000037000007945 */ /* 0x000fe80003800200 */
[----:B-----5:R-:W-:Y:S08]  /*1340*/  F2F.F64.F32 R6, R6 ;  /* 0x0000000600067310 */ /* 0x020ff00000201800 */
[----:B----4-:R-:W0:Y:S08]  /*1350*/  F2F.F64.F32 R8, R17 ;  /* 0x0000001100087310 */ /* 0x010e300000201800 */
[----:B--2---:R1:W2:Y:S01]  /*1360*/  F2F.F64.F32 R12, R16 ;  /* 0x00000010000c7310 */ /* 0x0042a20000201800 */
[----:B0-----:R-:W-:Y:S01]  /*1370*/  DFMA R14, -R6, R8, 1 ;  /* 0x3ff00000060e742b */ /* 0x001fe20000000108 */
[----:B-1----:R-:W-:Y:S10]  /*1380*/  @!P0 BRA `(.L_x_189) ;  /* 0x0000000000c48947 */ /* 0x002ff40003800000 */
[----:B------:R-:W0:Y:S01]  /*1390*/  LDC.64 R16, c[0x0][0x3c0] ;  /* 0x0000f000ff107b82 */ /* 0x000e220000000a00 */
[----:B------:R-:W-:Y:S01]  /*13a0*/  VIADD R19, R34, 0x1 ;  /* 0x0000000122137836 */ /* 0x000fe20000000000 */
[----:B------:R-:W-:Y:S01]  /*13b0*/  MOV R20, 0x8 ;  /* 0x0000000800147802 */ /* 0x000fe20000000f00 */
[----:B------:R-:W-:Y:S01]  /*13c0*/  IMAD.MOV.U32 R21, RZ, RZ, 0x0 ;  /* 0x00000000ff157424 */ /* 0x000fe200078e00ff */
[----:B------:R-:W-:Y:S01]  /*13d0*/  SHF.R.U32.HI R22, RZ, 0x1d, R2 ;  /* 0x0000001dff167819 */ /* 0x000fe20000011602 */
[--C-:B------:R-:W-:Y:S01]  /*13e0*/  IMAD R35, R0, R35, R4.reuse ;  /* 0x0000002300237224 */ /* 0x100fe200078e0204 */
[----:B------:R-:W-:Y:S01]  /*13f0*/  LOP3.LUT R37, R19, 0x3, RZ, 0xc0, !PT ;  /* 0x0000000313257812 */ /* 0x000fe200078ec0ff */
[C---:B------:R-:W-:Y:S01]  /*1400*/  IMAD.IADD R36, R2.reuse, 0x1, -R4 ;  /* 0x0000000102247824 */ /* 0x040fe200078e0a04 */
[----:B------:R-:W-:Y:S01]  /*1410*/  LEA R18, P0, -R2, 0x8, 0x3 ;  /* 0x0000000802127811 */ /* 0x000fe200078019ff */
[----:B------:R-:W-:-:S03]  /*1420*/  IMAD.WIDE.U32 R20, R4, 0x8, R20 ;  /* 0x0000000804147825 */ /* 0x000fc600078e0014 */
[----:B------:R-:W-:Y:S01]  /*1430*/  IADD3.X R19, PT, PT, RZ, ~R22, RZ, P0, !PT ;  /* 0x80000016ff137210 */ /* 0x000fe200007fe4ff */
[----:B------:R-:W-:-:S08]  /*1440*/  IMAD.MOV R37, RZ, RZ, -R37 ;  /* 0x000000ffff257224 */ /* 0x000fd000078e0a25 */
.L_x_192:
[----:B------:R-:W-:Y:S01]  /*1450*/  ISETP.GE.AND P0, PT, R4, R5, PT ;  /* 0x000000050400720c */ /* 0x000fe20003f06270 */
[----:B------:R-:W-:Y:S01]  /*1460*/  BSSY.RECONVERGENT B1, `(.L_x_190) ;  /* 0x000001b000017945 */ /* 0x000fe20003800200 */
[----:B0-----:R-:W-:-:S04]  /*1470*/  IMAD.WIDE.U32 R22, R35, 0x4, R16 ;  /* 0x0000000423167825 */ /* 0x001fc800078e0010 */
[----:B------:R-:W-:-:S07]  /*1480*/  IMAD.MOV.U32 R33, RZ, RZ, 0x7fffffff ;  /* 0x7fffffffff217424 */ /* 0x000fce00078e00ff */
[----:B------:R-:W-:Y:S05]  /*1490*/  @!P0 BRA `(.L_x_191) ;  /* 0x00000000005c8947 */ /* 0x000fea0003800000 */
[----:B------:R-:W-:Y:S01]  /*14a0*/  IADD3 R24, P0, PT, R20, UR8, RZ ;  /* 0x0000000814187c10 */ /* 0x000fe2000ff1e0ff */
[----:B------:R-:W-:Y:S01]  /*14b0*/  IMAD.WIDE R30, R4, 0x8, R18 ;  /* 0x00000008041e7825 */ /* 0x000fe200078e0212 */
[----:B------:R-:W-:Y:S02]  /*14c0*/  IADD3 R26, P1, PT, R20, UR10, RZ ;  /* 0x0000000a141a7c10 */ /* 0x000fe4000ff3e0ff */
[----:B------:R-:W-:Y:S02]  /*14d0*/  IADD3.X R25, PT, PT, R21, UR9, RZ, P0, !PT ;  /* 0x0000000915197c10 */ /* 0x000fe400087fe4ff */
[C---:B------:R-:W-:Y:S02]  /*14e0*/  IADD3 R28, P0, PT, R30.reuse, UR8, RZ ;  /* 0x000000081e1c7c10 */ /* 0x040fe4000ff1e0ff */
[----:B------:R-:W-:Y:S02]  /*14f0*/  IADD3 R30, P2, PT, R30, UR10, RZ ;  /* 0x0000000a1e1e7c10 */ /* 0x000fe4000ff5e0ff */
[----:B------:R-:W-:Y:S01]  /*1500*/  IADD3.X R29, PT, PT, R31, UR9, RZ, P0, !PT ;  /* 0x000000091f1d7c10 */ /* 0x000fe200087fe4ff */
[----:B------:R-:W3:Y:S01]  /*1510*/  LDG.E.64.CONSTANT R24, desc[UR4][R24.64] ;  /* 0x0000000418187981 */ /* 0x000ee2000c1e9b00 */
[----:B------:R-:W-:-:S02]  /*1520*/  IADD3.X R27, PT, PT, R21, UR11, RZ, P1, !PT ;  /* 0x0000000b151b7c10 */ /* 0x000fc40008ffe4ff */
[----:B------:R-:W-:Y:S02]  /*1530*/  IADD3.X R31, PT, PT, R31, UR11, RZ, P2, !PT ;  /* 0x0000000b1f1f7c10 */ /* 0x000fe400097fe4ff */
[----:B------:R-:W3:Y:S04]  /*1540*/  LDG.E.64.CONSTANT R28, desc[UR4][R28.64] ;  /* 0x000000041c1c7981 */ /* 0x000ee8000c1e9b00 */
[----:B------:R-:W4:Y:S04]  /*1550*/  LDG.E.64.CONSTANT R26, desc[UR4][R26.64] ;  /* 0x000000041a1a7981 */ /* 0x000f28000c1e9b00 */
[----:B------:R-:W4:Y:S01]  /*1560*/  LDG.E.64.CONSTANT R30, desc[UR4][R30.64] ;  /* 0x000000041e1e7981 */ /* 0x000f22000c1e9b00 */
[----:B------:R-:W0:Y:S01]  /*1570*/  I2F.F64 R32, R36 ;  /* 0x0000002400207312 */ /* 0x000e220000201c00 */
[----:B---3--:R-:W-:-:S02]  /*1580*/  DADD R24, R24, -R28 ;  /* 0x0000000018187229 */ /* 0x008fc4000000081c */
[----:B----4-:R-:W-:-:S08]  /*1590*/  DADD R26, R26, -R30 ;  /* 0x000000001a1a7229 */ /* 0x010fd0000000081e */
[----:B0-----:R-:W-:Y:S02]  /*15a0*/  DFMA R26, R24, R32, R26 ;  /* 0x00000020181a722b */ /* 0x001fe4000000001a */
[----:B------:R-:W-:-:S08]  /*15b0*/  DMUL R32, R6, -R24 ;  /* 0x8000001806207228 */ /* 0x000fd00000000000 */
[----:B------:R-:W-:-:S08]  /*15c0*/  DFMA R32, R10, R26, R32 ;  /* 0x0000001a0a20722b */ /* 0x000fd00000000020 */
[----:B--2---:R-:W-:-:S08]  /*15d0*/  DMUL R32, R12, R32 ;  /* 0x000000200c207228 */ /* 0x004fd00000000000 */
[----:B------:R-:W-:-:S08]  /*15e0*/  DMUL R32, R14, R32 ;  /* 0x000000200e207228 */ /* 0x000fd00000000000 */
[----:B------:R-:W-:-:S10]  /*15f0*/  DFMA R32, R8, R24, R32 ;  /* 0x000000180820722b */ /* 0x000fd40000000020 */
[----:B------:R0:W1:Y:S02]  /*1600*/  F2F.F32.F64 R33, R32 ;  /* 0x0000002000217310 */ /* 0x0000640000301000 */
.L_x_191:
[----:B------:R-:W-:Y:S05]  /*1610*/  BSYNC.RECONVERGENT B1 ;  /* 0x0000000000017941 */ /* 0x000fea0003800200 */
.L_x_190:
[----:B-1----:R1:W-:Y:S01]  /*1620*/  STG.E desc[UR4][R22.64], R33 ;  /* 0x0000002116007986 */ /* 0x0023e2000c101904 */
[----:B------:R-:W-:Y:S01]  /*1630*/  IADD3 R37, PT, PT, R37, 0x1, RZ ;  /* 0x0000000125257810 */ /* 0x000fe20007ffe0ff */
[C---:B------:R-:W-:Y:S01]  /*1640*/  IMAD.IADD R35, R3.reuse, 0x1, R35 ;  /* 0x0000000103237824 */ /* 0x040fe200078e0223 */
[C---:B------:R-:W-:Y:S01]  /*1650*/  IADD3 R36, PT, PT, -R3.reuse, R36, RZ ;  /* 0x0000002403247210 */ /* 0x040fe20007ffe1ff */
[----:B------:R-:W-:Y:S01]  /*1660*/  IMAD.IADD R4, R3, 0x1, R4 ;  /* 0x0000000103047824 */ /* 0x000fe200078e0204 */
[----:B------:R-:W-:Y:S01]  /*1670*/  ISETP.NE.AND P0, PT, R37, RZ, PT ;  /* 0x000000ff2500720c */ /* 0x000fe20003f05270 */
[----:B------:R-:W-:-:S12]  /*1680*/  IMAD.WIDE.U32 R20, R3, 0x8, R20 ;  /* 0x0000000803147825 */ /* 0x000fd800078e0014 */
[----:B-1----:R-:W-:Y:S05]  /*1690*/  @P0 BRA `(.L_x_192) ;  /* 0xfffffffc006c0947 */ /* 0x002fea000383ffff */
.L_x_189:
[----:B------:R-:W-:Y:S05]  /*16a0*/  BSYNC.RECONVERGENT B0 ;  /* 0x0000000000007941 */ /* 0x000fea0003800200 */
.L_x_188:
[----:B------:R-:W1:Y:S01]  /*16b0*/  LDC R35, c[0x0][0x3b0] ;  /* 0x0000ec00ff237b82 */ /* 0x000e620000000800 */
[----:B------:R-:W-:Y:S01]  /*16c0*/  ISETP.GE.U32.AND P0, PT, R34, 0x3, PT ;  /* 0x000000032200780c */ /* 0x000fe20003f06070 */
[----:B------:R-:W3:Y:S06]  /*16d0*/  LDCU.128 UR12, c[0x0][0x380] ;  /* 0x00007000ff0c77ac */ /* 0x000eec0008000c00 */
[----:B------:R-:W4:Y:S08]  /*16e0*/  LDC.64 R16, c[0x0][0x3c0] ;  /* 0x0000f000ff107b82 */ /* 0x000f300000000a00 */
[----:B------:R-:W0:Y:S08]  /*16f0*/  LDC.64 R18, c[0x0][0x380] ;  /* 0x0000e000ff127b82 */ /* 0x000e300000000a00 */
[----:B------:R-:W0:Y:S01]  /*1700*/  LDC.64 R20, c[0x0][0x388] ;  /* 0x0000e200ff147b82 */ /* 0x000e220000000a00 */
[----:B---3--:R-:W-:Y:S05]  /*1710*/  @!P0 EXIT ;  /* 0x000000000000894d */ /* 0x008fea0003800000 */
.L_x_201:
[----:B------:R-:W-:Y:S01]  /*1720*/  ISETP.GE.AND P0, PT, R4, R5, PT ;  /* 0x000000050400720c */ /* 0x000fe20003f06270 */
[----:B-1----:R-:W-:Y:S01]  /*1730*/  IMAD R34, R0, R35, R4 ;  /* 0x0000002300227224 */ /* 0x002fe200078e0204 */
[----:B------:R-:W-:Y:S01]  /*1740*/  BSSY.RECONVERGENT B0, `(.L_x_193) ;  /* 0x000001d000007945 */ /* 0x000fe20003800200 */
[----:B------:R-:W-:Y:S02]  /*1750*/  IMAD.MOV.U32 R29, RZ, RZ, 0x7fffffff ;  /* 0x7fffffffff1d7424 */ /* 0x000fe400078e00ff */
[----:B----4-:R-:W-:-:S08]  /*1760*/  IMAD.WIDE.U32 R22, R34, 0x4, R16 ;  /* 0x0000000422167825 */ /* 0x010fd000078e0010 */
[----:B0--3--:R-:W-:Y:S05]  /*1770*/  @!P0 BRA `(.L_x_194) ;  /* 0x0000000000648947 */ /* 0x009fea0003800000 */
[----:B------:R-:W-:Y:S01]  /*1780*/  IADD3 R27, P0, PT, -R2, R4, RZ ;  /* 0x00000004021b7210 */ /* 0x000fe20007f1e1ff */
[----:B0-----:R-:W-:-:S03]  /*1790*/  IMAD.WIDE.U32 R36, R4, 0x8, R18 ;  /* 0x0000000804247825 */ /* 0x001fc600078e0012 */
[C---:B------:R-:W-:Y:S01]  /*17a0*/  LEA.HI.X.SX32 R24, R4.reuse, 0xffffffff, 0x1, P0 ;  /* 0xffffffff04187811 */ /* 0x040fe200000f0eff */
[C---:B------:R-:W-:Y:S01]  /*17b0*/  IMAD.SHL.U32 R26, R27.reuse, 0x8, RZ ;  /* 0x000000081b1a7824 */ /* 0x040fe200078e00ff */
[----:B------:R0:W3:Y:S02]  /*17c0*/  LDG.E.64.CONSTANT R32, desc[UR4][R36.64+0x8] ;  /* 0x0000080424207981 */ /* 0x0000e4000c1e9b00 */
[----:B------:R-:W-:Y:S01]  /*17d0*/  SHF.L.U64.HI R27, R27, 0x3, R24 ;  /* 0x000000031b1b7819 */ /* 0x000fe20000010218 */
[----:B------:R-:W-:Y:S01]  /*17e0*/  IMAD.WIDE.U32 R24, R4, 0x8, R20 ;  /* 0x0000000804187825 */ /* 0x000fe200078e0014 */
[C---:B------:R-:W-:Y:S02]  /*17f0*/  IADD3 R30, P0, PT, R26.reuse, UR12, RZ ;  /* 0x0000000c1a1e7c10 */ /* 0x040fe4000ff1e0ff */
[----:B------:R-:W-:Y:S02]  /*1800*/  IADD3 R26, P1, PT, R26, UR14, RZ ;  /* 0x0000000e1a1a7c10 */ /* 0x000fe4000ff3e0ff */
[C---:B------:R-:W-:Y:S01]  /*1810*/  IADD3.X R31, PT, PT, R27.reuse, UR13, RZ, P0, !PT ;  /* 0x0000000d1b1f7c10 */ /* 0x040fe200087fe4ff */
[----:B------:R-:W4:Y:S01]  /*1820*/  LDG.E.64.CONSTANT R24, desc[UR4][R24.64+0x8] ;  /* 0x0000080418187981 */ /* 0x000f22000c1e9b00 */
[----:B------:R-:W-:-:S04]  /*1830*/  IADD3.X R27, PT, PT, R27, UR15, RZ, P1, !PT ;  /* 0x0000000f1b1b7c10 */ /* 0x000fc80008ffe4ff */
[----:B------:R-:W3:Y:S04]  /*1840*/  LDG.E.64.CONSTANT R30, desc[UR4][R30.64+0x8] ;  /* 0x000008041e1e7981 */ /* 0x000ee8000c1e9b00 */
[----:B------:R-:W4:Y:S01]  /*1850*/  LDG.E.64.CONSTANT R26, desc[UR4][R26.64+0x8] ;  /* 0x000008041a1a7981 */ /* 0x000f22000c1e9b00 */
[----:B0-----:R-:W-:-:S04]  /*1860*/  IADD3 R36, PT, PT, R2, -R4, RZ ;  /* 0x8000000402247210 */ /* 0x001fc80007ffe0ff */
[----:B------:R-:W0:Y:S01]  /*1870*/  I2F.F64 R28, R36 ;  /* 0x00000024001c7312 */ /* 0x000e220000201c00 */
[----:B---3--:R-:W-:Y:S02]  /*1880*/  DADD R32, R32, -R30 ;  /* 0x0000000020207229 */ /* 0x008fe4000000081e */
[----:B----4-:R-:W-:-:S08]  /*1890*/  DADD R24, R24, -R26 ;  /* 0x0000000018187229 */ /* 0x010fd0000000081a */
[----:B0-----:R-:W-:Y:S02]  /*18a0*/  DFMA R24, R32, R28, R24 ;  /* 0x0000001c2018722b */ /* 0x001fe40000000018 */
[----:B------:R-:W-:-:S08]  /*18b0*/  DMUL R28, R6, -R32 ;  /* 0x80000020061c7228 */ /* 0x000fd00000000000 */
[----:B------:R-:W-:-:S08]  /*18c0*/  DFMA R28, R10, R24, R28 ;  /* 0x000000180a1c722b */ /* 0x000fd0000000001c */
[----:B--2---:R-:W-:-:S08]  /*18d0*/  DMUL R28, R12, R28 ;  /* 0x0000001c0c1c7228 */ /* 0x004fd00000000000 */
[----:B------:R-:W-:-:S08]  /*18e0*/  DMUL R28, R14, R28 ;  /* 0x0000001c0e1c7228 */ /* 0x000fd00000000000 */
[----:B------:R-:W-:-:S10]  /*18f0*/  DFMA R28, R8, R32, R28 ;  /* 0x00000020081c722b */ /* 0x000fd4000000001c */
[----:B------:R1:W3:Y:S02]  /*1900*/  F2F.F32.F64 R29, R28 ;  /* 0x0000001c001d7310 */ /* 0x0002e40000301000 */
.L_x_194:
[----:B------:R-:W-:Y:S05]  /*1910*/  BSYNC.RECONVERGENT B0 ;  /* 0x0000000000007941 */ /* 0x000fea0003800200 */
.L_x_193:
[----:B---3--:R3:W-:Y:S01]  /*1920*/  STG.E desc[UR4][R22.64], R29 ;  /* 0x0000001d16007986 */ /* 0x0087e2000c101904 */
[C---:B------:R-:W-:Y:S01]  /*1930*/  IMAD.IADD R37, R3.reuse, 0x1, R4 ;  /* 0x0000000103257824 */ /* 0x040fe200078e0204 */
[----:B------:R-:W-:Y:S01]  /*1940*/  BSSY.RECONVERGENT B0, `(.L_x_195) ;  /* 0x000001f000007945 */ /* 0x000fe20003800200 */
[----:B------:R-:W-:Y:S01]  /*1950*/  IMAD.IADD R4, R3, 0x1, R34 ;  /* 0x0000000103047824 */ /* 0x000fe200078e0222 */
[----:B------:R-:W-:Y:S02]  /*1960*/  MOV R31, 0x7fffffff ;  /* 0x7fffffff001f7802 */ /* 0x000fe40000000f00 */
[----:B------:R-:W-:Y:S01]  /*1970*/  ISETP.GE.AND P0, PT, R37, R5, PT ;  /* 0x000000052500720c */ /* 0x000fe20003f06270 */
[----:B------:R-:W-:-:S12]  /*1980*/  IMAD.WIDE.U32 R24, R4, 0x4, R16 ;  /* 0x0000000404187825 */ /* 0x000fd800078e0010 */
[----:B---3--:R-:W-:Y:S05]  /*1990*/  @!P0 BRA `(.L_x_196) ;  /* 0x0000000000648947 */ /* 0x008fea0003800000 */
[----:B------:R-:W-:Y:S01]  /*19a0*/  IADD3 R29, P0, PT, -R2, R37, RZ ;  /* 0x00000025021d7210 */ /* 0x000fe20007f1e1ff */
[----:B0-----:R-:W-:-:S03]  /*19b0*/  IMAD.WIDE.U32 R32, R37, 0x8, R18 ;  /* 0x0000000825207825 */ /* 0x001fc600078e0012 */
[----:B------:R-:W-:Y:S01]  /*19c0*/  LEA.HI.X.SX32 R22, R37, 0xffffffff, 0x1, P0 ;  /* 0xffffffff25167811 */ /* 0x000fe200000f0eff */
[C---:B-1----:R-:W-:Y:S02]  /*19d0*/  IMAD.SHL.U32 R28, R29.reuse, 0x8, RZ ;  /* 0x000000081d1c7824 */ /* 0x042fe400078e00ff */
[----:B------:R-:W3:Y:S01]  /*19e0*/  LDG.E.64.CONSTANT R32, desc[UR4][R32.64+0x8] ;  /* 0x0000080420207981 */ /* 0x000ee2000c1e9b00 */
        /* <DEDUP_REMOVED lines=9> */
[----:B------:R-:W-:-:S04]  /*1a80*/  IMAD.IADD R34, R2, 0x1, -R37 ;  /* 0x0000000102227824 */ /* 0x000fc800078e0a25 */
        /* <DEDUP_REMOVED lines=9> */
[----:B------:R3:W4:Y:S02]  /*1b20*/  F2F.F32.F64 R31, R30 ;  /* 0x0000001e001f7310 */ /* 0x0007240000301000 */
.L_x_196:
[----:B------:R-:W-:Y:S05]  /*1b30*/  BSYNC.RECONVERGENT B0 ;  /* 0x0000000000007941 */ /* 0x000fea0003800200 */
.L_x_195:
[----:B----4-:R4:W-:Y:S01]  /*1b40*/  STG.E desc[UR4][R24.64], R31 ;  /* 0x0000001f18007986 */ /* 0x0109e2000c101904 */
[C---:B------:R-:W-:Y:S01]  /*1b50*/  IADD3 R37, PT, PT, R3.reuse, R37, RZ ;  /* 0x0000002503257210 */ /* 0x040fe20007ffe0ff */
[----:B------:R-:W-:Y:S01]  /*1b60*/  IMAD.IADD R4, R3, 0x1, R4 ;  /* 0x0000000103047824 */ /* 0x000fe200078e0204 */
[----:B------:R-:W-:Y:S01]  /*1b70*/  BSSY.RECONVERGENT B0, `(.L_x_197) ;  /* 0x000001e000007945 */ /* 0x000fe20003800200 */
[----:B------:R-:W-:Y:S01]  /*1b80*/  IMAD.MOV.U32 R33, RZ, RZ, 0x7fffffff ;  /* 0x7fffffffff217424 */ /* 0x000fe200078e00ff */
[----:B------:R-:W-:Y:S01]  /*1b90*/  ISETP.GE.AND P0, PT, R37, R5, PT ;  /* 0x000000052500720c */ /* 0x000fe20003f06270 */
[----:B------:R-:W-:-:S12]  /*1ba0*/  IMAD.WIDE.U32 R22, R4, 0x4, R16 ;  /* 0x0000000404167825 */ /* 0x000fd800078e0010 */
[----:B----4-:R-:W-:Y:S05]  /*1bb0*/  @!P0 BRA `(.L_x_198) ;  /* 0x0000000000648947 */ /* 0x010fea0003800000 */
[----:B------:R-:W-:Y:S01]  /*1bc0*/  IADD3 R31, P0, PT, -R2, R37, RZ ;  /* 0x00000025021f7210 */ /* 0x000fe20007f1e1ff */
[----:B0-----:R-:W-:-:S03]  /*1bd0*/  IMAD.WIDE.U32 R26, R37, 0x8, R20 ;  /* 0x00000008251a7825 */ /* 0x001fc600078e0014 */
[----:B------:R-:W-:Y:S02]  /*1be0*/  LEA.HI.X.SX32 R24, R37, 0xffffffff, 0x1, P0 ;  /* 0xffffffff25187811 */ /* 0x000fe400000f0eff */
[C---:B---3--:R-:W-:Y:S01]  /*1bf0*/  SHF.L.U32 R30, R31.reuse, 0x3, RZ ;  /* 0x000000031f1e7819 */ /* 0x048fe200000006ff */
[----:B------:R-:W3:Y:S01]  /*1c00*/  LDG.E.64.CONSTANT R26, desc[UR4][R26.64+0x8] ;  /* 0x000008041a1a7981 */ /* 0x000ee2000c1e9b00 */
[----:B------:R-:W-:Y:S01]  /*1c10*/  SHF.L.U64.HI R31, R31, 0x3, R24 ;  /* 0x000000031f1f7819 */ /* 0x000fe20000010218 */
[----:B------:R-:W-:Y:S01]  /*1c20*/  IMAD.WIDE.U32 R24, R37, 0x8, R18 ;  /* 0x0000000825187825 */ /* 0x000fe200078e0012 */
[C---:B-1----:R-:W-:Y:S02]  /*1c30*/  IADD3 R28, P0, PT, R30.reuse, UR12, RZ ;  /* 0x0000000c1e1c7c10 */ /* 0x042fe4000ff1e0ff */
[----:B------:R-:W-:Y:S02]  /*1c40*/  IADD3 R30, P1, PT, R30, UR14, RZ ;  /* 0x0000000e1e1e7c10 */ /* 0x000fe4000ff3e0ff */
[C---:B------:R-:W-:Y:S01]  /*1c50*/  IADD3.X R29, PT, PT, R31.reuse, UR13, RZ, P0, !PT ;  /* 0x0000000d1f1d7c10 */ /* 0x040fe200087fe4ff */
[----:B------:R-:W4:Y:S01]  /*1c60*/  LDG.E.64.CONSTANT R24, desc[UR4][R24.64+0x8] ;  /* 0x0000080418187981 */ /* 0x000f22000c1e9b00 */
[----:B------:R-:W-:-:S04]  /*1c70*/  IADD3.X R31, PT, PT, R31, UR15, RZ, P1, !PT ;  /* 0x0000000f1f1f7c10 */ /* 0x000fc80008ffe4ff */
[----:B------:R-:W4:Y:S04]  /*1c80*/  LDG.E.64.CONSTANT R28, desc[UR4][R28.64+0x8] ;  /* 0x000008041c1c7981 */ /* 0x000f28000c1e9b00 */
[----:B------:R-:W3:Y:S01]  /*1c90*/  LDG.E.64.CONSTANT R30, desc[UR4][R30.64+0x8] ;  /* 0x000008041e1e7981 */ /* 0x000ee2000c1e9b00 */
[----:B------:R-:W-:-:S04]  /*1ca0*/  IMAD.IADD R34, R2, 0x1, -R37 ;  /* 0x0000000102227824 */ /* 0x000fc800078e0a25 */
[----:B------:R-:W0:Y:S01]  /*1cb0*/  I2F.F64 R32, R34 ;  /* 0x0000002200207312 */ /* 0x000e220000201c00 */
[----:B----4-:R-:W-:Y:S02]  /*1cc0*/  DADD R24, R24, -R28 ;  /* 0x0000000018187229 */ /* 0x010fe4000000081c */
[----:B---3--:R-:W-:-:S08]  /*1cd0*/  DADD R26, R26, -R30 ;  /* 0x000000001a1a7229 */ /* 0x008fd0000000081e */
[----:B0-----:R-:W-:Y:S02]  /*1ce0*/  DFMA R26, R24, R32, R26 ;  /* 0x00000020181a722b */ /* 0x001fe4000000001a */
[----:B------:R-:W-:-:S08]  /*1cf0*/  DMUL R32, R6, -R24 ;  /* 0x8000001806207228 */ /* 0x000fd00000000000 */
[----:B------:R-:W-:-:S08]  /*1d00*/  DFMA R32, R10, R26, R32 ;  /* 0x0000001a0a20722b */ /* 0x000fd00000000020 */
[----:B--2---:R-:W-:-:S08]  /*1d10*/  DMUL R32, R12, R32 ;  /* 0x000000200c207228 */ /* 0x004fd00000000000 */
[----:B------:R-:W-:-:S08]  /*1d20*/  DMUL R32, R14, R32 ;  /* 0x000000200e207228 */ /* 0x000fd00000000000 */
[----:B------:R-:W-:-:S10]  /*1d30*/  DFMA R32, R8, R24, R32 ;  /* 0x000000180820722b */ /* 0x000fd40000000020 */
[----:B------:R4:W0:Y:S02]  /*1d40*/  F2F.F32.F64 R33, R32 ;  /* 0x0000002000217310 */ /* 0x0008240000301000 */
.L_x_198:
[----:B------:R-:W-:Y:S05]  /*1d50*/  BSYNC.RECONVERGENT B0 ;  /* 0x0000000000007941 */ /* 0x000fea0003800200 */
.L_x_197:
[----:B0-----:R0:W-:Y:S01]  /*1d60*/  STG.E desc[UR4][R22.64], R33 ;  /* 0x0000002116007986 */ /* 0x0011e2000c101904 */
[----:B------:R-:W-:Y:S01]  /*1d70*/  IMAD.IADD R37, R3, 0x1, R37 ;  /* 0x0000000103257824 */ /* 0x000fe200078e0225 */
[----:B------:R-:W-:Y:S01]  /*1d80*/  BSSY.RECONVERGENT B0, `(.L_x_199) ;  /* 0x000001d000007945 */ /* 0x000fe20003800200 */
[----:B------:R-:W-:-:S03]  /*1d90*/  MOV R29, 0x7fffffff ;  /* 0x7fffffff001d7802 */ /* 0x000fc60000000f00 */
[----:B------:R-:W-:-:S13]  /*1da0*/  ISETP.GE.AND P0, PT, R37, R5, PT ;  /* 0x000000052500720c */ /* 0x000fda0003f06270 */
[----:B0-----:R-:W-:Y:S05]  /*1db0*/  @!P0 BRA `(.L_x_200) ;  /* 0x0000000000648947 */ /* 0x001fea0003800000 */
[----:B------:R-:W-:Y:S01]  /*1dc0*/  IADD3 R27, P0, PT, -R2, R37, RZ ;  /* 0x00000025021b7210 */ /* 0x000fe20007f1e1ff */
[----:B----4-:R-:W-:-:S03]  /*1dd0*/  IMAD.WIDE.U32 R32, R37, 0x8, R18 ;  /* 0x0000000825207825 */ /* 0x010fc600078e0012 */
[----:B------:R-:W-:Y:S01]  /*1de0*/  LEA.HI.X.SX32 R22, R37, 0xffffffff, 0x1, P0 ;  /* 0xffffffff25167811 */ /* 0x000fe200000f0eff */
[C---:B------:R-:W-:Y:S01]  /*1df0*/  IMAD.SHL.U32 R26, R27.reuse, 0x8, RZ ;  /* 0x000000081b1a7824 */ /* 0x040fe200078e00ff */
[----:B---3--:R-:W3:Y:S02]  /*1e00*/  LDG.E.64.CONSTANT R30, desc[UR4][R32.64+0x8] ;  /* 0x00000804201e7981 */ /* 0x008ee4000c1e9b00 */
        /* <DEDUP_REMOVED lines=10> */
[----:B-1----:R-:W0:Y:S01]  /*1eb0*/  I2F.F64 R28, R34 ;  /* 0x00000022001c7312 */ /* 0x002e220000201c00 */
        /* <DEDUP_REMOVED lines=9> */
.L_x_200:
[----:B------:R-:W-:Y:S05]  /*1f50*/  BSYNC.RECONVERGENT B0 ;  /* 0x0000000000007941 */ /* 0x000fea0003800200 */
.L_x_199:
[C---:B------:R-:W-:Y:S01]  /*1f60*/  IADD3 R23, PT, PT, R3.reuse, R4, RZ ;  /* 0x0000000403177210 */ /* 0x040fe20007ffe0ff */
[----:B------:R-:W-:-:S04]  /*1f70*/  IMAD.IADD R4, R3, 0x1, R37 ;  /* 0x0000000103047824 */ /* 0x000fc800078e0225 */
[----:B------:R-:W-:Y:S01]  /*1f80*/  IMAD.WIDE.U32 R22, R23, 0x4, R16 ;  /* 0x0000000417167825 */ /* 0x000fe200078e0010 */
[----:B------:R-:W-:-:S04]  /*1f90*/  ISETP.GE.AND P0, PT, R4, R35, PT ;  /* 0x000000230400720c */ /* 0x000fc80003f06270 */
[----:B-1----:R1:W-:Y:S09]  /*1fa0*/  STG.E desc[UR4][R22.64], R29 ;  /* 0x0000001d16007986 */ /* 0x0023f2000c101904 */
[----:B------:R-:W-:Y:S05]  /*1fb0*/  @!P0 BRA `(.L_x_201) ;  /* 0xfffffff400d88947 */ /* 0x000fea000383ffff */
[----:B------:R-:W-:Y:S05]  /*1fc0*/  EXIT ;  /* 0x000000000000794d */ /* 0x000fea0003800000 */
.L_x_202:
        /* <DEDUP_REMOVED lines=11> */
.L_x_210:


//--------------------- .text.linearreg_intercept_exclusive_prefix_y_yi_f64 --------------------------
	.section	.text.linearreg_intercept_exclusive_prefix_y_yi_f64,"ax",@progbits
	.align	128
        .global         linearreg_intercept_exclusive_prefix_y_yi_f64
        .type           linearreg_intercept_exclusive_prefix_y_yi_f64,@function
        .size           linearreg_intercept_exclusive_prefix_y_yi_f64,(.L_x_211 - linearreg_intercept_exclusive_prefix_y_yi_f64)
        .other          linearreg_intercept_exclusive_prefix_y_yi_f64,@"STO_CUDA_ENTRY STV_DEFAULT"
linearreg_intercept_exclusive_prefix_y_yi_f64:
.text.linearreg_intercept_exclusive_prefix_y_yi_f64:
[----:B------:R-:W-:Y:S01]  /*0000*/  LDC R1, c[0x0][0x37c] ;  /* 0x0000df00ff017b82 */ /* 0x000fe20000000800 */
[----:B------:R-:W0:Y:S07]  /*0010*/  S2R R0, SR_CTAID.Y ;  /* 0x0000000000007919 */ /* 0x000e2e0000002600 */
[----:B------:R-:W0:Y:S02]  /*0020*/  S2UR UR4, SR_CTAID.X ;  /* 0x00000000000479c3 */ /* 0x000e240000002500 */
[----:B0-----:R-:W-:-:S13]  /*0030*/  LOP3.LUT P0, RZ, R0, UR4, RZ, 0xfc, !PT ;  /* 0x0000000400ff7c12 */ /* 0x001fda000f80fcff */
[----:B------:R-:W-:Y:S05]  /*0040*/  @P0 EXIT ;  /* 0x000000000000094d */ /* 0x000fea0003800000 */
[----:B------:R-:W0:Y:S01]  /*0050*/  S2R R2, SR_TID.X ;  /* 0x0000000000027919 */ /* 0x000e220000002100 */
[----:B------:R-:W1:Y:S02]  /*0060*/  LDC R0, c[0x0][0x388] ;  /* 0x0000e200ff007b82 */ /* 0x000e640000000800 */
[----:B-1----:R-:W-:-:S04]  /*0070*/  ISETP.GE.AND P0, PT, R0, 0x1, PT ;  /* 0x000000010000780c */ /* 0x002fc80003f06270 */
[----:B0-----:R-:W-:-:S13]  /*0080*/  ISETP.NE.OR P0, PT, R2, RZ, !P0 ;  /* 0x000000ff0200720c */ /* 0x001fda0004705670 */
[----:B------:R-:W-:Y:S05]  /*0090*/  @P0 EXIT ;  /* 0x000000000000094d */ /* 0x000fea0003800000 */
[----:B------:R-:W0:Y:S01]  /*00a0*/  LDC.64 R2, c[0x0][0x390] ;  /* 0x0000e400ff027b82 */ /* 0x000e220000000a00 */
[----:B------:R-:W0:Y:S01]  /*00b0*/  LDCU.64 UR10, c[0x0][0x358] ;  /* 0x00006b00ff0a77ac */ /* 0x000e220008000a00 */
[C---:B------:R-:W-:Y:S01]  /*00c0*/  VIADD R4, R0.reuse, 0xffffffff ;  /* 0xffffffff00047836 */ /* 0x040fe20000000000 */
[----:B------:R-:W-:Y:S02]  /*00d0*/  LOP3.LUT R5, R0, 0x7, RZ, 0xc0, !PT ;  /* 0x0000000700057812 */ /* 0x000fe400078ec0ff */
[----:B------:R-:W-:Y:S02]  /*00e0*/  CS2R R16, SRZ ;  /* 0x0000000000107805 */ /* 0x000fe4000001ff00 */
[----:B------:R-:W-:Y:S02]  /*00f0*/  CS2R R14, SRZ ;  /* 0x00000000000e7805 */ /* 0x000fe4000001ff00 */
[----:B------:R-:W-:Y:S01]  /*0100*/  ISETP.GE.U32.AND P1, PT, R4, 0x7, PT ;  /* 0x000000070400780c */ /* 0x000fe20003f26070 */
[----:B------:R-:W1:Y:S01]  /*0110*/  LDC.64 R6, c[0x0][0x398] ;  /* 0x0000e600ff067b82 */ /* 0x000e620000000a00 */
[----:B------:R-:W-:Y:S01]  /*0120*/  ISETP.NE.AND P0, PT, R5, RZ, PT ;  /* 0x000000ff0500720c */ /* 0x000fe20003f05270 */
[----:B------:R-:W-:Y:S01]  /*0130*/  IMAD.MOV.U32 R4, RZ, RZ, RZ ;  /* 0x000000ffff047224 */ /* 0x000fe200078e00ff */
[----:B0-----:R0:W-:Y:S04]  /*0140*/  STG.E.64 desc[UR10][R2.64], RZ ;  /* 0x000000ff02007986 */ /* 0x0011e8000c101b0a */
[----:B-1----:R0:W-:Y:S05]  /*0150*/  STG.E.64 desc[UR10][R6.64], RZ ;  /* 0x000000ff06007986 */ /* 0x0021ea000c101b0a */
[----:B------:R-:W-:Y:S05]  /*0160*/  @!P1 BRA `(.L_x_203) ;  /* 0x0000000400c09947 */ /* 0x000fea0003800000 */
[----:B------:R-:W1:Y:S01]  /*0170*/  LDCU.128 UR4, c[0x0][0x390] ;  /* 0x00007200ff0477ac */ /* 0x000e620008000c00 */
[----:B0-----:R-:W0:Y:S01]  /*0180*/  LDC R3, c[0x0][0x38c] ;  /* 0x0000e300ff037b82 */ /* 0x001e220000000800 */
[----:B------:R-:W-:Y:S02]  /*0190*/  CS2R R8, SRZ ;  /* 0x0000000000087805 */ /* 0x000fe4000001ff00 */
[----:B------:R-:W-:Y:S01]  /*01a0*/  CS2R R16, SRZ ;  /* 0x0000000000107805 */ /* 0x000fe2000001ff00 */
[----:B------:R-:W2:Y:S01]  /*01b0*/  LDCU.64 UR8, c[0x0][0x380] ;  /* 0x00007000ff0877ac */ /* 0x000ea20008000a00 */
[----:B------:R-:W-:Y:S02]  /*01c0*/  CS2R R14, SRZ ;  /* 0x00000000000e7805 */ /* 0x000fe4000001ff00 */
[----:B------:R-:W-:Y:S01]  /*01d0*/  LOP3.LUT R4, R0, 0x7ffffff8, RZ, 0xc0, !PT ;  /* 0x7ffffff800047812 */ /* 0x000fe200078ec0ff */
[----:B-1----:R-:W-:Y:S02]  /*01e0*/  UIADD3 UR6, UP1, UPT, UR6, 0x20, URZ ;  /* 0x0000002006067890 */ /* 0x002fe4000ff3e0ff */
[----:B------:R-:W-:-:S02]  /*01f0*/  UIADD3 UR4, UP2, UPT, UR4, 0x20, URZ ;  /* 0x0000002004047890 */ /* 0x000fc4000ff5e0ff */
[----:B--2---:R-:W-:Y:S02]  /*0200*/  UIADD3 UR8, UP0, UPT, UR8, 0x10, URZ ;  /* 0x0000001008087890 */ /* 0x004fe4000ff1e0ff */
[----:B------:R-:W-:Y:S01]  /*0210*/  UIADD3.X UR7, UPT, UPT, URZ, UR7, URZ, UP1, !UPT ;  /* 0x00000007ff077290 */ /* 0x000fe20008ffe4ff */
[----:B------:R-:W-:Y:S01]  /*0220*/  IMAD.U32 R2, RZ, RZ, UR6 ;  /* 0x00000006ff027e24 */ /* 0x000fe2000f8e00ff */
[----:B------:R-:W-:Y:S01]  /*0230*/  UIADD3.X UR5, UPT, UPT, URZ, UR5, URZ, UP2, !UPT ;  /* 0x00000005ff057290 */ /* 0x000fe200097fe4ff */
[----:B------:R-:W-:Y:S01]  /*0240*/  IMAD.U32 R0, RZ, RZ, UR4 ;  /* 0x00000004ff007e24 */ /* 0x000fe2000f8e00ff */
[----:B------:R-:W-:Y:S01]  /*0250*/  UIADD3.X UR9, UPT, UPT, URZ, UR9, URZ, UP0, !UPT ;  /* 0x00000009ff097290 */ /* 0x000fe200087fe4ff */
[----:B------:R-:W-:Y:S01]  /*0260*/  IMAD.U32 R6, RZ, RZ, UR8 ;  /* 0x00000008ff067e24 */ /* 0x000fe2000f8e00ff */
[----:B------:R-:W-:Y:S01]  /*0270*/  UMOV UR4, URZ ;  /* 0x000000ff00047c82 */ /* 0x000fe20008000000 */
[----:B------:R-:W-:Y:S02]  /*0280*/  IMAD.U32 R20, RZ, RZ, UR7 ;  /* 0x00000007ff147e24 */ /* 0x000fe4000f8e00ff */
[----:B------:R-:W-:-:S02]  /*0290*/  IMAD.U32 R22, RZ, RZ, UR5 ;  /* 0x00000005ff167e24 */ /* 0x000fc4000f8e00ff */
[----:B------:R-:W-:-:S07]  /*02a0*/  IMAD.U32 R7, RZ, RZ, UR9 ;  /* 0x00000009ff077e24 */ /* 0x000fce000f8e00ff */
.L_x_204:
[----:B0-----:R-:W-:-:S13]  /*02b0*/  ISETP.LE.AND P6, PT, R3, UR4, PT ;  /* 0x0000000403007c0c */ /* 0x001fda000bfc3270 */
[----:B------:R-:W2:Y:S01]  /*02c0*/  @P6 LDG.E.CONSTANT R21, desc[UR10][R6.64+-0x10] ;  /* 0xfffff00a06156981 */ /* 0x000ea2000c1e9900 */
[----:B------:R-:W-:Y:S02]  /*02d0*/  UIADD3 UR5, UPT, UPT, UR4, 0x1, URZ ;  /* 0x0000000104057890 */ /* 0x000fe4000fffe0ff */
[----:B------:R-:W-:-:S04]  /*02e0*/  UIADD3 UR6, UPT, UPT, UR4, 0x2, URZ ;  /* 0x0000000204067890 */ /* 0x000fc8000fffe0ff */
[C---:B------:R-:W-:Y:S02]  /*02f0*/  ISETP.LE.AND P1, PT, R3.reuse, UR5, PT ;  /* 0x0000000503007c0c */ /* 0x040fe4000bf23270 */
[----:B------:R-:W-:-:S11]  /*0300*/  ISETP.LE.AND P2, PT, R3, UR6, PT ;  /* 0x0000000603007c0c */ /* 0x000fd6000bf43270 */
[----:B------:R-:W3:Y:S01]  /*0310*/  @P1 LDG.E.CONSTANT R23, desc[UR10][R6.64+-0xc] ;  /* 0xfffff40a06171981 */ /* 0x000ee2000c1e9900 */
[----:B------:R-:W-:Y:S02]  /*0320*/  UIADD3 UR7, UPT, UPT, UR4, 0x3, URZ ;  /* 0x0000000304077890 */ /* 0x000fe4000fffe0ff */
[----:B------:R-:W-:Y:S01]  /*0330*/  UIADD3 UR8, UPT, UPT, UR4, 0x4, URZ ;  /* 0x0000000404087890 */ /* 0x000fe2000fffe0ff */
[----:B------:R-:W4:Y:S01]  /*0340*/  @P2 LDG.E.CONSTANT R29, desc[UR10][R6.64+-0x8] ;  /* 0xfffff80a061d2981 */ /* 0x000f22000c1e9900 */
[----:B------:R-:W-:Y:S02]  /*0350*/  CS2R R18, SRZ ;  /* 0x0000000000127805 */ /* 0x000fe4000001ff00 */
[C---:B------:R-:W-:Y:S01]  /*0360*/  ISETP.LE.AND P3, PT, R3.reuse, UR7, PT ;  /* 0x0000000703007c0c */ /* 0x040fe2000bf63270 */
[----:B------:R-:W-:Y:S01]  /*0370*/  UIADD3 UR9, UPT, UPT, UR4, 0x5, URZ ;  /* 0x0000000504097890 */ /* 0x000fe2000fffe0ff */
[----:B------:R-:W-:Y:S01]  /*0380*/  ISETP.LE.AND P4, PT, R3, UR8, PT ;  /* 0x0000000803007c0c */ /* 0x000fe2000bf83270 */
[----:B------:R-:W-:-:S04]  /*0390*/  UIADD3 UR12, UPT, UPT, UR4, 0x6, URZ ;  /* 0x00000006040c7890 */ /* 0x000fc8000fffe0ff */
[----:B------:R-:W-:-:S06]  /*03a0*/  ISETP.LE.AND P5, PT, R3, UR9, PT ;  /* 0x0000000903007c0c */ /* 0x000fcc000bfa3270 */
[----:B------:R-:W5:Y:S04]  /*03b0*/  @P3 LDG.E.CONSTANT R24, desc[UR10][R6.64+-0x4] ;  /* 0xfffffc0a06183981 */ /* 0x000f68000c1e9900 */
[----:B------:R-:W5:Y:S04]  /*03c0*/  @P4 LDG.E.CONSTANT R25, desc[UR10][R6.64] ;  /* 0x0000000a06194981 */ /* 0x000f68000c1e9900 */
[----:B------:R-:W5:Y:S01]  /*03d0*/  @P5 LDG.E.CONSTANT R26, desc[UR10][R6.64+0x4] ;  /* 0x0000040a061a5981 */ /* 0x000f62000c1e9900 */
[----:B------:R-:W-:Y:S01]  /*03e0*/  CS2R R10, SRZ ;  /* 0x00000000000a7805 */ /* 0x000fe2000001ff00 */
[----:B------:R-:W-:Y:S01]  /*03f0*/  UIADD3 UR13, UPT, UPT, UR4, 0x7, URZ ;  /* 0x00000007040d7890 */ /* 0x000fe2000fffe0ff */
[----:B--2---:R-:W0:Y:S01]  /*0400*/  @P6 F2F.F64.F32 R18, R21 ;  /* 0x0000001500126310 */ /* 0x004e220000201800 */
[----:B------:R-:W-:-:S13]  /*0410*/  ISETP.LE.AND P6, PT, R3, UR12, PT ;  /* 0x0000000c03007c0c */ /* 0x000fda000bfc3270 */
[----:B------:R-:W2:Y:S01]  /*0420*/  @P6 LDG.E.CONSTANT R27, desc[UR10][R6.64+0x8] ;  /* 0x0000080a061b6981 */ /* 0x000ea2000c1e9900 */
[----:B---3--:R1:W-:Y:S01]  /*0430*/  @P1 F2F.F64.F32 R10, R23 ;  /* 0x00000017000a1310 */ /* 0x0083e20000201800 */
[----:B------:R-:W-:-:S13]  /*0440*/  ISETP.LE.AND P1, PT, R3, UR13, PT ;  /* 0x0000000d03007c0c */ /* 0x000fda000bf23270 */
[----:B------:R3:W2:Y:S01]  /*0450*/  @P1 LDG.E.CONSTANT R28, desc[UR10][R6.64+0xc] ;  /* 0x00000c0a061c1981 */ /* 0x0006a2000c1e9900 */
[C---:B0-----:R-:W-:Y:S02]  /*0460*/  DADD R14, R18.reuse, R14 ;  /* 0x00000000120e7229 */ /* 0x041fe4000000000e */
[----:B------:R-:W-:Y:S01]  /*0470*/  DFMA R16, R18, R8, R16 ;  /* 0x000000081210722b */ /* 0x000fe20000000010 */
[----:B------:R-:W0:Y:S01]  /*0480*/  I2F.F64.U32 R18, UR5 ;  /* 0x0000000500127d12 */ /* 0x000e220008201800 */
[----:B-1----:R-:W-:Y:S01]  /*0490*/  IMAD.MOV.U32 R23, RZ, RZ, R22 ;  /* 0x000000ffff177224 */ /* 0x002fe200078e0016 */
[----:B------:R-:W-:Y:S01]  /*04a0*/  CS2R R12, SRZ ;  /* 0x00000000000c7805 */ /* 0x000fe2000001ff00 */
[----:B------:R-:W-:Y:S02]  /*04b0*/  IMAD.MOV.U32 R22, RZ, RZ, R0 ;  /* 0x000000ffff167224 */ /* 0x000fe400078e0000 */
[----:B------:R-:W-:-:S03]  /*04c0*/  IMAD.MOV.U32 R21, RZ, RZ, R20 ;  /* 0x000000ffff157224 */ /* 0x000fc600078e0014 */
[----:B------:R1:W-:Y:S01]  /*04d0*/  STG.E.64 desc[UR10][R22.64+-0x18], R14 ;  /* 0xffffe80e16007986 */ /* 0x0003e2000c101b0a */
[----:B----4-:R-:W4:Y:S01]  /*04e0*/  @P2 F2F.F64.F32 R12, R29 ;  /* 0x0000001d000c2310 */ /* 0x010f220000201800 */
[----:B------:R-:W-:Y:S01]  /*04f0*/  IMAD.MOV.U32 R20, RZ, RZ, R2 ;  /* 0x000000ffff147224 */ /* 0x000fe200078e0002 */
[----:B0-----:R-:W-:Y:S02]  /*0500*/  DFMA R18, R18, R10, R16 ;  /* 0x0000000a1212722b */ /* 0x001fe40000000010 */
[----:B------:R-:W-:-:S04]  /*0510*/  DADD R10, R14, R10 ;  /* 0x000000000e0a7229 */ /* 0x000fc8000000000a */
[----:B-1----:R-:W0:Y:S01]  /*0520*/  I2F.F64.U32 R14, UR6 ;  /* 0x00000006000e7d12 */ /* 0x002e220008201800 */
[----:B------:R1:W-:Y:S01]  /*0530*/  STG.E.64 desc[UR10][R20.64+-0x18], R16 ;  /* 0xffffe81014007986 */ /* 0x0003e2000c101b0a */
[----:B------:R-:W-:-:S03]  /*0540*/  CS2R R30, SRZ ;  /* 0x00000000001e7805 */ /* 0x000fc6000001ff00 */
[----:B------:R4:W-:Y:S04]  /*0550*/  STG.E.64 desc[UR10][R22.64+-0x10], R10 ;  /* 0xfffff00a16007986 */ /* 0x0009e8000c101b0a */
[----:B------:R0:W-:Y:S01]  /*0560*/  STG.E.64 desc[UR10][R20.64+-0x10], R18 ;  /* 0xfffff01214007986 */ /* 0x0001e2000c101b0a */
[----:B-1----:R-:W-:Y:S01]  /*0570*/  CS2R R16, SRZ ;  /* 0x0000000000107805 */ /* 0x002fe2000001ff00 */
[----:B-----5:R-:W-:Y:S01]  /*0580*/  @P4 F2F.F64.F32 R30, R25 ;  /* 0x00000019001e4310 */ /* 0x020fe20000201800 */
[----:B----4-:R-:W-:Y:S02]  /*0590*/  DADD R10, R10, R12 ;  /* 0x000000000a0a7229 */ /* 0x010fe4000000000c */
[----:B0-----:R-:W-:-:S05]  /*05a0*/  DFMA R18, R14, R12, R18 ;  /* 0x0000000c0e12722b */ /* 0x001fca0000000012 */
[----:B------:R0:W-:Y:S01]  /*05b0*/  @P3 F2F.F64.F32 R16, R24 ;  /* 0x0000001800103310 */ /* 0x0001e20000201800 */
[----:B------:R-:W-:-:S07]  /*05c0*/  CS2R R14, SRZ ;  /* 0x00000000000e7805 */ /* 0x000fce000001ff00 */
[----:B------:R-:W1:Y:S01]  /*05d0*/  I2F.F64.U32 R12, UR7 ;  /* 0x00000007000c7d12 */ /* 0x000e620008201800 */
[----:B0-----:R-:W-:Y:S01]  /*05e0*/  CS2R R24, SRZ ;  /* 0x0000000000187805 */ /* 0x001fe2000001ff00 */
[----:B------:R0:W-:Y:S06]  /*05f0*/  STG.E.64 desc[UR10][R22.64+-0x8], R10 ;  /* 0xfffff80a16007986 */ /* 0x0001ec000c101b0a */
[----:B------:R-:W-:Y:S01]  /*0600*/  @P5 F2F.F64.F32 R14, R26 ;  /* 0x0000001a000e5310 */ /* 0x000fe20000201800 */
[----:B------:R4:W-:Y:S01]  /*0610*/  STG.E.64 desc[UR10][R20.64+-0x8], R18 ;  /* 0xfffff81214007986 */ /* 0x0009e2000c101b0a */
[----:B-1----:R-:W-:-:S02]  /*0620*/  DFMA R12, R12, R16, R18 ;  /* 0x000000100c0c722b */ /* 0x002fc40000000012 */
[----:B0-----:R-:W-:-:S07]  /*0630*/  DADD R10, R10, R16 ;  /* 0x000000000a0a7229 */ /* 0x001fce0000000010 */
[----:B------:R-:W-:Y:S04]  /*0640*/  STG.E.64 desc[UR10][R22.64], R10 ;  /* 0x0000000a16007986 */ /* 0x000fe8000c101b0a */
[----:B------:R0:W-:Y:S01]  /*0650*/  STG.E.64 desc[UR10][R20.64], R12 ;  /* 0x0000000c14007986 */ /* 0x0001e2000c101b0a */
[----:B----4-:R-:W-:Y:S01]  /*0660*/  I2F.F64.U32 R18, UR12 ;  /* 0x0000000c00127d12 */ /* 0x010fe20008201800 */
[----:B------:R-:W-:Y:S01]  /*0670*/  CS2R R16, SRZ ;  /* 0x0000000000107805 */ /* 0x000fe2000001ff00 */
[----:B------:R-:W-:Y:S01]  /*0680*/  UIADD3 UR4, UPT, UPT, UR4, 0x8, URZ ;  /* 0x0000000804047890 */ /* 0x000fe2000fffe0ff */
[----:B---3--:R-:W-:Y:S02]  /*0690*/  IADD3 R6, P2, PT, R6, 0x20, RZ ;  /* 0x0000002006067810 */ /* 0x008fe40007f5e0ff */
[----:B------:R-:W-:-:S02]  /*06a0*/  IADD3 R2, P3, PT, R20, 0x40, RZ ;  /* 0x0000004014027810 */ /* 0x000fc40007f7e0ff */
[----:B------:R-:W-:Y:S01]  /*06b0*/  IADD3 R0, P4, PT, R22, 0x40, RZ ;  /* 0x0000004016007810 */ /* 0x000fe20007f9e0ff */
[----:B------:R-:W-:Y:S01]  /*06c0*/  DADD R8, R8, 8 ;  /* 0x4020000008087429 */ /* 0x000fe20000000000 */
[----:B------:R-:W-:Y:S01]  /*06d0*/  IMAD.X R7, RZ, RZ, R7, P2 ;  /* 0x000000ffff077224 */ /* 0x000fe200010e0607 */
[----:B--2---:R-:W-:Y:S08]  /*06e0*/  @P6 F2F.F64.F32 R24, R27 ;  /* 0x0000001b00186310 */ /* 0x004ff00000201800 */
[----:B------:R-:W0:Y:S02]  /*06f0*/  I2F.F64.U32 R26, UR8 ;  /* 0x00000008001a7d12 */ /* 0x000e240008201800 */
[----:B0-----:R-:W-:-:S06]  /*0700*/  DFMA R12, R26, R30, R12 ;  /* 0x0000001e1a0c722b */ /* 0x001fcc000000000c */
[----:B------:R-:W0:Y:S01]  /*0710*/  I2F.F64.U32 R26, UR9 ;  /* 0x00000009001a7d12 */ /* 0x000e220008201800 */
[----:B------:R-:W-:-:S07]  /*0720*/  DADD R30, R10, R30 ;  /* 0x000000000a1e7229 */ /* 0x000fce000000001e */
[----:B------:R-:W1:Y:S01]  /*0730*/  @P1 F2F.F64.F32 R16, R28 ;  /* 0x0000001c00101310 */ /* 0x000e620000201800 */
[----:B0-----:R-:W-:Y:S02]  /*0740*/  DFMA R10, R26, R14, R12 ;  /* 0x0000000e1a0a722b */ /* 0x001fe4000000000c */
[----:B------:R-:W-:-:S05]  /*0750*/  DADD R26, R30, R14 ;  /* 0x000000001e1a7229 */ /* 0x000fca000000000e */
[----:B------:R-:W0:Y:S01]  /*0760*/  I2F.F64.U32 R28, UR13 ;  /* 0x0000000d001c7d12 */ /* 0x000e220008201800 */
[----:B------:R-:W-:Y:S02]  /*0770*/  DFMA R18, R18, R24, R10 ;  /* 0x000000181212722b */ /* 0x000fe4000000000a */
[----:B------:R-:W-:Y:S01]  /*0780*/  DADD R24, R26, R24 ;  /* 0x000000001a187229 */ /* 0x000fe20000000018 */
[----:B------:R-:W-:Y:S01]  /*0790*/  ISETP.NE.AND P1, PT, R4, UR4, PT ;  /* 0x0000000404007c0c */ /* 0x000fe2000bf25270 */
[----:B------:R-:W-:Y:S04]  /*07a0*/  STG.E.64 desc[UR10][R22.64+0x8], R30 ;  /* 0x0000081e16007986 */ /* 0x000fe8000c101b0a */
[----:B------:R-:W-:Y:S02]  /*07b0*/  STG.E.64 desc[UR10][R20.64+0x8], R12 ;  /* 0x0000080c14007986 */ /* 0x000fe4000c101b0a */
[----:B-1----:R-:W-:-:S02]  /*07c0*/  DADD R14, R24, R16 ;  /* 0x00000000180e7229 */ /* 0x002fc40000000010 */
[----:B0-----:R-:W-:Y:S01]  /*07d0*/  DFMA R16, R28, R16, R18 ;  /* 0x000000101c10722b */ /* 0x001fe20000000012 */
[----:B------:R-:W-:Y:S04]  /*07e0*/  STG.E.64 desc[UR10][R22.64+0x10], R26 ;  /* 0x0000101a16007986 */ /* 0x000fe8000c101b0a */
[----:B------:R-:W-:Y:S04]  /*07f0*/  STG.E.64 desc[UR10][R20.64+0x10], R10 ;  /* 0x0000100a14007986 */ /* 0x000fe8000c101b0a */
[----:B------:R-:W-:Y:S04]  /*0800*/  STG.E.64 desc[UR10][R22.64+0x18], R24 ;  /* 0x0000181816007986 */ /* 0x000fe8000c101b0a */
[----:B------:R-:W-:Y:S04]  /*0810*/  STG.E.64 desc[UR10][R20.64+0x18], R18 ;  /* 0x0000181214007986 */ /* 0x000fe8000c101b0a */
[----:B------:R0:W-:Y:S04]  /*0820*/  STG.E.64 desc[UR10][R22.64+0x20], R14 ;  /* 0x0000200e16007986 */ /* 0x0001e8000c101b0a */
[----:B------:R1:W-:Y:S01]  /*0830*/  STG.E.64 desc[UR10][R20.64+0x20], R16 ;  /* 0x0000201014007986 */ /* 0x0003e2000c101b0a */
[----:B0-----:R-:W-:-:S02]  /*0840*/  IMAD.X R22, RZ, RZ, R23, P4 ;  /* 0x000000ffff167224 */ /* 0x001fc400020e0617 */
[----:B-1----:R-:W-:Y:S01]  /*0850*/  IMAD.X R20, RZ, RZ, R21, P3 ;  /* 0x000000ffff147224 */ /* 0x002fe200018e0615 */
[----:B------:R-:W-:Y:S06]  /*0860*/  @P1 BRA `(.L_x_204) ;  /* 0xfffffff800901947 */ /* 0x000fec000383ffff */
.L_x_203:
[----:B------:R-:W-:Y:S05]  /*0870*/  @!P0 EXIT ;  /* 0x000000000000894d */ /* 0x000fea0003800000 */
[----:B0-----:R-:W0:Y:S01]  /*0880*/  LDC R2, c[0x0][0x388] ;  /* 0x0000e200ff027b82 */ /* 0x001e220000000800 */
[----:B------:R-:W-:Y:S02]  /*0890*/  ISETP.GE.U32.AND P0, PT, R5, 0x4, PT ;  /* 0x000000040500780c */ /* 0x000fe40003f06070 */
[----:B0-----:R-:W-:-:S04]  /*08a0*/  LOP3.LUT R0, R2, 0x3, RZ, 0xc0, !PT ;  /* 0x0000000302007812 */ /* 0x001fc800078ec0ff */
[----:B------:R-:W-:-:S07]  /*08b0*/  ISETP.NE.AND P4, PT, R0, RZ, PT ;  /* 0x000000ff0000720c */ /* 0x000fce0003f85270 */
[----:B------:R-:W-:Y:S06]  /*08c0*/  @!P0 BRA `(.L_x_205) ;  /* 0x0000000000bc8947 */ /* 0x000fec0003800000 */
[----:B------:R-:W0:Y:S01]  /*08d0*/  LDCU UR4, c[0x0][0x38c] ;  /* 0x00007180ff0477ac */ /* 0x000e220008000800 */
[----:B------:R-:W1:Y:S01]  /*08e0*/  LDC.64 R6, c[0x0][0x380] ;  /* 0x0000e000ff067b82 */ /* 0x000e620000000a00 */
[C---:B------:R-:W-:Y:S02]  /*08f0*/  VIADD R30, R4.reuse, 0x1 ;  /* 0x00000001041e7836 */ /* 0x040fe40000000000 */
[C---:B------:R-:W-:Y:S02]  /*0900*/  VIADD R5, R4.reuse, 0x2 ;  /* 0x0000000204057836 */ /* 0x040fe40000000000 */
[C---:B------:R-:W-:Y:S01]  /*0910*/  VIADD R24, R4.reuse, 0x3 ;  /* 0x0000000304187836 */ /* 0x040fe20000000000 */
[----:B------:R-:W-:Y:S02]  /*0920*/  CS2R R26, SRZ ;  /* 0x00000000001a7805 */ /* 0x000fe4000001ff00 */
[----:B------:R-:W-:Y:S02]  /*0930*/  CS2R R20, SRZ ;  /* 0x0000000000147805 */ /* 0x000fe4000001ff00 */
[----:B------:R-:W-:Y:S01]  /*0940*/  CS2R R12, SRZ ;  /* 0x00000000000c7805 */ /* 0x000fe2000001ff00 */
[----:B------:R-:W2:Y:S01]  /*0950*/  LDC.64 R8, c[0x0][0x390] ;  /* 0x0000e400ff087b82 */ /* 0x000ea20000000a00 */
[----:B0-----:R-:W-:-:S07]  /*0960*/  ISETP.GE.AND P0, PT, R4, UR4, PT ;  /* 0x0000000404007c0c */ /* 0x001fce000bf06270 */
[----:B------:R-:W0:Y:S01]  /*0970*/  LDC.64 R22, c[0x0][0x398] ;  /* 0x0000e600ff167b82 */ /* 0x000e220000000a00 */
[----:B------:R-:W-:Y:S01]  /*0980*/  ISETP.GE.AND P1, PT, R30, UR4, PT ;  /* 0x000000041e007c0c */ /* 0x000fe2000bf26270 */
[----:B-1----:R-:W-:Y:S01]  /*0990*/  IMAD.WIDE.U32 R10, R4, 0x4, R6 ;  /* 0x00000004040a7825 */ /* 0x002fe200078e0006 */
[----:B------:R-:W-:-:S04]  /*09a0*/  ISETP.GE.AND P2, PT, R5, UR4, PT ;  /* 0x0000000405007c0c */ /* 0x000fc8000bf46270 */
[----:B------:R-:W3:Y:S07]  /*09b0*/  @P0 LDG.E.CONSTANT R25, desc[UR10][R10.64] ;  /* 0x0000000a0a190981 */ /* 0x000eee000c1e9900 */
[----:B------:R-:W4:Y:S01]  /*09c0*/  @P1 LDG.E.CONSTANT R28, desc[UR10][R10.64+0x4] ;  /* 0x0000040a0a1c1981 */ /* 0x000f22000c1e9900 */
[----:B------:R-:W-:-:S03]  /*09d0*/  ISETP.GE.AND P3, PT, R24, UR4, PT ;  /* 0x0000000418007c0c */ /* 0x000fc6000bf66270 */
[----:B------:R-:W5:Y:S10]  /*09e0*/  @P2 LDG.E.CONSTANT R29, desc[UR10][R10.64+0x8] ;  /* 0x0000080a0a1d2981 */ /* 0x000f74000c1e9900 */
[----:B------:R1:W5:Y:S01]  /*09f0*/  @P3 LDG.E.CONSTANT R3, desc[UR10][R10.64+0xc] ;  /* 0x00000c0a0a033981 */ /* 0x000362000c1e9900 */
[----:B------:R1:W-:Y:S01]  /*0a00*/  I2F.F64.U32 R6, R4 ;  /* 0x0000000400067312 */ /* 0x0003e20000201800 */
[----:B--2---:R-:W-:-:S04]  /*0a10*/  IMAD.WIDE.U32 R8, R4, 0x8, R8 ;  /* 0x0000000804087825 */ /* 0x004fc800078e0008 */
[----:B0-----:R-:W-:-:S03]  /*0a20*/  IMAD.WIDE.U32 R22, R4, 0x8, R22 ;  /* 0x0000000804167825 */ /* 0x001fc600078e0016 */
[----:B------:R-:W-:Y:S01]  /*0a30*/  I2F.F64.U32 R18, R30 ;  /* 0x0000001e00127312 */ /* 0x000fe20000201800 */
[----:B-1----:R-:W-:-:S07]  /*0a40*/  VIADD R4, R4, 0x4 ;  /* 0x0000000404047836 */ /* 0x002fce0000000000 */
[----:B------:R-:W-:Y:S08]  /*0a50*/  I2F.F64.U32 R10, R5 ;  /* 0x00000005000a7312 */ /* 0x000ff00000201800 */
[----:B---3--:R-:W0:Y:S08]  /*0a60*/  @P0 F2F.F64.F32 R26, R25 ;  /* 0x00000019001a0310 */ /* 0x008e300000201800 */
[----:B----4-:R-:W1:Y:S01]  /*0a70*/  @P1 F2F.F64.F32 R20, R28 ;  /* 0x0000001c00141310 */ /* 0x010e620000201800 */
[----:B0-----:R-:W-:-:S07]  /*0a80*/  DFMA R6, R6, R26, R16 ;  /* 0x0000001a0606722b */ /* 0x001fce0000000010 */
[----:B-----5:R-:W0:Y:S01]  /*0a90*/  @P2 F2F.F64.F32 R12, R29 ;  /* 0x0000001d000c2310 */ /* 0x020e220000201800 */
[----:B------:R-:W-:Y:S01]  /*0aa0*/  DADD R14, R14, R26 ;  /* 0x000000000e0e7229 */ /* 0x000fe2000000001a */
[----:B------:R-:W-:Y:S01]  /*0ab0*/  CS2R R16, SRZ ;  /* 0x0000000000107805 */ /* 0x000fe2000001ff00 */
[----:B-1----:R-:W-:-:S05]  /*0ac0*/  DFMA R18, R18, R20, R6 ;  /* 0x000000141212722b */ /* 0x002fca0000000006 */
[----:B------:R-:W1:Y:S01]  /*0ad0*/  @P3 F2F.F64.F32 R16, R3 ;  /* 0x0000000300103310 */ /* 0x000e620000201800 */
[----:B------:R-:W-:Y:S01]  /*0ae0*/  DADD R20, R14, R20 ;  /* 0x000000000e147229 */ /* 0x000fe20000000014 */
[----:B------:R1:W-:Y:S04]  /*0af0*/  STG.E.64 desc[UR10][R8.64+0x8], R14 ;  /* 0x0000080e08007986 */ /* 0x0003e8000c101b0a */
[----:B------:R2:W-:Y:S01]  /*0b00*/  STG.E.64 desc[UR10][R22.64+0x8], R6 ;  /* 0x0000080616007986 */ /* 0x0005e2000c101b0a */
[----:B0-----:R-:W-:Y:S01]  /*0b10*/  DFMA R10, R10, R12, R18 ;  /* 0x0000000c0a0a722b */ /* 0x001fe20000000012 */
[----:B------:R-:W0:Y:S01]  /*0b20*/  I2F.F64.U32 R24, R24 ;  /* 0x0000001800187312 */ /* 0x000e220000201800 */
[----:B------:R-:W-:Y:S01]  /*0b30*/  DADD R12, R20, R12 ;  /* 0x00000000140c7229 */ /* 0x000fe2000000000c */
[----:B------:R2:W-:Y:S04]  /*0b40*/  STG.E.64 desc[UR10][R8.64+0x10], R20 ;  /* 0x0000101408007986 */ /* 0x0005e8000c101b0a */
[----:B------:R2:W-:Y:S03]  /*0b50*/  STG.E.64 desc[UR10][R22.64+0x10], R18 ;  /* 0x0000101216007986 */ /* 0x0005e6000c101b0a */
[----:B-1----:R-:W-:Y:S01]  /*0b60*/  DADD R14, R12, R16 ;  /* 0x000000000c0e7229 */ /* 0x002fe20000000010 */
[----:B------:R2:W-:Y:S04]  /*0b70*/  STG.E.64 desc[UR10][R8.64+0x18], R12 ;  /* 0x0000180c08007986 */ /* 0x0005e8000c101b0a */
[----:B------:R2:W-:Y:S01]  /*0b80*/  STG.E.64 desc[UR10][R22.64+0x18], R10 ;  /* 0x0000180a16007986 */ /* 0x0005e2000c101b0a */
[----:B0-----:R-:W-:-:S03]  /*0b90*/  DFMA R16, R24, R16, R10 ;  /* 0x000000101810722b */ /* 0x001fc6000000000a */
[----:B------:R2:W-:Y:S04]  /*0ba0*/  STG.E.64 desc[UR10][R8.64+0x20], R14 ;  /* 0x0000200e08007986 */ /* 0x0005e8000c101b0a */
[----:B------:R2:W-:Y:S04]  /*0bb0*/  STG.E.64 desc[UR10][R22.64+0x20], R16 ;  /* 0x0000201016007986 */ /* 0x0005e8000c101b0a */
.L_x_205:
[----:B------:R-:W-:Y:S05]  /*0bc0*/  @!P4 EXIT ;  /* 0x000000000000c94d */ /* 0x000fea0003800000 */
[----:B------:R-:W-:Y:S02]  /*0bd0*/  ISETP.NE.AND P0, PT, R0, 0x1, PT ;  /* 0x000000010000780c */ /* 0x000fe40003f05270 */
[----:B------:R-:W-:-:S04]  /*0be0*/  LOP3.LUT R2, R2, 0x1, RZ, 0xc0, !PT ;  /* 0x0000000102027812 */ /* 0x000fc800078ec0ff */
[----:B------:R-:W-:-:S07]  /*0bf0*/  ISETP.NE.U32.AND P1, PT, R2, 0x1, PT ;  /* 0x000000010200780c */ /* 0x000fce0003f25070 */
[----:B------:R-:W-:Y:S06]  /*0c00*/  @!P0 BRA `(.L_x_206) ;  /* 0x00000000006c8947 */ /* 0x000fec0003800000 */
[----:B------:R-:W0:Y:S01]  /*0c10*/  LDCU UR4, c[0x0][0x38c] ;  /* 0x00007180ff0477ac */ /* 0x000e220008000800 */
[----:B------:R-:W1:Y:S01]  /*0c20*/  LDC.64 R2, c[0x0][0x380] ;  /* 0x0000e000ff027b82 */ /* 0x000e620000000a00 */
[----:B--2---:R-:W-:Y:S01]  /*0c30*/  VIADD R8, R4, 0x1 ;  /* 0x0000000104087836 */ /* 0x004fe20000000000 */
[----:B------:R2:W-:Y:S01]  /*0c40*/  I2F.F64.U32 R10, R4 ;  /* 0x00000004000a7312 */ /* 0x0005e20000201800 */
[----:B------:R-:W-:-:S05]  /*0c50*/  CS2R R6, SRZ ;  /* 0x0000000000067805 */ /* 0x000fca000001ff00 */
[----:B------:R-:W3:Y:S08]  /*0c60*/  LDC.64 R18, c[0x0][0x390] ;  /* 0x0000e400ff127b82 */ /* 0x000ef00000000a00 */
[----:B------:R-:W4:Y:S01]  /*0c70*/  LDC.64 R20, c[0x0][0x398] ;  /* 0x0000e600ff147b82 */ /* 0x000f220000000a00 */
[----:B0-----:R-:W-:Y:S02]  /*0c80*/  ISETP.GE.AND P2, PT, R4, UR4, PT ;  /* 0x0000000404007c0c */ /* 0x001fe4000bf46270 */
[----:B------:R-:W-:Y:S01]  /*0c90*/  ISETP.GE.AND P0, PT, R8, UR4, PT ;  /* 0x0000000408007c0c */ /* 0x000fe2000bf06270 */
[----:B-1----:R-:W-:-:S10]  /*0ca0*/  IMAD.WIDE.U32 R12, R4, 0x4, R2 ;  /* 0x00000004040c7825 */ /* 0x002fd400078e0002 */
[----:B------:R-:W5:Y:S04]  /*0cb0*/  @P2 LDG.E.CONSTANT R0, desc[UR10][R12.64] ;  /* 0x0000000a0c002981 */ /* 0x000f68000c1e9900 */
[----:B------:R-:W5:Y:S01]  /*0cc0*/  @P0 LDG.E.CONSTANT R5, desc[UR10][R12.64+0x4] ;  /* 0x0000040a0c050981 */ /* 0x000f62000c1e9900 */
[----:B------:R-:W-:Y:S01]  /*0cd0*/  CS2R R2, SRZ ;  /* 0x0000000000027805 */ /* 0x000fe2000001ff00 */
[----:B------:R-:W-:Y:S01]  /*0ce0*/  I2F.F64.U32 R8, R8 ;  /* 0x0000000800087312 */ /* 0x000fe20000201800 */
[----:B---3--:R-:W-:-:S04]  /*0cf0*/  IMAD.WIDE.U32 R18, R4, 0x8, R18 ;  /* 0x0000000804127825 */ /* 0x008fc800078e0012 */
[----:B----4-:R-:W-:-:S04]  /*0d00*/  IMAD.WIDE.U32 R20, R4, 0x8, R20 ;  /* 0x0000000804147825 */ /* 0x010fc800078e0014 */
[----:B--2---:R-:W-:Y:S01]  /*0d10*/  VIADD R4, R4, 0x2 ;  /* 0x0000000204047836 */ /* 0x004fe20000000000 */
[----:B-----5:R-:W0:Y:S08]  /*0d20*/  @P2 F2F.F64.F32 R2, R0 ;  /* 0x0000000000022310 */ /* 0x020e300000201800 */
[----:B------:R-:W1:Y:S01]  /*0d30*/  @P0 F2F.F64.F32 R6, R5 ;  /* 0x0000000500060310 */ /* 0x000e620000201800 */
[----:B0-----:R-:W-:-:S02]  /*0d40*/  DFMA R10, R10, R2, R16 ;  /* 0x000000020a0a722b */ /* 0x001fc40000000010 */
[----:B------:R-:W-:-:S06]  /*0d50*/  DADD R2, R14, R2 ;  /* 0x000000000e027229 */ /* 0x000fcc0000000002 */
[----:B-1----:R-:W-:Y:S01]  /*0d60*/  DFMA R16, R8, R6, R10 ;  /* 0x000000060810722b */ /* 0x002fe2000000000a */
[----:B------:R0:W-:Y:S01]  /*0d70*/  STG.E.64 desc[UR10][R18.64+0x8], R2 ;  /* 0x0000080212007986 */ /* 0x0001e2000c101b0a */
[----:B------:R-:W-:-:S03]  /*0d80*/  DADD R14, R2, R6 ;  /* 0x00000000020e7229 */ /* 0x000fc60000000006 */
[----:B------:R0:W-:Y:S04]  /*0d90*/  STG.E.64 desc[UR10][R20.64+0x8], R10 ;  /* 0x0000080a14007986 */ /* 0x0001e8000c101b0a */
[----:B------:R0:W-:Y:S04]  /*0da0*/  STG.E.64 desc[UR10][R18.64+0x10], R14 ;  /* 0x0000100e12007986 */ /* 0x0001e8000c101b0a */
[----:B------:R0:W-:Y:S02]  /*0db0*/  STG.E.64 desc[UR10][R20.64+0x10], R16 ;  /* 0x0000101014007986 */ /* 0x0001e4000c101b0a */
.L_x_206:
[----:B------:R-:W-:Y:S05]  /*0dc0*/  @P1 EXIT ;  /* 0x000000000000194d */ /* 0x000fea0003800000 */
[----:B0-----:R-:W0:Y:S08]  /*0dd0*/  LDC R3, c[0x0][0x38c] ;  /* 0x0000e300ff037b82 */ /* 0x001e300000000800 */
[----:B--2---:R-:W1:Y:S08]  /*0de0*/  LDC.64 R10, c[0x0][0x390] ;  /* 0x0000e400ff0a7b82 */ /* 0x004e700000000a00 */
[----:B------:R-:W2:Y:S01]  /*0df0*/  LDC.64 R12, c[0x0][0x398] ;  /* 0x0000e600ff0c7b82 */ /* 0x000ea20000000a00 */
[----:B0-----:R-:W-:-:S13]  /*0e00*/  ISETP.GE.AND P0, PT, R4, R3, PT ;  /* 0x000000030400720c */ /* 0x001fda0003f06270 */
[----:B------:R-:W0:Y:S02]  /*0e10*/  @P0 LDC.64 R6, c[0x0][0x380] ;  /* 0x0000e000ff060b82 */ /* 0x000e240000000a00 */
[----:B0-----:R-:W-:-:S06]  /*0e20*/  @P0 IMAD.WIDE.U32 R6, R4, 0x4, R6 ;  /* 0x0000000404060825 */ /* 0x001fcc00078e0006 */
[----:B------:R-:W3:Y:S01]  /*0e30*/  @P0 LDG.E.CONSTANT R6, desc[UR10][R6.64] ;  /* 0x0000000a06060981 */ /* 0x000ee2000c1e9900 */
[----:B------:R-:W-:Y:S01]  /*0e40*/  CS2R R2, SRZ ;  /* 0x0000000000027805 */ /* 0x000fe2000001ff00 */
[----:B------:R-:W-:Y:S08]  /*0e50*/  I2F.F64.U32 R8, R4 ;  /* 0x0000000400087312 */ /* 0x000ff00000201800 */
[----:B---3--:R-:W0:Y:S02]  /*0e60*/  @P0 F2F.F64.F32 R2, R6 ;  /* 0x0000000600020310 */ /* 0x008e240000201800 */
[----:B0-----:R-:W-:-:S02]  /*0e70*/  DADD R14, R2, R14 ;  /* 0x00000000020e7229 */ /* 0x001fc4000000000e */
[----:B------:R-:W-:Y:S01]  /*0e80*/  DFMA R8, R8, R2, R16 ;  /* 0x000000020808722b */ /* 0x000fe20000000010 */
[----:B-1----:R-:W-:-:S04]  /*0e90*/  IMAD.WIDE.U32 R2, R4, 0x8, R10 ;  /* 0x0000000804027825 */ /* 0x002fc800078e000a */
[----:B--2---:R-:W-:Y:S01]  /*0ea0*/  IMAD.WIDE.U32 R10, R4, 0x8, R12 ;  /* 0x00000008040a7825 */ /* 0x004fe200078e000c */
[----:B------:R-:W-:Y:S04]  /*0eb0*/  STG.E.64 desc[UR10][R2.64+0x8], R14 ;  /* 0x0000080e02007986 */ /* 0x000fe8000c101b0a */
[----:B------:R-:W-:Y:S01]  /*0ec0*/  STG.E.64 desc[UR10][R10.64+0x8], R8 ;  /* 0x000008080a007986 */ /* 0x000fe2000c101b0a */
[----:B------:R-:W-:Y:S05]  /*0ed0*/  EXIT ;  /* 0x000000000000794d */ /* 0x000fea0003800000 */
.L_x_207:
        /* <DEDUP_REMOVED lines=10> */
.L_x_211:


//--------------------- .nv.shared.reserved.0     --------------------------
	.section	.nv.shared.reserved.0,"aw",@nobits
	.weak		__nv_reservedSMEM_offset_0_alias
	.size		__nv_reservedSMEM_offset_0_alias, 0, 64
	.other		__nv_reservedSMEM_offset_0_alias,@"STO_CUDA_RESERVED_SHARED STV_DEFAULT"
__nv_reservedSMEM_offset_0_alias:
	.zero		0
	.zero		64


//--------------------- .nv.constant0.linearreg_intercept_many_series_one_param_f32 --------------------------
	.section	.nv.constant0.linearreg_intercept_many_series_one_param_f32,"a",@progbits
	.sectionflags	@""
	.align	4
.nv.constant0.linearreg_intercept_many_series_one_param_f32:
	.zero		944


//--------------------- .nv.constant0.linearreg_intercept_batch_f32 --------------------------
	.section	.nv.constant0.linearreg_intercept_batch_f32,"a",@progbits
	.sectionflags	@""
	.align	4
.nv.constant0.linearreg_intercept_batch_f32:
	.zero		960


//--------------------- .nv.constant0.linearreg_intercept_batch_from_prefix_f64 --------------------------
	.section	.nv.constant0.linearreg_intercept_batch_from_prefix_f64,"a",@progbits
	.sectionflags	@""
	.align	4
.nv.constant0.linearreg_intercept_batch_from_prefix_f64:
	.zero		968


//--------------------- .nv.constant0.linearreg_intercept_exclusive_prefix_y_yi_f64 --------------------------
	.section	.nv.constant0.linearreg_intercept_exclusive_prefix_y_yi_f64,"a",@progbits
	.sectionflags	@""
	.align	4
.nv.constant0.linearreg_intercept_exclusive_prefix_y_yi_f64:
	.zero		928


//--------------------- SYMBOLS --------------------------

	.type		.nv.reservedSmem.offset0,@object
	.size		.nv.reservedSmem.offset0,0x4
